def matmul_kernel(
    a_ptr,
    b_ptr,
    c_ptr,
    M,
    N,
    K,
    stride_am,
    stride_ak,
    stride_bk,
    stride_bn,
    stride_cm,
    stride_cn,
    BLOCK_M: tl.constexpr,
    BLOCK_N: tl.constexpr,
    BLOCK_K: tl.constexpr,
    GROUP_M: tl.constexpr,
):
    pid = tl.program_id(axis=0)
    num_pid_m = tl.cdiv(M, BLOCK_M)
    num_pid_n = tl.cdiv(N, BLOCK_N)
    num_pid_in_group = GROUP_M * num_pid_n
    group_id = pid // num_pid_in_group
    first_pid_m = group_id * GROUP_M
    group_size_m = min(num_pid_m - first_pid_m, GROUP_M)
    pid_m = first_pid_m + ((pid % num_pid_in_group) % group_size_m)
    pid_n = (pid % num_pid_in_group) // group_size_m

    offs_am = (pid_m * BLOCK_M + tl.arange(0, BLOCK_M)) % M
    offs_bn = (pid_n * BLOCK_N + tl.arange(0, BLOCK_N)) % N
    offs_k = tl.arange(0, BLOCK_K)
    a_ptrs = a_ptr + offs_am[:, None] * stride_am + offs_k[None, :] * stride_ak
    b_ptrs = b_ptr + offs_k[:, None] * stride_bk + offs_bn[None, :] * stride_bn

    acc = tl.zeros((BLOCK_M, BLOCK_N), dtype=tl.float32)
    for kk in range(0, tl.cdiv(K, BLOCK_K)):
        a = tl.load(a_ptrs, mask=offs_k[None, :] < K - kk * BLOCK_K, other=0.0)
        b = tl.load(b_ptrs, mask=offs_k[:, None] < K - kk * BLOCK_K, other=0.0)
        acc = tl.dot(a, b, acc)
        a_ptrs += BLOCK_K * stride_ak
        b_ptrs += BLOCK_K * stride_bk

    c = acc.to(c_ptr.dtype.element_ty)
    offs_cm = pid_m * BLOCK_M + tl.arange(0, BLOCK_M)
    offs_cn = pid_n * BLOCK_N + tl.arange(0, BLOCK_N)
    c_ptrs = c_ptr + offs_cm[:, None] * stride_cm + offs_cn[None, :] * stride_cn
    mask = (offs_cm[:, None] < M) & (offs_cn[None, :] < N)
    tl.store(c_ptrs, c, mask=mask)

# config = {"BLOCK_K": 128, "BLOCK_M": 128, "BLOCK_N": 128, "GROUP_M": 8, "arch": "sm_90", "dtype": "fp32", "num_ctas": 4, "num_stages": 3, "num_warps": 4}
# arch = sm_90


// ===== COMPILED SASS (sm_90a) =====

	.target	sm_90a

	.elftype	@"ET_EXEC"


//--------------------- .note.nv.tkinfo           --------------------------
	.section	.note.nv.tkinfo,"",@"SHT_NOTE"
	.sectionflags	@"SHF_NOTE_NV_TKINFO"
	.tkinfo
        /*0018*/ 	.word	0x00000002
        /*0030*/ 	.string	""
        /*0030*/ 	.string	"ptxas"
        /*0030*/ 	.string	"Cuda compilation tools, release 13.0, V13.0.88"
        /*0030*/ 	.string	"Build cuda_13.0.r13.0/compiler.36424714_0"
        /*0030*/ 	.string	"-v  -suppress-debug-info  -lineinfo  -arch sm_90a "



//--------------------- .note.nv.cuinfo           --------------------------
	.section	.note.nv.cuinfo,"",@"SHT_NOTE"
	.sectionflags	@"SHF_NOTE_NV_CUINFO"
        /*0018*/ 	.short	0x0002
        /*001a*/ 	.short	0x005a
        /*001c*/ 	.short	0x0082
	.zero		2


//--------------------- .nv.info                  --------------------------
	.section	.nv.info,"",@"SHT_CUDA_INFO"
	.align	4


	//----- nvinfo : EIATTR_REGCOUNT
	.align		4
        /*0000*/ 	.byte	0x04, 0x2f
        /*0002*/ 	.short	(.L_1 - .L_0)
	.align		4
.L_0:
        /*0004*/ 	.word	index@(matmul_kernel)
        /*0008*/ 	.word	0x000000ff


	//----- nvinfo : EIATTR_FRAME_SIZE
	.align		4
.L_1:
        /*000c*/ 	.byte	0x04, 0x11
        /*000e*/ 	.short	(.L_3 - .L_2)
	.align		4
.L_2:
        /*0010*/ 	.word	index@(matmul_kernel)
        /*0014*/ 	.word	0x00000258


	//----- nvinfo : EIATTR_MIN_STACK_SIZE
	.align		4
.L_3:
        /*0018*/ 	.byte	0x04, 0x12
        /*001a*/ 	.short	(.L_5 - .L_4)
	.align		4
.L_4:
        /*001c*/ 	.word	index@(matmul_kernel)
        /*0020*/ 	.word	0x00000258
.L_5:


//--------------------- .nv.compat                --------------------------
	.section	.nv.compat,"",@"SHT_CUDA_COMPAT_INFO"
	.align	4
        /*0000*/ 	.byte	0x02, 0x09, 0x01, 0x00, 0x02, 0x02, 0x04, 0x00, 0x02, 0x05, 0x05, 0x00, 0x03, 0x07, 0x01, 0x01
        /*0010*/ 	.byte	0x02, 0x03, 0x00, 0x00, 0x02, 0x06, 0x01, 0x00, 0x04, 0x0b, 0x08, 0x00, 0x00, 0x00, 0x00, 0x00
        /*0020*/ 	.byte	0x00, 0x00, 0x00, 0x00


//--------------------- .nv.info.matmul_kernel    --------------------------
	.section	.nv.info.matmul_kernel,"",@"SHT_CUDA_INFO"
	.sectionflags	@""
	.align	4


	//----- nvinfo : EIATTR_CUDA_API_VERSION
	.align		4
        /*0000*/ 	.byte	0x04, 0x37
        /*0002*/ 	.short	(.L_7 - .L_6)
.L_6:
        /*0004*/ 	.word	0x00000082


	//----- nvinfo : EIATTR_KPARAM_INFO
	.align		4
.L_7:
        /*0008*/ 	.byte	0x04, 0x17
        /*000a*/ 	.short	(.L_9 - .L_8)
.L_8:
        /*000c*/ 	.word	0x00000000
        /*0010*/ 	.short	0x000d
        /*0012*/ 	.short	0x0048
        /*0014*/ 	.byte	0x00, 0xf4, 0x21, 0x00


	//----- nvinfo : EIATTR_KPARAM_INFO
	.align		4
.L_9:
        /*0018*/ 	.byte	0x04, 0x17
        /*001a*/ 	.short	(.L_11 - .L_10)
.L_10:
        /*001c*/ 	.word	0x00000000
        /*0020*/ 	.short	0x000c
        /*0022*/ 	.short	0x0040
        /*0024*/ 	.byte	0x00, 0xf4, 0x21, 0x00


	//----- nvinfo : EIATTR_KPARAM_INFO
	.align		4
.L_11:
        /*0028*/ 	.byte	0x04, 0x17
        /*002a*/ 	.short	(.L_13 - .L_12)
.L_12:
        /*002c*/ 	.word	0x00000000
        /*0030*/ 	.short	0x000b
        /*0032*/ 	.short	0x0038
        /*0034*/ 	.byte	0x00, 0xf0, 0x11, 0x00


	//----- nvinfo : EIATTR_KPARAM_INFO
	.align		4
.L_13:
        /*0038*/ 	.byte	0x04, 0x17
        /*003a*/ 	.short	(.L_15 - .L_14)
.L_14:
        /*003c*/ 	.word	0x00000000
        /*0040*/ 	.short	0x000a
        /*0042*/ 	.short	0x0034
        /*0044*/ 	.byte	0x00, 0xf0, 0x11, 0x00


	//----- nvinfo : EIATTR_KPARAM_INFO
	.align		4
.L_15:
        /*0048*/ 	.byte	0x04, 0x17
        /*004a*/ 	.short	(.L_17 - .L_16)
.L_16:
        /*004c*/ 	.word	0x00000000
        /*0050*/ 	.short	0x0009
        /*0052*/ 	.short	0x0030
        /*0054*/ 	.byte	0x00, 0xf0, 0x11, 0x00


	//----- nvinfo : EIATTR_KPARAM_INFO
	.align		4
.L_17:
        /*0058*/ 	.byte	0x04, 0x17
        /*005a*/ 	.short	(.L_19 - .L_18)
.L_18:
        /*005c*/ 	.word	0x00000000
        /*0060*/ 	.short	0x0008
        /*0062*/ 	.short	0x002c
        /*0064*/ 	.byte	0x00, 0xf0, 0x11, 0x00


	//----- nvinfo : EIATTR_KPARAM_INFO
	.align		4
.L_19:
        /*0068*/ 	.byte	0x04, 0x17
        /*006a*/ 	.short	(.L_21 - .L_20)
.L_20:
        /*006c*/ 	.word	0x00000000
        /*0070*/ 	.short	0x0007
        /*0072*/ 	.short	0x0028
        /*0074*/ 	.byte	0x00, 0xf0, 0x11, 0x00


	//----- nvinfo : EIATTR_KPARAM_INFO
	.align		4
.L_21:
        /*0078*/ 	.byte	0x04, 0x17
        /*007a*/ 	.short	(.L_23 - .L_22)
.L_22:
        /*007c*/ 	.word	0x00000000
        /*0080*/ 	.short	0x0006
        /*0082*/ 	.short	0x0024
        /*0084*/ 	.byte	0x00, 0xf0, 0x11, 0x00


	//----- nvinfo : EIATTR_KPARAM_INFO
	.align		4
.L_23:
        /*0088*/ 	.byte	0x04, 0x17
        /*008a*/ 	.short	(.L_25 - .L_24)
.L_24:
        /*008c*/ 	.word	0x00000000
        /*0090*/ 	.short	0x0005
        /*0092*/ 	.short	0x0020
        /*0094*/ 	.byte	0x00, 0xf0, 0x11, 0x00


	//----- nvinfo : EIATTR_KPARAM_INFO
	.align		4
.L_25:
        /*0098*/ 	.byte	0x04, 0x17
        /*009a*/ 	.short	(.L_27 - .L_26)
.L_26:
        /*009c*/ 	.word	0x00000000
        /*00a0*/ 	.short	0x0004
        /*00a2*/ 	.short	0x001c
        /*00a4*/ 	.byte	0x00, 0xf0, 0x11, 0x00


	//----- nvinfo : EIATTR_KPARAM_INFO
	.align		4
.L_27:
        /*00a8*/ 	.byte	0x04, 0x17
        /*00aa*/ 	.short	(.L_29 - .L_28)
.L_28:
        /*00ac*/ 	.word	0x00000000
        /*00b0*/ 	.short	0x0003
        /*00b2*/ 	.short	0x0018
        /*00b4*/ 	.byte	0x00, 0xf0, 0x11, 0x00


	//----- nvinfo : EIATTR_KPARAM_INFO
	.align		4
.L_29:
        /*00b8*/ 	.byte	0x04, 0x17
        /*00ba*/ 	.short	(.L_31 - .L_30)
.L_30:
        /*00bc*/ 	.word	0x00000000
        /*00c0*/ 	.short	0x0002
        /*00c2*/ 	.short	0x0010
        /*00c4*/ 	.byte	0x00, 0xf4, 0x21, 0x00


	//----- nvinfo : EIATTR_KPARAM_INFO
	.align		4
.L_31:
        /*00c8*/ 	.byte	0x04, 0x17
        /*00ca*/ 	.short	(.L_33 - .L_32)
.L_32:
        /*00cc*/ 	.word	0x00000000
        /*00d0*/ 	.short	0x0001
        /*00d2*/ 	.short	0x0008
        /*00d4*/ 	.byte	0x00, 0xf4, 0x21, 0x00


	//----- nvinfo : EIATTR_KPARAM_INFO
	.align		4
.L_33:
        /*00d8*/ 	.byte	0x04, 0x17
        /*00da*/ 	.short	(.L_35 - .L_34)
.L_34:
        /*00dc*/ 	.word	0x00000000
        /*00e0*/ 	.short	0x0000
        /*00e2*/ 	.short	0x0000
        /*00e4*/ 	.byte	0x00, 0xf4, 0x21, 0x00


	//----- nvinfo : EIATTR_EXPLICIT_CLUSTER
	.align		4
.L_35:
        /*00e8*/ 	.byte	0x01, 0x3e
	.zero		2


	//----- nvinfo : EIATTR_CTA_PER_CLUSTER
	.align		4
        /*00ec*/ 	.byte	0x04, 0x3d
        /*00ee*/ 	.short	(.L_37 - .L_36)
.L_36:
        /*00f0*/ 	.word	0x00000004
        /*00f4*/ 	.word	0x00000001
        /*00f8*/ 	.word	0x00000001


	//----- nvinfo : EIATTR_SPARSE_MMA_MASK
	.align		4
.L_37:
        /*00fc*/ 	.byte	0x03, 0x50
        /*00fe*/ 	.short	0x0000


	//----- nvinfo : EIATTR_MAXREG_COUNT
	.align		4
        /*0100*/ 	.byte	0x03, 0x1b
        /*0102*/ 	.short	0x00ff


	//----- nvinfo : EIATTR_NUM_BARRIERS
	.align		4
        /*0104*/ 	.byte	0x02, 0x4c
        /*0106*/ 	.byte	0x01
	.zero		1


	//----- nvinfo : EIATTR_ANNOTATIONS
	.align		4
        /*0108*/ 	.byte	0x04, 0x55
        /*010a*/ 	.short	(.L_39 - .L_38)


	//   ....[0]....
.L_38:
        /*010c*/ 	.word	0x00000001
        /*0110*/ 	.byte	0x30, 0x2e, 0x00, 0x00, 0x01, 0x00, 0x00, 0x00, 0x00, 0x31, 0x00, 0x00, 0x01, 0x00, 0x00, 0x00
        /* <DEDUP_REMOVED lines=116> */
        /*0860*/ 	.byte	0x30, 0x03, 0x01, 0x00


	//----- nvinfo : EIATTR_MERCURY_ISA_VERSION
	.align		4
.L_39:
        /*0864*/ 	.byte	0x03, 0x5f
        /*0866*/ 	.short	0x0101


	//----- nvinfo : EIATTR_EXIT_INSTR_OFFSETS
	.align		4
        /*0868*/ 	.byte	0x04, 0x1c
        /*086a*/ 	.short	(.L_41 - .L_40)


	//   ....[0]....
.L_40:
        /*086c*/ 	.word	0x000110e0


	//   ....[1]....
        /*0870*/ 	.word	0x00011100


	//----- nvinfo : EIATTR_REQNTID
	.align		4
.L_41:
        /*0874*/ 	.byte	0x04, 0x10
        /*0876*/ 	.short	(.L_43 - .L_42)
.L_42:
        /*0878*/ 	.word	0x00000080
        /*087c*/ 	.word	0x00000001
        /*0880*/ 	.word	0x00000001


	//----- nvinfo : EIATTR_CBANK_PARAM_SIZE
	.align		4
.L_43:
        /*0884*/ 	.byte	0x03, 0x19
        /*0886*/ 	.short	0x0050


	//----- nvinfo : EIATTR_PARAM_CBANK
	.align		4
        /*0888*/ 	.byte	0x04, 0x0a
        /*088a*/ 	.short	(.L_45 - .L_44)
	.align		4
.L_44:
        /*088c*/ 	.word	index@(.nv.constant0.matmul_kernel)
        /*0890*/ 	.short	0x0210
        /*0892*/ 	.short	0x0050


	//----- nvinfo : EIATTR_SW_WAR
	.align		4
.L_45:
        /*0894*/ 	.byte	0x04, 0x36
        /*0896*/ 	.short	(.L_47 - .L_46)
.L_46:
        /*0898*/ 	.word	0x00000008
.L_47:


//--------------------- .nv.callgraph             --------------------------
	.section	.nv.callgraph,"",@"SHT_CUDA_CALLGRAPH"
	.align	4
	.sectionentsize	8
	.align		4
        /*0000*/ 	.word	0x00000000
	.align		4
        /*0004*/ 	.word	0xffffffff
	.align		4
        /*0008*/ 	.word	0x00000000
	.align		4
        /*000c*/ 	.word	0xfffffffe
	.align		4
        /*0010*/ 	.word	0x00000000
	.align		4
        /*0014*/ 	.word	0xfffffffd
	.align		4
        /*0018*/ 	.word	0x00000000
	.align		4
        /*001c*/ 	.word	0xfffffffc


//--------------------- .text.matmul_kernel       --------------------------
	.section	.text.matmul_kernel,"ax",@progbits
	.align	128
        .global         matmul_kernel
        .type           matmul_kernel,@function
        .size           matmul_kernel,(.L_x_3 - matmul_kernel)
        .other          matmul_kernel,@"STO_CUDA_ENTRY STV_DEFAULT"
matmul_kernel:
.text.matmul_kernel:
[----:B------:R-:W1:Y:S08]  /*0000*/  LDC R1, c[0x0][0x28] ;  /* 0x00000a00ff017b82 */ /* 0x000e700000000800 */
[----:B------:R-:W2:Y:S01]  /*0010*/  LDC.64 R138, c[0x0][0x228] ;  /* 0x00008a00ff8a7b82 */ /* 0x000ea20000000a00 */
[----:B------:R-:W3:Y:S01]  /*0020*/  S2R R97, SR_CgaCtaId ;  /* 0x0000000000617919 */ /* 0x000ee20000008800 */
[----:B-1----:R-:W-:Y:S01]  /*0030*/  VIADD R1, R1, 0xfffffda8 ;  /* 0xfffffda801017836 */ /* 0x002fe20000000000 */
[----:B------:R-:W-:Y:S01]  /*0040*/  ULDC.64 UR22, c[0x0][0x210] ;  /* 0x0000840000167ab9 */ /* 0x000fe20000000a00 */
[----:B------:R-:W-:Y:S01]  /*0050*/  ULDC.64 UR16, c[0x0][0x208] ;  /* 0x0000820000107ab9 */ /* 0x000fe20000000a00 */
[----:B------:R-:W1:Y:S01]  /*0060*/  S2R R84, SR_TID.X ;  /* 0x0000000000547919 */ /* 0x000e620000002100 */
[----:B------:R-:W-:Y:S01]  /*0070*/  ULDC UR5, c[0x0][0x230] ;  /* 0x00008c0000057ab9 */ /* 0x000fe20000000800 */
[----:B------:R-:W-:Y:S01]  /*0080*/  ULDC UR6, c[0x0][0x230] ;  /* 0x00008c0000067ab9 */ /* 0x000fe20000000800 */
[----:B------:R-:W4:Y:S01]  /*0090*/  S2UR UR4, SR_CTAID.X ;  /* 0x00000000000479c3 */ /* 0x000f220000002500 */
[----:B------:R-:W-:Y:S01]  /*00a0*/  ULDC.64 UR20, c[0x0][0x218] ;  /* 0x0000860000147ab9 */ /* 0x000fe20000000a00 */
[----:B------:R-:W-:-:S06]  /*00b0*/  ULDC UR13, c[0x0][0x230] ;  /* 0x00008c00000d7ab9 */ /* 0x000fcc0000000800 */
[----:B------:R-:W1:Y:S01]  /*00c0*/  LDC.64 R160, c[0x0][0x238] ;  /* 0x00008e00ffa07b82 */ /* 0x000e620000000a00 */
[----:B--2---:R-:W-:Y:S01]  /*00d0*/  VIADD R0, R139, 0x7f ;  /* 0x0000007f8b007836 */ /* 0x004fe20000000000 */
[----:B------:R-:W-:-:S06]  /*00e0*/  IABS R14, R139 ;  /* 0x0000008b000e7213 */ /* 0x000fcc0000000000 */
[----:B------:R-:W2:Y:S01]  /*00f0*/  LDC.64 R92, c[0x0][0x230] ;  /* 0x00008c00ff5c7b82 */ /* 0x000ea20000000a00 */
[----:B------:R-:W-:Y:S02]  /*0100*/  IABS R13, R138 ;  /* 0x0000008a000d7213 */ /* 0x000fe40000000000 */
[----:B------:R-:W-:Y:S02]  /*0110*/  SHF.R.S32.HI R3, RZ, 0x1f, R0 ;  /* 0x0000001fff037819 */ /* 0x000fe40000011400 */
[----:B------:R-:W-:Y:S02]  /*0120*/  LOP3.LUT R89, RZ, R139, RZ, 0x33, !PT ;  /* 0x0000008bff597212 */ /* 0x000fe400078e33ff */
[----:B------:R-:W-:Y:S01]  /*0130*/  LEA.HI R3, R3, R0, RZ, 0x7 ;  /* 0x0000000003037211 */ /* 0x000fe200078f38ff */
[----:B---3--:R-:W-:Y:S01]  /*0140*/  IMAD.SHL.U32 R10, R97, 0x40, RZ ;  /* 0x00000040610a7824 */ /* 0x008fe200078e00ff */
[----:B----4-:R-:W-:Y:S01]  /*0150*/  I2FP.F32.U32 R5, UR4 ;  /* 0x0000000400057c45 */ /* 0x010fe20008201000 */
[----:B------:R-:W-:Y:S01]  /*0160*/  ULDC UR4, c[0x0][0x150] ;  /* 0x0000540000047ab9 */ /* 0x000fe20000000800 */
[----:B------:R-:W-:-:S02]  /*0170*/  SHF.R.S32.HI R3, RZ, 0x7, R3 ;  /* 0x00000007ff037819 */ /* 0x000fc40000011403 */
[----:B------:R-:W-:Y:S01]  /*0180*/  LOP3.LUT R10, R10, 0x40, RZ, 0xc0, !PT ;  /* 0x000000400a0a7812 */ /* 0x000fe200078ec0ff */
[----:B------:R-:W-:Y:S01]  /*0190*/  FMUL R5, R5, UR4 ;  /* 0x0000000405057c20 */ /* 0x000fe20008400000 */
[----:B------:R-:W-:Y:S01]  /*01a0*/  ULDC UR4, c[0x0][0x230] ;  /* 0x00008c0000047ab9 */ /* 0x000fe20000000800 */
[----:B------:R-:W-:-:S04]  /*01b0*/  IMAD.SHL.U32 R4, R3, 0x8, RZ ;  /* 0x0000000803047824 */ /* 0x000fc800078e00ff */
[----:B------:R-:W3:Y:S01]  /*01c0*/  F2I.U32.TRUNC.NTZ R5, R5 ;  /* 0x0000000500057305 */ /* 0x000ee2000020f000 */
[----:B------:R-:W-:-:S07]  /*01d0*/  IABS R7, R4 ;  /* 0x0000000400077213 */ /* 0x000fce0000000000 */
[----:B------:R-:W4:Y:S01]  /*01e0*/  I2F.RP R0, R7 ;  /* 0x0000000700007306 */ /* 0x000f220000209400 */
[----:B---3--:R-:W-:-:S07]  /*01f0*/  IABS R11, R5 ;  /* 0x00000005000b7213 */ /* 0x008fce0000000000 */
[----:B----4-:R-:W3:Y:S02]  /*0200*/  MUFU.RCP R0, R0 ;  /* 0x0000000000007308 */ /* 0x010ee40000001000 */
[----:B---3--:R-:W-:Y:S01]  /*0210*/  VIADD R2, R0, 0xffffffe ;  /* 0x0ffffffe00027836 */ /* 0x008fe20000000000 */
[----:B------:R-:W-:-:S05]  /*0220*/  IABS R0, R4 ;  /* 0x0000000400007213 */ /* 0x000fca0000000000 */
[----:B------:R3:W4:Y:S01]  /*0230*/  F2I.FTZ.U32.TRUNC.NTZ R3, R2 ;  /* 0x0000000200037305 */ /* 0x000722000021f000 */
[----:B------:R-:W-:Y:S02]  /*0240*/  IMAD.MOV R0, RZ, RZ, -R0 ;  /* 0x000000ffff007224 */ /* 0x000fe400078e0a00 */
[----:B---3--:R-:W-:Y:S02]  /*0250*/  IMAD.MOV.U32 R2, RZ, RZ, RZ ;  /* 0x000000ffff027224 */ /* 0x008fe400078e00ff */
[----:B----4-:R-:W-:-:S04]  /*0260*/  IMAD.MOV R6, RZ, RZ, -R3 ;  /* 0x000000ffff067224 */ /* 0x010fc800078e0a03 */
[----:B------:R-:W-:-:S04]  /*0270*/  IMAD R9, R6, R7, RZ ;  /* 0x0000000706097224 */ /* 0x000fc800078e02ff */
[----:B------:R-:W-:-:S06]  /*0280*/  IMAD.HI.U32 R2, R3, R9, R2 ;  /* 0x0000000903027227 */ /* 0x000fcc00078e0002 */
[----:B------:R-:W-:-:S04]  /*0290*/  IMAD.HI.U32 R2, R2, R11, RZ ;  /* 0x0000000b02027227 */ /* 0x000fc800078e00ff */
[----:B------:R-:W-:-:S05]  /*02a0*/  IMAD R0, R2, R0, R11 ;  /* 0x0000000002007224 */ /* 0x000fca00078e020b */
[----:B------:R-:W-:-:S13]  /*02b0*/  ISETP.GT.U32.AND P1, PT, R7, R0, PT ;  /* 0x000000000700720c */ /* 0x000fda0003f24070 */
[----:B------:R-:W-:Y:S02]  /*02c0*/  @!P1 IMAD.IADD R0, R0, 0x1, -R7 ;  /* 0x0000000100009824 */ /* 0x000fe400078e0a07 */
[----:B------:R-:W-:Y:S01]  /*02d0*/  @!P1 VIADD R2, R2, 0x1 ;  /* 0x0000000102029836 */ /* 0x000fe20000000000 */
[----:B------:R-:W-:Y:S02]  /*02e0*/  ISETP.NE.AND P1, PT, R4, RZ, PT ;  /* 0x000000ff0400720c */ /* 0x000fe40003f25270 */
[----:B------:R-:W-:Y:S02]  /*02f0*/  ISETP.GE.U32.AND P0, PT, R0, R7, PT ;  /* 0x000000070000720c */ /* 0x000fe40003f06070 */
[----:B------:R-:W-:-:S04]  /*0300*/  LOP3.LUT R0, R5, R4, RZ, 0x3c, !PT ;  /* 0x0000000405007212 */ /* 0x000fc800078e3cff */
[----:B------:R-:W-:Y:S01]  /*0310*/  ISETP.GE.AND P2, PT, R0, RZ, PT ;  /* 0x000000ff0000720c */ /* 0x000fe20003f46270 */
[----:B------:R-:W-:-:S05]  /*0320*/  VIADD R0, R138, 0x7f ;  /* 0x0000007f8a007836 */ /* 0x000fca0000000000 */
[----:B------:R-:W-:Y:S01]  /*0330*/  SHF.R.S32.HI R3, RZ, 0x1f, R0 ;  /* 0x0000001fff037819 */ /* 0x000fe20000011400 */
[----:B------:R-:W-:-:S03]  /*0340*/  @P0 VIADD R2, R2, 0x1 ;  /* 0x0000000102020836 */ /* 0x000fc60000000000 */
[----:B------:R-:W-:-:S03]  /*0350*/  LEA.HI R3, R3, R0, RZ, 0x7 ;  /* 0x0000000003037211 */ /* 0x000fc600078f38ff */
[----:B------:R-:W-:Y:S01]  /*0360*/  @!P2 IMAD.MOV R2, RZ, RZ, -R2 ;  /* 0x000000ffff02a224 */ /* 0x000fe200078e0a02 */
[----:B------:R-:W-:-:S05]  /*0370*/  @!P1 LOP3.LUT R2, RZ, R4, RZ, 0x33, !PT ;  /* 0x00000004ff029212 */ /* 0x000fca00078e33ff */
[----:B------:R-:W-:Y:S02]  /*0380*/  IMAD.SHL.U32 R12, R2, 0x8, RZ ;  /* 0x00000008020c7824 */ /* 0x000fe400078e00ff */
[----:B------:R-:W-:-:S03]  /*0390*/  IMAD.MOV R2, RZ, RZ, -R2 ;  /* 0x000000ffff027224 */ /* 0x000fc600078e0a02 */
[----:B------:R-:W-:Y:S01]  /*03a0*/  LEA.HI.SX32 R3, R3, -R12, 0x19 ;  /* 0x8000000c03037211 */ /* 0x000fe200078fcaff */
[----:B------:R-:W-:Y:S02]  /*03b0*/  IMAD R16, R4, R2, R5 ;  /* 0x0000000204107224 */ /* 0x000fe400078e0205 */
[----:B------:R-:W-:Y:S01]  /*03c0*/  IMAD.MOV.U32 R2, RZ, RZ, RZ ;  /* 0x000000ffff027224 */ /* 0x000fe200078e00ff */
[----:B------:R-:W-:Y:S01]  /*03d0*/  VIMNMX R9, R3, 0x8, PT ;  /* 0x0000000803097848 */ /* 0x000fe20003fe0100 */
[----:B------:R-:W3:Y:S03]  /*03e0*/  I2F.RP R4, R14 ;  /* 0x0000000e00047306 */ /* 0x000ee60000209400 */
[----:B------:R-:W-:-:S05]  /*03f0*/  IABS R7, R9 ;  /* 0x0000000900077213 */ /* 0x000fca0000000000 */
[----:B------:R-:W4:Y:S08]  /*0400*/  I2F.RP R0, R7 ;  /* 0x0000000700007306 */ /* 0x000f300000209400 */
[----:B---3--:R-:W-:Y:S08]  /*0410*/  MUFU.RCP R4, R4 ;  /* 0x0000000400047308 */ /* 0x008ff00000001000 */
[----:B----4-:R-:W3:Y:S02]  /*0420*/  MUFU.RCP R0, R0 ;  /* 0x0000000000007308 */ /* 0x010ee40000001000 */
[----:B---3--:R-:W-:Y:S01]  /*0430*/  VIADD R3, R0, 0xffffffe ;  /* 0x0ffffffe00037836 */ /* 0x008fe20000000000 */
[----:B------:R-:W-:-:S05]  /*0440*/  IABS R0, R9 ;  /* 0x0000000900007213 */ /* 0x000fca0000000000 */
[----:B------:R-:W3:Y:S01]  /*0450*/  F2I.FTZ.U32.TRUNC.NTZ R3, R3 ;  /* 0x0000000300037305 */ /* 0x000ee2000021f000 */
[----:B------:R-:W-:Y:S02]  /*0460*/  IMAD.MOV R0, RZ, RZ, -R0 ;  /* 0x000000ffff007224 */ /* 0x000fe400078e0a00 */
[----:B---3--:R-:W-:-:S04]  /*0470*/  IMAD.MOV R6, RZ, RZ, -R3 ;  /* 0x000000ffff067224 */ /* 0x008fc800078e0a03 */
[----:B------:R-:W-:Y:S01]  /*0480*/  IMAD R5, R6, R7, RZ ;  /* 0x0000000706057224 */ /* 0x000fe200078e02ff */
[----:B------:R-:W-:-:S03]  /*0490*/  IABS R6, R16 ;  /* 0x0000001000067213 */ /* 0x000fc60000000000 */
[----:B------:R-:W-:-:S04]  /*04a0*/  IMAD.HI.U32 R2, R3, R5, R2 ;  /* 0x0000000503027227 */ /* 0x000fc800078e0002 */
[----:B------:R-:W-:Y:S02]  /*04b0*/  IMAD.MOV.U32 R3, RZ, RZ, R6 ;  /* 0x000000ffff037224 */ /* 0x000fe400078e0006 */
[----:B------:R-:W-:Y:S02]  /*04c0*/  VIADD R6, R4, 0xffffffe ;  /* 0x0ffffffe04067836 */ /* 0x000fe40000000000 */
[----:B------:R-:W-:-:S04]  /*04d0*/  IMAD.HI.U32 R2, R2, R3, RZ ;  /* 0x0000000302027227 */ /* 0x000fc800078e00ff */
[----:B------:R-:W-:Y:S02]  /*04e0*/  IMAD R0, R2, R0, R3 ;  /* 0x0000000002007224 */ /* 0x000fe400078e0203 */
[----:B------:R-:W3:Y:S01]  /*04f0*/  I2F.RP R3, R13 ;  /* 0x0000000d00037306 */ /* 0x000ee20000209400 */
[----:B-1----:R-:W-:Y:S02]  /*0500*/  IMAD.SHL.U32 R5, R84, 0x4, RZ ;  /* 0x0000000454057824 */ /* 0x002fe400078e00ff */
[----:B------:R-:W-:-:S05]  /*0510*/  ISETP.GT.U32.AND P1, PT, R7, R0, PT ;  /* 0x000000000700720c */ /* 0x000fca0003f24070 */
[----:B---3--:R-:W1:Y:S08]  /*0520*/  MUFU.RCP R3, R3 ;  /* 0x0000000300037308 */ /* 0x008e700000001000 */
[----:B------:R-:W-:Y:S02]  /*0530*/  @!P1 IMAD.IADD R0, R0, 0x1, -R7 ;  /* 0x0000000100009824 */ /* 0x000fe400078e0a07 */
[----:B------:R-:W-:Y:S01]  /*0540*/  @!P1 VIADD R2, R2, 0x1 ;  /* 0x0000000102029836 */ /* 0x000fe20000000000 */
[----:B------:R-:W-:-:S02]  /*0550*/  ISETP.NE.AND P1, PT, R9, RZ, PT ;  /* 0x000000ff0900720c */ /* 0x000fc40003f25270 */
[----:B------:R-:W-:Y:S02]  /*0560*/  ISETP.GE.U32.AND P0, PT, R0, R7, PT ;  /* 0x000000070000720c */ /* 0x000fe40003f06070 */
[----:B------:R-:W-:Y:S01]  /*0570*/  LOP3.LUT R0, R16, R9, RZ, 0x3c, !PT ;  /* 0x0000000910007212 */ /* 0x000fe200078e3cff */
[----:B------:R3:W4:Y:S03]  /*0580*/  F2I.FTZ.U32.TRUNC.NTZ R7, R6 ;  /* 0x0000000600077305 */ /* 0x000726000021f000 */
[----:B------:R-:W-:Y:S01]  /*0590*/  ISETP.GE.AND P2, PT, R0, RZ, PT ;  /* 0x000000ff0000720c */ /* 0x000fe20003f46270 */
[C---:B------:R-:W-:Y:S02]  /*05a0*/  IMAD.SHL.U32 R0, R84.reuse, 0x100, RZ ;  /* 0x0000010054007824 */ /* 0x040fe400078e00ff */
[----:B-1----:R-:W-:Y:S01]  /*05b0*/  VIADD R4, R3, 0xffffffe ;  /* 0x0ffffffe03047836 */ /* 0x002fe20000000000 */
[----:B------:R-:W-:-:S03]  /*05c0*/  LOP3.LUT R3, R84, 0x3f, RZ, 0xc0, !PT ;  /* 0x0000003f54037812 */ /* 0x000fc600078ec0ff */
[----:B------:R-:W-:Y:S01]  /*05d0*/  @P0 VIADD R2, R2, 0x1 ;  /* 0x0000000102020836 */ /* 0x000fe20000000000 */
[----:B------:R-:W-:Y:S01]  /*05e0*/  LOP3.LUT R0, R0, 0x607c, R5, 0xc8, !PT ;  /* 0x0000607c00007812 */ /* 0x000fe200078ec805 */
[----:B---3--:R-:W-:Y:S01]  /*05f0*/  IMAD.MOV.U32 R6, RZ, RZ, RZ ;  /* 0x000000ffff067224 */ /* 0x008fe200078e00ff */
[----:B------:R-:W1:Y:S01]  /*0600*/  F2I.FTZ.U32.TRUNC.NTZ R5, R4 ;  /* 0x0000000400057305 */ /* 0x000e62000021f000 */
[----:B------:R-:W-:Y:S02]  /*0610*/  IMAD.MOV.U32 R15, RZ, RZ, R2 ;  /* 0x000000ffff0f7224 */ /* 0x000fe400078e0002 */
[----:B----4-:R-:W-:Y:S02]  /*0620*/  IMAD.MOV R11, RZ, RZ, -R7 ;  /* 0x000000ffff0b7224 */ /* 0x010fe400078e0a07 */
[----:B------:R-:W-:Y:S01]  /*0630*/  @!P2 IMAD.MOV R15, RZ, RZ, -R15 ;  /* 0x000000ffff0fa224 */ /* 0x000fe200078e0a0f */
[----:B------:R-:W-:Y:S01]  /*0640*/  @!P1 LOP3.LUT R15, RZ, R9, RZ, 0x33, !PT ;  /* 0x00000009ff0f9212 */ /* 0x000fe200078e33ff */
[----:B------:R-:W-:-:S02]  /*0650*/  IMAD R11, R11, R14, RZ ;  /* 0x0000000e0b0b7224 */ /* 0x000fc400078e02ff */
[----:B------:R-:W-:Y:S02]  /*0660*/  IMAD.SHL.U32 R2, R3, 0x80, RZ ;  /* 0x0000008003027824 */ /* 0x000fe400078e00ff */
[----:B------:R-:W-:Y:S02]  /*0670*/  IMAD.SHL.U32 R249, R15, 0x80, RZ ;  /* 0x000000800ff97824 */ /* 0x000fe400078e00ff */
[----:B------:R-:W-:Y:S01]  /*0680*/  IMAD.HI.U32 R11, R7, R11, R6 ;  /* 0x0000000b070b7227 */ /* 0x000fe200078e0006 */
[C---:B------:R-:W-:Y:S02]  /*0690*/  LOP3.LUT R7, R84.reuse, 0x40, RZ, 0xc0, !PT ;  /* 0x0000004054077812 */ /* 0x040fe400078ec0ff */
[----:B------:R-:W-:Y:S01]  /*06a0*/  LOP3.LUT R8, R249, R10, RZ, 0xfc, !PT ;  /* 0x0000000af9087212 */ /* 0x000fe200078efcff */
[----:B------:R-:W-:Y:S01]  /*06b0*/  IMAD.SHL.U32 R6, R84, 0x10, RZ ;  /* 0x0000001054067824 */ /* 0x000fe200078e00ff */
[----:B------:R-:W-:Y:S01]  /*06c0*/  LEA.HI R7, R7, R2, RZ, 0x1c ;  /* 0x0000000207077211 */ /* 0x000fe200078fe0ff */
[----:B-1----:R-:W-:Y:S01]  /*06d0*/  IMAD.MOV R18, RZ, RZ, -R5 ;  /* 0x000000ffff127224 */ /* 0x002fe200078e0a05 */
[----:B------:R-:W-:-:S02]  /*06e0*/  IABS R78, R8 ;  /* 0x00000008004e7213 */ /* 0x000fc40000000000 */
[----:B------:R-:W-:Y:S01]  /*06f0*/  LOP3.LUT R2, R6, 0x70, RZ, 0xc0, !PT ;  /* 0x0000007006027812 */ /* 0x000fe200078ec0ff */
[----:B------:R-:W-:Y:S01]  /*0700*/  IMAD.MOV R6, RZ, RZ, -R15 ;  /* 0x000000ffff067224 */ /* 0x000fe200078e0a0f */
[--C-:B------:R-:W-:Y:S01]  /*0710*/  LOP3.LUT R17, R249, 0x1, R10.reuse, 0xfe, !PT ;  /* 0x00000001f9117812 */ /* 0x100fe200078efe0a */
[----:B------:R-:W-:Y:S01]  /*0720*/  IMAD.HI.U32 R4, R11, R78, RZ ;  /* 0x0000004e0b047227 */ /* 0x000fe200078e00ff */
[----:B------:R-:W-:Y:S02]  /*0730*/  LOP3.LUT R19, R249, 0x2, R10, 0xfe, !PT ;  /* 0x00000002f9137812 */ /* 0x000fe400078efe0a */
[----:B------:R-:W-:Y:S01]  /*0740*/  IABS R76, R17 ;  /* 0x00000011004c7213 */ /* 0x000fe20000000000 */
[----:B------:R-:W-:Y:S01]  /*0750*/  IMAD.IADD R2, R2, 0x1, R7 ;  /* 0x0000000102027824 */ /* 0x000fe200078e0207 */
[----:B------:R-:W-:Y:S01]  /*0760*/  IABS R75, R19 ;  /* 0x00000013004b7213 */ /* 0x000fe20000000000 */
[----:B------:R-:W-:Y:S01]  /*0770*/  IMAD.MOV R7, RZ, RZ, -R4 ;  /* 0x000000ffff077224 */ /* 0x000fe200078e0a04 */
[----:B------:R-:W-:Y:S01]  /*0780*/  ISETP.GE.AND P5, PT, R8, RZ, PT ;  /* 0x000000ff0800720c */ /* 0x000fe20003fa6270 */
[----:B------:R-:W-:Y:S01]  /*0790*/  IMAD.HI.U32 R4, R11, R76, RZ ;  /* 0x0000004c0b047227 */ /* 0x000fe200078e00ff */
[----:B------:R-:W-:-:S02]  /*07a0*/  LOP3.LUT R8, R249, 0x4, R10, 0xfe, !PT ;  /* 0x00000004f9087812 */ /* 0x000fc400078efe0a */
[----:B------:R-:W-:Y:S01]  /*07b0*/  ISETP.GE.AND P0, PT, R17, RZ, PT ;  /* 0x000000ff1100720c */ /* 0x000fe20003f06270 */
[C---:B------:R-:W-:Y:S01]  /*07c0*/  IMAD R78, R14.reuse, R7, R78 ;  /* 0x000000070e4e7224 */ /* 0x040fe200078e024e */
[----:B------:R-:W-:Y:S01]  /*07d0*/  IABS R72, R8 ;  /* 0x0000000800487213 */ /* 0x000fe20000000000 */
[----:B------:R-:W-:Y:S01]  /*07e0*/  IMAD R6, R9, R6, R16 ;  /* 0x0000000609067224 */ /* 0x000fe200078e0210 */
[----:B------:R-:W-:Y:S01]  /*07f0*/  LOP3.LUT R16, R249, 0x8, R10, 0xfe, !PT ;  /* 0x00000008f9107812 */ /* 0x000fe200078efe0a */
[----:B------:R-:W-:Y:S01]  /*0800*/  IMAD.HI.U32 R7, R11, R75, RZ ;  /* 0x0000004b0b077227 */ /* 0x000fe200078e00ff */
[C---:B------:R-:W-:Y:S02]  /*0810*/  ISETP.GT.U32.AND P1, PT, R14.reuse, R78, PT ;  /* 0x0000004e0e00720c */ /* 0x040fe40003f24070 */
[----:B------:R-:W-:Y:S01]  /*0820*/  IABS R67, R16 ;  /* 0x0000001000437213 */ /* 0x000fe20000000000 */
[----:B------:R-:W-:Y:S01]  /*0830*/  IMAD.MOV R9, RZ, RZ, -R4 ;  /* 0x000000ffff097224 */ /* 0x000fe200078e0a04 */
[C-C-:B------:R-:W-:Y:S01]  /*0840*/  LOP3.LUT R17, R249.reuse, 0x9, R10.reuse, 0xfe, !PT ;  /* 0x00000009f9117812 */ /* 0x140fe200078efe0a */
[----:B------:R-:W-:Y:S01]  /*0850*/  IMAD.MOV R7, RZ, RZ, -R7 ;  /* 0x000000ffff077224 */ /* 0x000fe200078e0a07 */
[C---:B------:R-:W-:Y:S01]  /*0860*/  LOP3.LUT R20, R249.reuse, 0x2d, R10, 0xfe, !PT ;  /* 0x0000002df9147812 */ /* 0x040fe200078efe0a */
[C---:B------:R-:W-:Y:S01]  /*0870*/  IMAD R76, R14.reuse, R9, R76 ;  /* 0x000000090e4c7224 */ /* 0x040fe200078e024c */
[----:B------:R-:W-:Y:S01]  /*0880*/  LOP3.LUT R9, R249, 0x5, R10, 0xfe, !PT ;  /* 0x00000005f9097812 */ /* 0x000fe200078efe0a */
[----:B------:R-:W-:Y:S01]  /*0890*/  IMAD R75, R14, R7, R75 ;  /* 0x000000070e4b7224 */ /* 0x000fe200078e024b */
[----:B------:R-:W-:Y:S01]  /*08a0*/  IABS R66, R17 ;  /* 0x0000001100427213 */ /* 0x000fe20000000000 */
[----:B------:R-:W-:Y:S01]  /*08b0*/  IMAD R15, R18, R13, RZ ;  /* 0x0000000d120f7224 */ /* 0x000fe200078e02ff */
[----:B------:R-:W-:Y:S01]  /*08c0*/  ISETP.GT.U32.AND P3, PT, R14, R76, PT ;  /* 0x0000004c0e00720c */ /* 0x000fe20003f64070 */
[----:B------:R-:W-:Y:S01]  /*08d0*/  @!P1 IMAD.IADD R78, R78, 0x1, -R14 ;  /* 0x000000014e4e9824 */ /* 0x000fe200078e0a0e */
[----:B------:R-:W-:Y:S01]  /*08e0*/  ISETP.GT.U32.AND P2, PT, R14, R75, PT ;  /* 0x0000004b0e00720c */ /* 0x000fe20003f44070 */
[----:B------:R-:W-:Y:S01]  /*08f0*/  IMAD.MOV.U32 R4, RZ, RZ, RZ ;  /* 0x000000ffff047224 */ /* 0x000fe200078e00ff */
[----:B------:R-:W-:-:S02]  /*0900*/  IABS R71, R9 ;  /* 0x0000000900477213 */ /* 0x000fc40000000000 */
[----:B------:R-:W-:Y:S01]  /*0910*/  ISETP.GT.U32.AND P6, PT, R14, R78, PT ;  /* 0x0000004e0e00720c */ /* 0x000fe20003fc4070 */
[----:B------:R-:W-:Y:S01]  /*0920*/  IMAD.HI.U32 R15, R5, R15, R4 ;  /* 0x0000000f050f7227 */ /* 0x000fe200078e0004 */
[----:B------:R-:W-:Y:S02]  /*0930*/  ISETP.GE.AND P1, PT, R19, RZ, PT ;  /* 0x000000ff1300720c */ /* 0x000fe40003f26270 */
[C---:B------:R-:W-:Y:S01]  /*0940*/  LOP3.LUT R18, R249.reuse, 0xd, R10, 0xfe, !PT ;  /* 0x0000000df9127812 */ /* 0x040fe200078efe0a */
[----:B------:R-:W-:Y:S01]  /*0950*/  IMAD.IADD R4, R12, 0x1, R6 ;  /* 0x000000010c047824 */ /* 0x000fe200078e0206 */
[C---:B------:R-:W-:Y:S01]  /*0960*/  LOP3.LUT R6, R249.reuse, 0x3, R10, 0xfe, !PT ;  /* 0x00000003f9067812 */ /* 0x040fe200078efe0a */
[----:B------:R-:W-:Y:S01]  /*0970*/  @!P3 IMAD.IADD R76, R76, 0x1, -R14 ;  /* 0x000000014c4cb824 */ /* 0x000fe200078e0a0e */
[----:B------:R-:W-:Y:S01]  /*0980*/  LOP3.LUT R12, R249, 0x7, R10, 0xfe, !PT ;  /* 0x00000007f90c7812 */ /* 0x000fe200078efe0a */
[----:B------:R-:W-:Y:S01]  /*0990*/  @!P2 IMAD.IADD R75, R75, 0x1, -R14 ;  /* 0x000000014b4ba824 */ /* 0x000fe200078e0a0e */
[----:B------:R-:W-:-:S02]  /*09a0*/  IABS R74, R6 ;  /* 0x00000006004a7213 */ /* 0x000fc40000000000 */
[----:B------:R-:W-:Y:S01]  /*09b0*/  ISETP.GT.U32.AND P3, PT, R14, R76, PT ;  /* 0x0000004c0e00720c */ /* 0x000fe20003f64070 */
[----:B------:R-:W-:Y:S01]  /*09c0*/  @!P6 IMAD.IADD R78, R78, 0x1, -R14 ;  /* 0x000000014e4ee824 */ /* 0x000fe200078e0a0e */
[----:B------:R-:W-:Y:S01]  /*09d0*/  ISETP.GE.AND P4, PT, R6, RZ, PT ;  /* 0x000000ff0600720c */ /* 0x000fe20003f86270 */
[C---:B------:R-:W-:Y:S01]  /*09e0*/  IMAD.HI.U32 R5, R11.reuse, R74, RZ ;  /* 0x0000004a0b057227 */ /* 0x040fe200078e00ff */
[----:B------:R-:W-:Y:S02]  /*09f0*/  ISETP.GT.U32.AND P6, PT, R14, R75, PT ;  /* 0x0000004b0e00720c */ /* 0x000fe40003fc4070 */
[----:B------:R-:W-:Y:S01]  /*0a00*/  ISETP.GE.AND P2, PT, R8, RZ, PT ;  /* 0x000000ff0800720c */ /* 0x000fe20003f46270 */
[----:B------:R-:W-:Y:S01]  /*0a10*/  IMAD.HI.U32 R6, R11, R72, RZ ;  /* 0x000000480b067227 */ /* 0x000fe200078e00ff */
[C---:B------:R-:W-:Y:S02]  /*0a20*/  LOP3.LUT R8, R249.reuse, 0x6, R10, 0xfe, !PT ;  /* 0x00000006f9087812 */ /* 0x040fe400078efe0a */
[----:B------:R-:W-:Y:S01]  /*0a30*/  IABS R68, R12 ;  /* 0x0000000c00447213 */ /* 0x000fe20000000000 */
[----:B------:R-:W-:Y:S01]  /*0a40*/  IMAD.MOV R5, RZ, RZ, -R5 ;  /* 0x000000ffff057224 */ /* 0x000fe200078e0a05 */
[----:B------:R-:W-:Y:S01]  /*0a50*/  IABS R70, R8 ;  /* 0x0000000800467213 */ /* 0x000fe20000000000 */
[----:B------:R-:W-:Y:S01]  /*0a60*/  IMAD.MOV R7, RZ, RZ, -R6 ;  /* 0x000000ffff077224 */ /* 0x000fe200078e0a06 */
[----:B------:R-:W-:Y:S01]  /*0a70*/  IABS R60, R18 ;  /* 0x00000012003c7213 */ /* 0x000fe20000000000 */
[C---:B------:R-:W-:Y:S01]  /*0a80*/  IMAD R74, R14.reuse, R5, R74 ;  /* 0x000000050e4a7224 */ /* 0x040fe200078e024a */
[C---:B------:R-:W-:Y:S01]  /*0a90*/  LOP3.LUT R29, R249.reuse, 0x2e, R10, 0xfe, !PT ;  /* 0x0000002ef91d7812 */ /* 0x040fe200078efe0a */
[----:B------:R-:W-:Y:S01]  /*0aa0*/  IMAD R72, R14, R7, R72 ;  /* 0x000000070e487224 */ /* 0x000fe200078e0248 */
[----:B------:R-:W-:Y:S01]  /*0ab0*/  LOP3.LUT R33, R249, 0x2f, R10, 0xfe, !PT ;  /* 0x0000002ff9217812 */ /* 0x000fe200078efe0a */
[--C-:B------:R-:W-:Y:S01]  /*0ac0*/  @!P3 IMAD.IADD R76, R76, 0x1, -R14.reuse ;  /* 0x000000014c4cb824 */ /* 0x100fe200078e0a0e */
[C---:B------:R-:W-:Y:S01]  /*0ad0*/  ISETP.GT.U32.AND P3, PT, R14.reuse, R74, PT ;  /* 0x0000004a0e00720c */ /* 0x040fe20003f64070 */
[----:B------:R-:W-:Y:S01]  /*0ae0*/  @!P6 IMAD.IADD R75, R75, 0x1, -R14 ;  /* 0x000000014b4be824 */ /* 0x000fe200078e0a0e */
[----:B------:R-:W-:Y:S01]  /*0af0*/  ISETP.GT.U32.AND P6, PT, R14, R72, PT ;  /* 0x000000480e00720c */ /* 0x000fe20003fc4070 */
[----:B------:R-:W-:Y:S01]  /*0b00*/  IMAD.HI.U32 R5, R11, R71, RZ ;  /* 0x000000470b057227 */ /* 0x000fe200078e00ff */
[----:B------:R-:W-:-:S02]  /*0b10*/  LOP3.LUT R37, R249, 0x30, R10, 0xfe, !PT ;  /* 0x00000030f9257812 */ /* 0x000fc400078efe0a */
[--C-:B------:R-:W-:Y:S01]  /*0b20*/  LOP3.LUT R41, R249, 0x32, R10.reuse, 0xfe, !PT ;  /* 0x00000032f9297812 */ /* 0x100fe200078efe0a */
[----:B------:R-:W-:Y:S01]  /*0b30*/  IMAD.MOV R5, RZ, RZ, -R5 ;  /* 0x000000ffff057224 */ /* 0x000fe200078e0a05 */
[----:B------:R-:W-:Y:S01]  /*0b40*/  IABS R19, R37 ;  /* 0x0000002500137213 */ /* 0x000fe20000000000 */
[----:B------:R-:W-:Y:S01]  /*0b50*/  IMAD.HI.U32 R6, R11, R68, RZ ;  /* 0x000000440b067227 */ /* 0x000fe200078e00ff */
[----:B------:R-:W-:Y:S02]  /*0b60*/  IABS R25, R41 ;  /* 0x0000002900197213 */ /* 0x000fe40000000000 */
[C---:B------:R-:W-:Y:S01]  /*0b70*/  LOP3.LUT R77, R249.reuse, 0x3a, R10, 0xfe, !PT ;  /* 0x0000003af94d7812 */ /* 0x040fe200078efe0a */
[----:B------:R-:W-:Y:S01]  /*0b80*/  @!P3 IMAD.IADD R74, R74, 0x1, -R14 ;  /* 0x000000014a4ab824 */ /* 0x000fe200078e0a0e */
[C---:B------:R-:W-:Y:S01]  /*0b90*/  LOP3.LUT R79, R249.reuse, 0x3b, R10, 0xfe, !PT ;  /* 0x0000003bf94f7812 */ /* 0x040fe200078efe0a */
[----:B------:R-:W-:Y:S01]  /*0ba0*/  @!P6 IMAD.IADD R72, R72, 0x1, -R14 ;  /* 0x000000014848e824 */ /* 0x000fe200078e0a0e */
[--C-:B------:R-:W-:Y:S01]  /*0bb0*/  LOP3.LUT R81, R249, 0x3c, R10.reuse, 0xfe, !PT ;  /* 0x0000003cf9517812 */ /* 0x100fe200078efe0a */
[C---:B------:R-:W-:Y:S01]  /*0bc0*/  IMAD R71, R14.reuse, R5, R71 ;  /* 0x000000050e477224 */ /* 0x040fe200078e0247 */
[----:B------:R-:W-:Y:S01]  /*0bd0*/  ISETP.GT.U32.AND P6, PT, R14, R74, PT ;  /* 0x0000004a0e00720c */ /* 0x000fe20003fc4070 */
[----:B------:R-:W-:Y:S01]  /*0be0*/  IMAD.HI.U32 R5, R11, R70, RZ ;  /* 0x000000460b057227 */ /* 0x000fe200078e00ff */
[----:B------:R-:W-:-:S02]  /*0bf0*/  LOP3.LUT R83, R249, 0x3d, R10, 0xfe, !PT ;  /* 0x0000003df9537812 */ /* 0x000fc400078efe0a */
[C---:B------:R-:W-:Y:S01]  /*0c00*/  ISETP.GT.U32.AND P3, PT, R14.reuse, R71, PT ;  /* 0x000000470e00720c */ /* 0x040fe20003f64070 */
[----:B------:R-:W-:Y:S01]  /*0c10*/  IMAD.MOV R5, RZ, RZ, -R5 ;  /* 0x000000ffff057224 */ /* 0x000fe200078e0a05 */
[C---:B------:R-:W-:Y:S01]  /*0c20*/  LOP3.LUT R85, R249.reuse, 0x3e, R10, 0xfe, !PT ;  /* 0x0000003ef9557812 */ /* 0x040fe200078efe0a */
[----:B------:R-:W-:Y:S01]  /*0c30*/  IMAD.MOV R7, RZ, RZ, -R6 ;  /* 0x000000ffff077224 */ /* 0x000fe200078e0a06 */
[----:B------:R-:W-:Y:S01]  /*0c40*/  LOP3.LUT R73, R249, 0x3f, R10, 0xfe, !PT ;  /* 0x0000003ff9497812 */ /* 0x000fe200078efe0a */
[----:B------:R-:W-:Y:S01]  /*0c50*/  IMAD R70, R14, R5, R70 ;  /* 0x000000050e467224 */ /* 0x000fe200078e0246 */
[----:B------:R-:W-:Y:S01]  /*0c60*/  IABS R45, R81 ;  /* 0x00000051002d7213 */ /* 0x000fe20000000000 */
[----:B------:R-:W-:Y:S01]  /*0c70*/  IMAD.HI.U32 R5, R11, R67, RZ ;  /* 0x000000430b057227 */ /* 0x000fe200078e00ff */
[----:B------:R-:W-:Y:S02]  /*0c80*/  IABS R53, R83 ;  /* 0x0000005300357213 */ /* 0x000fe40000000000 */
[----:B------:R-:W-:Y:S01]  /*0c90*/  IABS R57, R85 ;  /* 0x0000005500397213 */ /* 0x000fe20000000000 */
[----:B------:R-:W-:Y:S01]  /*0ca0*/  @!P6 IMAD.IADD R74, R74, 0x1, -R14 ;  /* 0x000000014a4ae824 */ /* 0x000fe200078e0a0e */
[C---:B------:R-:W-:Y:S01]  /*0cb0*/  ISETP.GT.U32.AND P6, PT, R14.reuse, R70, PT ;  /* 0x000000460e00720c */ /* 0x040fe20003fc4070 */
[----:B------:R-:W-:Y:S01]  /*0cc0*/  IMAD.MOV R5, RZ, RZ, -R5 ;  /* 0x000000ffff057224 */ /* 0x000fe200078e0a05 */
[----:B------:R-:W-:Y:S01]  /*0cd0*/  IABS R65, R73 ;  /* 0x0000004900417213 */ /* 0x000fe20000000000 */
[----:B------:R-:W-:-:S02]  /*0ce0*/  IMAD R68, R14, R7, R68 ;  /* 0x000000070e447224 */ /* 0x000fc400078e0244 */
[C---:B------:R-:W-:Y:S02]  /*0cf0*/  IMAD R67, R14.reuse, R5, R67 ;  /* 0x000000050e437224 */ /* 0x040fe400078e0243 */
[----:B------:R-:W-:Y:S01]  /*0d00*/  @!P4 IMAD.MOV R74, RZ, RZ, -R74 ;  /* 0x000000ffff4ac224 */ /* 0x000fe200078e0a4a */
[----:B------:R-:W-:Y:S01]  /*0d10*/  ISETP.GT.U32.AND P4, PT, R14, R68, PT ;  /* 0x000000440e00720c */ /* 0x000fe20003f84070 */
[----:B------:R-:W-:Y:S01]  /*0d20*/  @!P1 IMAD.MOV R75, RZ, RZ, -R75 ;  /* 0x000000ffff4b9224 */ /* 0x000fe200078e0a4b */
[----:B------:R-:W-:Y:S01]  /*0d30*/  ISETP.GE.AND P1, PT, R8, RZ, PT ;  /* 0x000000ff0800720c */ /* 0x000fe20003f26270 */
[----:B------:R-:W-:Y:S01]  /*0d40*/  @!P3 IMAD.IADD R71, R71, 0x1, -R14 ;  /* 0x000000014747b824 */ /* 0x000fe200078e0a0e */
[----:B------:R-:W-:Y:S01]  /*0d50*/  LOP3.LUT R8, R249, 0xa, R10, 0xfe, !PT ;  /* 0x0000000af9087812 */ /* 0x000fe200078efe0a */
[----:B------:R-:W-:Y:S01]  /*0d60*/  @!P6 IMAD.IADD R70, R70, 0x1, -R14 ;  /* 0x000000014646e824 */ /* 0x000fe200078e0a0e */
[C---:B------:R-:W-:Y:S01]  /*0d70*/  ISETP.GT.U32.AND P6, PT, R14.reuse, R67, PT ;  /* 0x000000430e00720c */ /* 0x040fe20003fc4070 */
[----:B------:R-:W-:Y:S01]  /*0d80*/  @!P0 IMAD.MOV R76, RZ, RZ, -R76 ;  /* 0x000000ffff4c8224 */ /* 0x000fe200078e0a4c */
[----:B------:R-:W-:Y:S01]  /*0d90*/  ISETP.GT.U32.AND P0, PT, R14, R72, PT ;  /* 0x000000480e00720c */ /* 0x000fe20003f04070 */
[----:B------:R-:W-:Y:S01]  /*0da0*/  IMAD.HI.U32 R6, R11, R66, RZ ;  /* 0x000000420b067227 */ /* 0x000fe200078e00ff */
[----:B------:R-:W-:-:S02]  /*0db0*/  IABS R64, R8 ;  /* 0x0000000800407213 */ /* 0x000fc40000000000 */
[----:B------:R-:W-:Y:S01]  /*0dc0*/  ISETP.GT.U32.AND P3, PT, R14, R71, PT ;  /* 0x000000470e00720c */ /* 0x000fe20003f64070 */
[----:B------:R-:W-:Y:S01]  /*0dd0*/  @!P4 IMAD.IADD R68, R68, 0x1, -R14 ;  /* 0x000000014444c824 */ /* 0x000fe200078e0a0e */
[----:B------:R-:W-:Y:S01]  /*0de0*/  ISETP.GT.U32.AND P4, PT, R14, R70, PT ;  /* 0x000000460e00720c */ /* 0x000fe20003f84070 */
[----:B------:R-:W-:Y:S02]  /*0df0*/  IMAD.MOV R7, RZ, RZ, -R6 ;  /* 0x000000ffff077224 */ /* 0x000fe400078e0a06 */
[----:B------:R-:W-:-:S04]  /*0e00*/  IMAD.HI.U32 R5, R11, R64, RZ ;  /* 0x000000400b057227 */ /* 0x000fc800078e00ff */
[----:B------:R-:W-:Y:S02]  /*0e10*/  @!P6 IMAD.IADD R67, R67, 0x1, -R14 ;  /* 0x000000014343e824 */ /* 0x000fe400078e0a0e */
[C---:B------:R-:W-:Y:S02]  /*0e20*/  IMAD R66, R14.reuse, R7, R66 ;  /* 0x000000070e427224 */ /* 0x040fe400078e0242 */
[----:B------:R-:W-:Y:S01]  /*0e30*/  IMAD.MOV R5, RZ, RZ, -R5 ;  /* 0x000000ffff057224 */ /* 0x000fe200078e0a05 */
[----:B------:R-:W-:Y:S01]  /*0e40*/  ISETP.GT.U32.AND P6, PT, R14, R67, PT ;  /* 0x000000430e00720c */ /* 0x000fe20003fc4070 */
[--C-:B------:R-:W-:Y:S01]  /*0e50*/  @!P4 IMAD.IADD R70, R70, 0x1, -R14.reuse ;  /* 0x000000014646c824 */ /* 0x100fe200078e0a0e */
[----:B------:R-:W-:Y:S01]  /*0e60*/  ISETP.GT.U32.AND P4, PT, R14, R66, PT ;  /* 0x000000420e00720c */ /* 0x000fe20003f84070 */
[----:B------:R-:W-:Y:S01]  /*0e70*/  @!P0 IMAD.IADD R72, R72, 0x1, -R14 ;  /* 0x0000000148488824 */ /* 0x000fe200078e0a0e */
[----:B------:R-:W-:Y:S01]  /*0e80*/  ISETP.GE.AND P0, PT, R12, RZ, PT ;  /* 0x000000ff0c00720c */ /* 0x000fe20003f06270 */
[----:B------:R-:W-:Y:S01]  /*0e90*/  IMAD R64, R14, R5, R64 ;  /* 0x000000050e407224 */ /* 0x000fe200078e0240 */
[----:B------:R-:W-:Y:S01]  /*0ea0*/  LOP3.LUT R12, R249, 0xb, R10, 0xfe, !PT ;  /* 0x0000000bf90c7812 */ /* 0x000fe200078efe0a */
[----:B------:R-:W-:Y:S01]  /*0eb0*/  @!P5 IMAD.MOV R78, RZ, RZ, -R78 ;  /* 0x000000ffff4ed224 */ /* 0x000fe200078e0a4e */
[----:B------:R-:W-:Y:S01]  /*0ec0*/  ISETP.GE.AND P5, PT, R9, RZ, PT ;  /* 0x000000ff0900720c */ /* 0x000fe20003fa6270 */
[----:B------:R-:W-:Y:S01]  /*0ed0*/  @!P3 IMAD.IADD R71, R71, 0x1, -R14 ;  /* 0x000000014747b824 */ /* 0x000fe200078e0a0e */
[----:B------:R-:W-:Y:S01]  /*0ee0*/  ISETP.GE.AND P3, PT, R16, RZ, PT ;  /* 0x000000ff1000720c */ /* 0x000fe20003f66270 */
[----:B------:R-:W-:Y:S01]  /*0ef0*/  @!P2 IMAD.MOV R72, RZ, RZ, -R72 ;  /* 0x000000ffff48a224 */ /* 0x000fe200078e0a48 */
[----:B------:R-:W-:Y:S01]  /*0f00*/  LOP3.LUT R16, R249, 0xc, R10, 0xfe, !PT ;  /* 0x0000000cf9107812 */ /* 0x000fe200078efe0a */
[--C-:B------:R-:W-:Y:S01]  /*0f10*/  @!P6 IMAD.IADD R67, R67, 0x1, -R14.reuse ;  /* 0x000000014343e824 */ /* 0x100fe200078e0a0e */
[----:B------:R-:W-:Y:S01]  /*0f20*/  IABS R63, R12 ;  /* 0x0000000c003f7213 */ /* 0x000fe20000000000 */
[----:B------:R-:W-:Y:S01]  /*0f30*/  @!P4 IMAD.IADD R66, R66, 0x1, -R14 ;  /* 0x000000014242c824 */ /* 0x000fe200078e0a0e */
[C---:B------:R-:W-:Y:S01]  /*0f40*/  ISETP.GT.U32.AND P6, PT, R14.reuse, R64, PT ;  /* 0x000000400e00720c */ /* 0x040fe20003fc4070 */
[----:B------:R-:W-:Y:S01]  /*0f50*/  IMAD.HI.U32 R7, R11, R60, RZ ;  /* 0x0000003c0b077227 */ /* 0x000fe200078e00ff */
[----:B------:R-:W-:-:S02]  /*0f60*/  ISETP.GT.U32.AND P2, PT, R14, R68, PT ;  /* 0x000000440e00720c */ /* 0x000fc40003f44070 */
[----:B------:R-:W-:Y:S01]  /*0f70*/  IABS R62, R16 ;  /* 0x00000010003e7213 */ /* 0x000fe20000000000 */
[----:B------:R-:W-:Y:S01]  /*0f80*/  IMAD.HI.U32 R5, R11, R63, RZ ;  /* 0x0000003f0b057227 */ /* 0x000fe200078e00ff */
[----:B------:R-:W-:Y:S02]  /*0f90*/  ISETP.GE.AND P4, PT, R8, RZ, PT ;  /* 0x000000ff0800720c */ /* 0x000fe40003f86270 */
[----:B------:R-:W-:Y:S01]  /*0fa0*/  LOP3.LUT R8, R249, 0xe, R10, 0xfe, !PT ;  /* 0x0000000ef9087812 */ /* 0x000fe200078efe0a */
[----:B------:R-:W-:-:S03]  /*0fb0*/  IMAD.HI.U32 R6, R11, R62, RZ ;  /* 0x0000003e0b067227 */ /* 0x000fc600078e00ff */
[----:B------:R-:W-:Y:S01]  /*0fc0*/  IABS R59, R8 ;  /* 0x00000008003b7213 */ /* 0x000fe20000000000 */
[----:B------:R-:W-:Y:S02]  /*0fd0*/  IMAD.MOV R5, RZ, RZ, -R5 ;  /* 0x000000ffff057224 */ /* 0x000fe400078e0a05 */
[----:B------:R-:W-:Y:S01]  /*0fe0*/  @!P5 IMAD.MOV R71, RZ, RZ, -R71 ;  /* 0x000000ffff47d224 */ /* 0x000fe200078e0a47 */
[C---:B------:R-:W-:Y:S01]  /*0ff0*/  ISETP.GT.U32.AND P5, PT, R14.reuse, R66, PT ;  /* 0x000000420e00720c */ /* 0x040fe20003fa4070 */
[----:B------:R-:W-:Y:S02]  /*1000*/  IMAD.MOV R9, RZ, RZ, -R6 ;  /* 0x000000ffff097224 */ /* 0x000fe400078e0a06 */
[----:B------:R-:W-:Y:S02]  /*1010*/  IMAD R63, R14, R5, R63 ;  /* 0x000000050e3f7224 */ /* 0x000fe400078e023f */
[--C-:B------:R-:W-:Y:S02]  /*1020*/  @!P6 IMAD.IADD R64, R64, 0x1, -R14.reuse ;  /* 0x000000014040e824 */ /* 0x100fe400078e0a0e */
[----:B------:R-:W-:Y:S01]  /*1030*/  @!P2 IMAD.IADD R68, R68, 0x1, -R14 ;  /* 0x000000014444a824 */ /* 0x000fe200078e0a0e */
[C---:B------:R-:W-:Y:S01]  /*1040*/  ISETP.GT.U32.AND P6, PT, R14.reuse, R63, PT ;  /* 0x0000003f0e00720c */ /* 0x040fe20003fc4070 */
[----:B------:R-:W-:Y:S01]  /*1050*/  IMAD.MOV R7, RZ, RZ, -R7 ;  /* 0x000000ffff077224 */ /* 0x000fe200078e0a07 */
[----:B------:R-:W-:Y:S01]  /*1060*/  ISETP.GE.AND P2, PT, R17, RZ, PT ;  /* 0x000000ff1100720c */ /* 0x000fe20003f46270 */
[C---:B------:R-:W-:Y:S01]  /*1070*/  IMAD R62, R14.reuse, R9, R62 ;  /* 0x000000090e3e7224 */ /* 0x040fe200078e023e */
[C---:B------:R-:W-:Y:S01]  /*1080*/  LOP3.LUT R9, R249.reuse, 0x10, R10, 0xfe, !PT ;  /* 0x00000010f9097812 */ /* 0x040fe200078efe0a */
[----:B------:R-:W-:Y:S01]  /*1090*/  @!P1 IMAD.MOV R70, RZ, RZ, -R70 ;  /* 0x000000ffff469224 */ /* 0x000fe200078e0a46 */
[C---:B------:R-:W-:Y:S01]  /*10a0*/  ISETP.GT.U32.AND P1, PT, R14.reuse, R64, PT ;  /* 0x000000400e00720c */ /* 0x040fe20003f24070 */
[C---:B------:R-:W-:Y:S01]  /*10b0*/  IMAD R60, R14.reuse, R7, R60 ;  /* 0x000000070e3c7224 */ /* 0x040fe200078e023c */
[----:B------:R-:W-:Y:S01]  /*10c0*/  LOP3.LUT R7, R249, 0xf, R10, 0xfe, !PT ;  /* 0x0000000ff9077812 */ /* 0x000fe200078efe0a */
[----:B------:R-:W-:Y:S01]  /*10d0*/  @!P0 IMAD.MOV R68, RZ, RZ, -R68 ;  /* 0x000000ffff448224 */ /* 0x000fe200078e0a44 */
[----:B------:R-:W-:Y:S01]  /*10e0*/  ISETP.GT.U32.AND P0, PT, R14, R62, PT ;  /* 0x0000003e0e00720c */ /* 0x000fe20003f04070 */
[----:B------:R-:W-:Y:S01]  /*10f0*/  IMAD.HI.U32 R5, R11, R59, RZ ;  /* 0x0000003b0b057227 */ /* 0x000fe200078e00ff */
[----:B------:R-:W-:-:S02]  /*1100*/  IABS R58, R7 ;  /* 0x00000007003a7213 */ /* 0x000fc40000000000 */
[----:B------:R-:W-:Y:S01]  /*1110*/  IABS R56, R9 ;  /* 0x0000000900387213 */ /* 0x000fe20000000000 */
[----:B------:R-:W-:Y:S01]  /*1120*/  @!P5 IMAD.IADD R66, R66, 0x1, -R14 ;  /* 0x000000014242d824 */ /* 0x000fe200078e0a0e */
[----:B------:R-:W-:Y:S01]  /*1130*/  ISETP.GT.U32.AND P5, PT, R14, R60, PT ;  /* 0x0000003c0e00720c */ /* 0x000fe20003fa4070 */
[----:B------:R-:W-:Y:S01]  /*1140*/  IMAD.MOV R6, RZ, RZ, -R5 ;  /* 0x000000ffff067224 */ /* 0x000fe200078e0a05 */
[----:B------:R-:W-:Y:S01]  /*1150*/  LOP3.LUT R17, R249, 0x1c, R10, 0xfe, !PT ;  /* 0x0000001cf9117812 */ /* 0x000fe200078efe0a */
[--C-:B------:R-:W-:Y:S01]  /*1160*/  @!P1 IMAD.IADD R64, R64, 0x1, -R14.reuse ;  /* 0x0000000140409824 */ /* 0x100fe200078e0a0e */
[----:B------:R-:W-:Y:S01]  /*1170*/  ISETP.GE.AND P1, PT, R16, RZ, PT ;  /* 0x000000ff1000720c */ /* 0x000fe20003f26270 */
[----:B------:R-:W-:Y:S01]  /*1180*/  @!P6 IMAD.IADD R63, R63, 0x1, -R14 ;  /* 0x000000013f3fe824 */ /* 0x000fe200078e0a0e */
[----:B------:R-:W-:Y:S01]  /*1190*/  ISETP.GE.AND P6, PT, R18, RZ, PT ;  /* 0x000000ff1200720c */ /* 0x000fe20003fc6270 */
[----:B------:R-:W-:Y:S01]  /*11a0*/  IMAD R59, R14, R6, R59 ;  /* 0x000000060e3b7224 */ /* 0x000fe200078e023b */
[----:B------:R-:W-:Y:S01]  /*11b0*/  LOP3.LUT R16, R249, 0x1a, R10, 0xfe, !PT ;  /* 0x0000001af9107812 */ /* 0x000fe200078efe0a */
[----:B------:R-:W-:Y:S01]  /*11c0*/  @!P0 IMAD.IADD R62, R62, 0x1, -R14 ;  /* 0x000000013e3e8824 */ /* 0x000fe200078e0a0e */
[C---:B------:R-:W-:Y:S01]  /*11d0*/  ISETP.GT.U32.AND P0, PT, R14.reuse, R63, PT ;  /* 0x0000003f0e00720c */ /* 0x040fe20003f04070 */
[----:B------:R-:W-:Y:S01]  /*11e0*/  @!P4 IMAD.MOV R64, RZ, RZ, -R64 ;  /* 0x000000ffff40c224 */ /* 0x000fe200078e0a40 */
[----:B------:R-:W-:Y:S01]  /*11f0*/  ISETP.GT.U32.AND P4, PT, R14, R59, PT ;  /* 0x0000003b0e00720c */ /* 0x000fe20003f84070 */
[----:B------:R-:W-:Y:S01]  /*1200*/  @!P3 IMAD.MOV R67, RZ, RZ, -R67 ;  /* 0x000000ffff43b224 */ /* 0x000fe200078e0a43 */
[----:B------:R-:W-:Y:S01]  /*1210*/  ISETP.GE.AND P3, PT, R12, RZ, PT ;  /* 0x000000ff0c00720c */ /* 0x000fe20003f66270 */
[----:B------:R-:W-:Y:S01]  /*1220*/  @!P5 IMAD.IADD R60, R60, 0x1, -R14 ;  /* 0x000000013c3cd824 */ /* 0x000fe200078e0a0e */
[----:B------:R-:W-:Y:S01]  /*1230*/  ISETP.GT.U32.AND P5, PT, R14, R62, PT ;  /* 0x0000003e0e00720c */ /* 0x000fe20003fa4070 */
[----:B------:R-:W-:Y:S01]  /*1240*/  IMAD.HI.U32 R5, R11, R58, RZ ;  /* 0x0000003a0b057227 */ /* 0x000fe200078e00ff */
[----:B------:R-:W-:-:S02]  /*1250*/  LOP3.LUT R12, R249, 0x11, R10, 0xfe, !PT ;  /* 0x00000011f90c7812 */ /* 0x000fc400078efe0a */
[----:B------:R-:W-:Y:S01]  /*1260*/  IABS R43, R16 ;  /* 0x00000010002b7213 */ /* 0x000fe20000000000 */
[----:B------:R-:W-:Y:S01]  /*1270*/  IMAD.MOV R5, RZ, RZ, -R5 ;  /* 0x000000ffff057224 */ /* 0x000fe200078e0a05 */
[----:B------:R-:W-:Y:S01]  /*1280*/  IABS R55, R12 ;  /* 0x0000000c00377213 */ /* 0x000fe20000000000 */
[----:B------:R-:W-:Y:S01]  /*1290*/  @!P2 IMAD.MOV R66, RZ, RZ, -R66 ;  /* 0x000000ffff42a224 */ /* 0x000fe200078e0a42 */
[C---:B------:R-:W-:Y:S01]  /*12a0*/  ISETP.GT.U32.AND P2, PT, R14.reuse, R60, PT ;  /* 0x0000003c0e00720c */ /* 0x040fe20003f44070 */
[----:B------:R-:W-:Y:S01]  /*12b0*/  IMAD R58, R14, R5, R58 ;  /* 0x000000050e3a7224 */ /* 0x000fe200078e023a */
[----:B------:R-:W-:Y:S01]  /*12c0*/  LOP3.LUT R18, R249, 0x1d, R10, 0xfe, !PT ;  /* 0x0000001df9127812 */ /* 0x000fe200078efe0a */
[--C-:B------:R-:W-:Y:S01]  /*12d0*/  @!P0 IMAD.IADD R63, R63, 0x1, -R14.reuse ;  /* 0x000000013f3f8824 */ /* 0x100fe200078e0a0e */
        /* <DEDUP_REMOVED lines=9> */
[----:B------:R-:W-:Y:S01]  /*1370*/  ISETP.GE.AND P4, PT, R9, RZ, PT ;  /* 0x000000ff0900720c */ /* 0x000fe20003f86270 */
[----:B------:R-:W-:Y:S01]  /*1380*/  IMAD.MOV R6, RZ, RZ, -R6 ;  /* 0x000000ffff067224 */ /* 0x000fe200078e0a06 */
[----:B------:R-:W-:Y:S01]  /*1390*/  LOP3.LUT R9, R249, 0x15, R10, 0xfe, !PT ;  /* 0x00000015f9097812 */ /* 0x000fe200078efe0a */
[----:B------:R-:W-:Y:S01]  /*13a0*/  @!P2 IMAD.IADD R60, R60, 0x1, -R14 ;  /* 0x000000013c3ca824 */ /* 0x000fe200078e0a0e */
[----:B------:R-:W-:Y:S01]  /*13b0*/  ISETP.GE.AND P2, PT, R7, RZ, PT ;  /* 0x000000ff0700720c */ /* 0x000fe20003f46270 */
[----:B------:R-:W-:Y:S01]  /*13c0*/  IMAD R55, R14, R6, R55 ;  /* 0x000000060e377224 */ /* 0x000fe200078e0237 */
[----:B------:R-:W-:Y:S01]  /*13d0*/  LOP3.LUT R7, R249, 0x12, R10, 0xfe, !PT ;  /* 0x00000012f9077812 */ /* 0x000fe200078efe0a */
[----:B------:R-:W-:Y:S01]  /*13e0*/  IMAD.HI.U32 R5, R11, R56, RZ ;  /* 0x000000380b057227 */ /* 0x000fe200078e00ff */
[----:B------:R-:W-:Y:S02]  /*13f0*/  IABS R50, R9 ;  /* 0x0000000900327213 */ /* 0x000fe40000000000 */
[----:B------:R-:W-:Y:S01]  /*1400*/  IABS R54, R7 ;  /* 0x0000000700367213 */ /* 0x000fe20000000000 */
[--C-:B------:R-:W-:Y:S01]  /*1410*/  @!P5 IMAD.IADD R58, R58, 0x1, -R14.reuse ;  /* 0x000000013a3ad824 */ /* 0x100fe200078e0a0e */
[----:B------:R-:W-:Y:S01]  /*1420*/  IABS R40, R17 ;  /* 0x0000001100287213 */ /* 0x000fe20000000000 */
[----:B------:R-:W-:Y:S01]  /*1430*/  @!P3 IMAD.IADD R59, R59, 0x1, -R14 ;  /* 0x000000013b3bb824 */ /* 0x000fe200078e0a0e */
[C---:B------:R-:W-:Y:S01]  /*1440*/  ISETP.GT.U32.AND P3, PT, R14.reuse, R55, PT ;  /* 0x000000370e00720c */ /* 0x040fe20003f64070 */
[----:B------:R-:W-:Y:S01]  /*1450*/  IMAD.MOV R5, RZ, RZ, -R5 ;  /* 0x000000ffff057224 */ /* 0x000fe200078e0a05 */
[C---:B------:R-:W-:Y:S01]  /*1460*/  ISETP.GT.U32.AND P5, PT, R14.reuse, R58, PT ;  /* 0x0000003a0e00720c */ /* 0x040fe20003fa4070 */
[----:B------:R-:W-:Y:S01]  /*1470*/  @!P1 IMAD.MOV R62, RZ, RZ, -R62 ;  /* 0x000000ffff3e9224 */ /* 0x000fe200078e0a3e */
[----:B------:R-:W-:Y:S01]  /*1480*/  IABS R39, R18 ;  /* 0x0000001200277213 */ /* 0x000fe20000000000 */
[----:B------:R-:W-:-:S02]  /*1490*/  IMAD R56, R14, R5, R56 ;  /* 0x000000050e387224 */ /* 0x000fc400078e0238 */
[----:B------:R-:W-:-:S03]  /*14a0*/  IMAD.HI.U32 R5, R11, R54, RZ ;  /* 0x000000360b057227 */ /* 0x000fc600078e00ff */
[C---:B------:R-:W-:Y:S01]  /*14b0*/  ISETP.GT.U32.AND P1, PT, R14.reuse, R56, PT ;  /* 0x000000380e00720c */ /* 0x040fe20003f24070 */
[----:B------:R-:W-:Y:S02]  /*14c0*/  IMAD.MOV R5, RZ, RZ, -R5 ;  /* 0x000000ffff057224 */ /* 0x000fe400078e0a05 */
[----:B------:R-:W-:Y:S02]  /*14d0*/  @!P3 IMAD.IADD R55, R55, 0x1, -R14 ;  /* 0x000000013737b824 */ /* 0x000fe400078e0a0e */
[----:B------:R-:W-:Y:S01]  /*14e0*/  IMAD R54, R14, R5, R54 ;  /* 0x000000050e367224 */ /* 0x000fe200078e0236 */
[----:B------:R-:W-:Y:S01]  /*14f0*/  LOP3.LUT R5, R249, 0x13, R10, 0xfe, !PT ;  /* 0x00000013f9057812 */ /* 0x000fe200078efe0a */
[----:B------:R-:W-:Y:S01]  /*1500*/  @!P5 IMAD.IADD R58, R58, 0x1, -R14 ;  /* 0x000000013a3ad824 */ /* 0x000fe200078e0a0e */
[----:B------:R-:W-:Y:S01]  /*1510*/  ISETP.GT.U32.AND P3, PT, R14, R55, PT ;  /* 0x000000370e00720c */ /* 0x000fe20003f64070 */
[----:B------:R-:W-:Y:S01]  /*1520*/  @!P6 IMAD.MOV R60, RZ, RZ, -R60 ;  /* 0x000000ffff3ce224 */ /* 0x000fe200078e0a3c */
[----:B------:R-:W-:Y:S01]  /*1530*/  IABS R52, R5 ;  /* 0x0000000500347213 */ /* 0x000fe20000000000 */
[----:B------:R-:W-:Y:S01]  /*1540*/  @!P0 IMAD.MOV R59, RZ, RZ, -R59 ;  /* 0x000000ffff3b8224 */ /* 0x000fe200078e0a3b */
[----:B------:R-:W-:Y:S01]  /*1550*/  ISETP.GE.AND P6, PT, R12, RZ, PT ;  /* 0x000000ff0c00720c */ /* 0x000fe20003fc6270 */
[----:B------:R-:W-:Y:S01]  /*1560*/  @!P2 IMAD.MOV R58, RZ, RZ, -R58 ;  /* 0x000000ffff3aa224 */ /* 0x000fe200078e0a3a */
[----:B------:R-:W-:Y:S01]  /*1570*/  ISETP.GE.AND P0, PT, R5, RZ, PT ;  /* 0x000000ff0500720c */ /* 0x000fe20003f06270 */
[----:B------:R-:W-:Y:S01]  /*1580*/  IMAD.HI.U32 R5, R11, R52, RZ ;  /* 0x000000340b057227 */ /* 0x000fe200078e00ff */
[----:B------:R-:W-:-:S02]  /*1590*/  ISETP.GT.U32.AND P2, PT, R14, R54, PT ;  /* 0x000000360e00720c */ /* 0x000fc40003f44070 */
[----:B------:R-:W-:Y:S01]  /*15a0*/  ISETP.GE.AND P5, PT, R7, RZ, PT ;  /* 0x000000ff0700720c */ /* 0x000fe20003fa6270 */
[----:B------:R-:W-:Y:S01]  /*15b0*/  IMAD.MOV R5, RZ, RZ, -R5 ;  /* 0x000000ffff057224 */ /* 0x000fe200078e0a05 */
[----:B------:R-:W-:Y:S01]  /*15c0*/  LOP3.LUT R12, R249, 0x19, R10, 0xfe, !PT ;  /* 0x00000019f90c7812 */ /* 0x000fe200078efe0a */
[--C-:B------:R-:W-:Y:S02]  /*15d0*/  @!P1 IMAD.IADD R56, R56, 0x1, -R14.reuse ;  /* 0x0000000138389824 */ /* 0x100fe400078e0a0e */
[----:B------:R-:W-:Y:S01]  /*15e0*/  @!P3 IMAD.IADD R55, R55, 0x1, -R14 ;  /* 0x000000013737b824 */ /* 0x000fe200078e0a0e */
[----:B------:R-:W-:Y:S01]  /*15f0*/  ISETP.GE.AND P3, PT, R9, RZ, PT ;  /* 0x000000ff0900720c */ /* 0x000fe20003f66270 */
[C---:B------:R-:W-:Y:S01]  /*1600*/  IMAD R52, R14.reuse, R5, R52 ;  /* 0x000000050e347224 */ /* 0x040fe200078e0234 */
[----:B------:R-:W-:Y:S01]  /*1610*/  ISETP.GT.U32.AND P1, PT, R14, R56, PT ;  /* 0x000000380e00720c */ /* 0x000fe20003f24070 */
[----:B------:R-:W-:Y:S01]  /*1620*/  @!P6 IMAD.MOV R55, RZ, RZ, -R55 ;  /* 0x000000ffff37e224 */ /* 0x000fe200078e0a37 */
[----:B------:R-:W-:Y:S01]  /*1630*/  LOP3.LUT R5, R249, 0x16, R10, 0xfe, !PT ;  /* 0x00000016f9057812 */ /* 0x000fe200078efe0a */
[----:B------:R-:W-:Y:S01]  /*1640*/  @!P2 IMAD.IADD R54, R54, 0x1, -R14 ;  /* 0x000000013636a824 */ /* 0x000fe200078e0a0e */
[----:B------:R-:W-:Y:S01]  /*1650*/  ISETP.GT.U32.AND P6, PT, R14, R52, PT ;  /* 0x000000340e00720c */ /* 0x000fe20003fc4070 */
[----:B------:R-:W-:Y:S01]  /*1660*/  IMAD.HI.U32 R6, R11, R51, RZ ;  /* 0x000000330b067227 */ /* 0x000fe200078e00ff */
[----:B------:R-:W-:-:S02]  /*1670*/  IABS R48, R5 ;  /* 0x0000000500307213 */ /* 0x000fc40000000000 */
[----:B------:R-:W-:Y:S01]  /*1680*/  ISETP.GT.U32.AND P2, PT, R14, R54, PT ;  /* 0x000000360e00720c */ /* 0x000fe20003f44070 */
[----:B------:R-:W-:Y:S01]  /*1690*/  IMAD.MOV R6, RZ, RZ, -R6 ;  /* 0x000000ffff067224 */ /* 0x000fe200078e0a06 */
[----:B------:R-:W-:Y:S01]  /*16a0*/  LOP3.LUT R9, R249, 0x18, R10, 0xfe, !PT ;  /* 0x00000018f9097812 */ /* 0x000fe200078efe0a */
[----:B------:R-:W-:Y:S01]  /*16b0*/  IMAD.HI.U32 R7, R11, R50, RZ ;  /* 0x000000320b077227 */ /* 0x000fe200078e00ff */
[----:B------:R-:W-:Y:S02]  /*16c0*/  IABS R44, R12 ;  /* 0x0000000c002c7213 */ /* 0x000fe40000000000 */
[----:B------:R-:W-:Y:S01]  /*16d0*/  IABS R46, R9 ;  /* 0x00000009002e7213 */ /* 0x000fe20000000000 */
[----:B------:R-:W-:Y:S01]  /*16e0*/  @!P1 IMAD.IADD R56, R56, 0x1, -R14 ;  /* 0x0000000138389824 */ /* 0x000fe200078e0a0e */
[----:B------:R-:W-:Y:S01]  /*16f0*/  ISETP.GE.AND P1, PT, R8, RZ, PT ;  /* 0x000000ff0800720c */ /* 0x000fe20003f26270 */
[----:B------:R-:W-:Y:S01]  /*1700*/  IMAD R51, R14, R6, R51 ;  /* 0x000000060e337224 */ /* 0x000fe200078e0233 */
[----:B------:R-:W-:Y:S01]  /*1710*/  LOP3.LUT R8, R249, 0x17, R10, 0xfe, !PT ;  /* 0x00000017f9087812 */ /* 0x000fe200078efe0a */
[----:B------:R-:W-:-:S02]  /*1720*/  @!P6 IMAD.IADD R52, R52, 0x1, -R14 ;  /* 0x000000013434e824 */ /* 0x000fc400078e0a0e */
[----:B------:R-:W-:Y:S01]  /*1730*/  @!P4 IMAD.MOV R56, RZ, RZ, -R56 ;  /* 0x000000ffff38c224 */ /* 0x000fe200078e0a38 */
[----:B------:R-:W-:Y:S01]  /*1740*/  ISETP.GE.AND P4, PT, R5, RZ, PT ;  /* 0x000000ff0500720c */ /* 0x000fe20003f86270 */
[----:B------:R-:W-:Y:S01]  /*1750*/  @!P2 IMAD.IADD R54, R54, 0x1, -R14 ;  /* 0x000000013636a824 */ /* 0x000fe200078e0a0e */
[C---:B------:R-:W-:Y:S01]  /*1760*/  ISETP.GT.U32.AND P2, PT, R14.reuse, R51, PT ;  /* 0x000000330e00720c */ /* 0x040fe20003f44070 */
[----:B------:R-:W-:Y:S01]  /*1770*/  IMAD.MOV R7, RZ, RZ, -R7 ;  /* 0x000000ffff077224 */ /* 0x000fe200078e0a07 */
[----:B------:R-:W-:Y:S01]  /*1780*/  ISETP.GT.U32.AND P6, PT, R14, R52, PT ;  /* 0x000000340e00720c */ /* 0x000fe20003fc4070 */
[----:B------:R-:W-:Y:S01]  /*1790*/  IMAD.HI.U32 R5, R11, R48, RZ ;  /* 0x000000300b057227 */ /* 0x000fe200078e00ff */
[----:B------:R-:W-:-:S03]  /*17a0*/  IABS R47, R8 ;  /* 0x00000008002f7213 */ /* 0x000fc60000000000 */
[C---:B------:R-:W-:Y:S02]  /*17b0*/  IMAD R50, R14.reuse, R7, R50 ;  /* 0x000000070e327224 */ /* 0x040fe400078e0232 */
[----:B------:R-:W-:Y:S02]  /*17c0*/  IMAD.MOV R5, RZ, RZ, -R5 ;  /* 0x000000ffff057224 */ /* 0x000fe400078e0a05 */
[----:B------:R-:W-:Y:S01]  /*17d0*/  @!P5 IMAD.MOV R54, RZ, RZ, -R54 ;  /* 0x000000ffff36d224 */ /* 0x000fe200078e0a36 */
[C---:B------:R-:W-:Y:S01]  /*17e0*/  ISETP.GT.U32.AND P5, PT, R14.reuse, R50, PT ;  /* 0x000000320e00720c */ /* 0x040fe20003fa4070 */
[----:B------:R-:W-:Y:S02]  /*17f0*/  IMAD R48, R14, R5, R48 ;  /* 0x000000050e307224 */ /* 0x000fe400078e0230 */
[----:B------:R-:W-:-:S04]  /*1800*/  IMAD.HI.U32 R7, R11, R46, RZ ;  /* 0x0000002e0b077227 */ /* 0x000fc800078e00ff */
[--C-:B------:R-:W-:Y:S02]  /*1810*/  @!P2 IMAD.IADD R51, R51, 0x1, -R14.reuse ;  /* 0x000000013333a824 */ /* 0x100fe400078e0a0e */
[----:B------:R-:W-:Y:S01]  /*1820*/  @!P6 IMAD.IADD R52, R52, 0x1, -R14 ;  /* 0x000000013434e824 */ /* 0x000fe200078e0a0e */
[C---:B------:R-:W-:Y:S01]  /*1830*/  ISETP.GT.U32.AND P6, PT, R14.reuse, R48, PT ;  /* 0x000000300e00720c */ /* 0x040fe20003fc4070 */
[----:B------:R-:W-:Y:S01]  /*1840*/  IMAD.MOV R7, RZ, RZ, -R7 ;  /* 0x000000ffff077224 */ /* 0x000fe200078e0a07 */
[----:B------:R-:W-:Y:S01]  /*1850*/  ISETP.GT.U32.AND P2, PT, R14, R51, PT ;  /* 0x000000330e00720c */ /* 0x000fe20003f44070 */
[----:B------:R-:W-:-:S04]  /*1860*/  IMAD.HI.U32 R6, R11, R47, RZ ;  /* 0x0000002f0b067227 */ /* 0x000fc800078e00ff */
[----:B------:R-:W-:Y:S01]  /*1870*/  IMAD R46, R14, R7, R46 ;  /* 0x000000070e2e7224 */ /* 0x000fe200078e022e */
[----:B------:R-:W-:Y:S01]  /*1880*/  LOP3.LUT R7, R249, 0x1b, R10, 0xfe, !PT ;  /* 0x0000001bf9077812 */ /* 0x000fe200078efe0a */
[----:B------:R-:W-:Y:S02]  /*1890*/  IMAD.MOV R6, RZ, RZ, -R6 ;  /* 0x000000ffff067224 */ /* 0x000fe400078e0a06 */
[--C-:B------:R-:W-:Y:S01]  /*18a0*/  @!P5 IMAD.IADD R50, R50, 0x1, -R14.reuse ;  /* 0x000000013232d824 */ /* 0x100fe200078e0a0e */
[C---:B------:R-:W-:Y:S01]  /*18b0*/  ISETP.GT.U32.AND P5, PT, R14.reuse, R46, PT ;  /* 0x0000002e0e00720c */ /* 0x040fe20003fa4070 */
[----:B------:R-:W-:Y:S01]  /*18c0*/  IMAD R47, R14, R6, R47 ;  /* 0x000000060e2f7224 */ /* 0x000fe200078e022f */
[----:B------:R-:W-:Y:S01]  /*18d0*/  IABS R42, R7 ;  /* 0x00000007002a7213 */ /* 0x000fe20000000000 */
[----:B------:R-:W-:Y:S01]  /*18e0*/  @!P6 IMAD.IADD R48, R48, 0x1, -R14 ;  /* 0x000000013030e824 */ /* 0x000fe200078e0a0e */
[----:B------:R-:W-:Y:S01]  /*18f0*/  ISETP.GT.U32.AND P6, PT, R14, R50, PT ;  /* 0x000000320e00720c */ /* 0x000fe20003fc4070 */
[----:B------:R-:W-:-:S04]  /*1900*/  IMAD.HI.U32 R5, R11, R44, RZ ;  /* 0x0000002c0b057227 */ /* 0x000fc800078e00ff */
[--C-:B------:R-:W-:Y:S01]  /*1910*/  @!P2 IMAD.IADD R51, R51, 0x1, -R14.reuse ;  /* 0x000000013333a824 */ /* 0x100fe200078e0a0e */
[----:B------:R-:W-:Y:S01]  /*1920*/  ISETP.GT.U32.AND P2, PT, R14, R47, PT ;  /* 0x0000002f0e00720c */ /* 0x000fe20003f44070 */
[----:B------:R-:W-:Y:S02]  /*1930*/  IMAD.MOV R5, RZ, RZ, -R5 ;  /* 0x000000ffff057224 */ /* 0x000fe400078e0a05 */
[----:B------:R-:W-:Y:S02]  /*1940*/  @!P5 IMAD.IADD R46, R46, 0x1, -R14 ;  /* 0x000000012e2ed824 */ /* 0x000fe400078e0a0e */
[----:B------:R-:W-:Y:S02]  /*1950*/  IMAD R44, R14, R5, R44 ;  /* 0x000000050e2c7224 */ /* 0x000fe400078e022c */
[----:B------:R-:W-:Y:S01]  /*1960*/  @!P6 IMAD.IADD R50, R50, 0x1, -R14 ;  /* 0x000000013232e824 */ /* 0x000fe200078e0a0e */
[C---:B------:R-:W-:Y:S01]  /*1970*/  ISETP.GT.U32.AND P5, PT, R14.reuse, R46, PT ;  /* 0x0000002e0e00720c */ /* 0x040fe20003fa4070 */
[----:B------:R-:W-:Y:S01]  /*1980*/  IMAD.HI.U32 R5, R11, R42, RZ ;  /* 0x0000002a0b057227 */ /* 0x000fe200078e00ff */
[----:B------:R-:W-:-:S03]  /*1990*/  ISETP.GT.U32.AND P6, PT, R14, R44, PT ;  /* 0x0000002c0e00720c */ /* 0x000fc60003fc4070 */
[----:B------:R-:W-:Y:S01]  /*19a0*/  @!P2 IMAD.IADD R47, R47, 0x1, -R14 ;  /* 0x000000012f2fa824 */ /* 0x000fe200078e0a0e */
[----:B------:R-:W-:Y:S01]  /*19b0*/  ISETP.GT.U32.AND P2, PT, R14, R48, PT ;  /* 0x000000300e00720c */ /* 0x000fe20003f44070 */
[----:B------:R-:W-:-:S04]  /*19c0*/  IMAD.HI.U32 R6, R11, R43, RZ ;  /* 0x0000002b0b067227 */ /* 0x000fc800078e00ff */
[----:B------:R-:W-:Y:S02]  /*19d0*/  IMAD.MOV R5, RZ, RZ, -R5 ;  /* 0x000000ffff057224 */ /* 0x000fe400078e0a05 */
[----:B------:R-:W-:Y:S02]  /*19e0*/  IMAD.MOV R6, RZ, RZ, -R6 ;  /* 0x000000ffff067224 */ /* 0x000fe400078e0a06 */
[C---:B------:R-:W-:Y:S02]  /*19f0*/  IMAD R42, R14.reuse, R5, R42 ;  /* 0x000000050e2a7224 */ /* 0x040fe400078e022a */
[C---:B------:R-:W-:Y:S02]  /*1a00*/  IMAD R43, R14.reuse, R6, R43 ;  /* 0x000000060e2b7224 */ /* 0x040fe400078e022b */
[----:B------:R-:W-:Y:S01]  /*1a10*/  @!P0 IMAD.MOV R52, RZ, RZ, -R52 ;  /* 0x000000ffff348224 */ /* 0x000fe200078e0a34 */
[----:B------:R-:W-:Y:S01]  /*1a20*/  ISETP.GT.U32.AND P0, PT, R14, R47, PT ;  /* 0x0000002f0e00720c */ /* 0x000fe20003f04070 */
[--C-:B------:R-:W-:Y:S01]  /*1a30*/  @!P5 IMAD.IADD R46, R46, 0x1, -R14.reuse ;  /* 0x000000012e2ed824 */ /* 0x100fe200078e0a0e */
[----:B------:R-:W-:Y:S01]  /*1a40*/  ISETP.GT.U32.AND P5, PT, R14, R42, PT ;  /* 0x0000002a0e00720c */ /* 0x000fe20003fa4070 */
[----:B------:R-:W-:Y:S01]  /*1a50*/  @!P6 IMAD.IADD R44, R44, 0x1, -R14 ;  /* 0x000000012c2ce824 */ /* 0x000fe200078e0a0e */
[----:B------:R-:W-:Y:S01]  /*1a60*/  ISETP.GE.AND P6, PT, R9, RZ, PT ;  /* 0x000000ff0900720c */ /* 0x000fe20003fc6270 */
[----:B------:R-:W-:Y:S01]  /*1a70*/  IMAD.HI.U32 R5, R11, R40, RZ ;  /* 0x000000280b057227 */ /* 0x000fe200078e00ff */
[----:B------:R-:W-:-:S03]  /*1a80*/  LOP3.LUT R9, R249, 0x23, R10, 0xfe, !PT ;  /* 0x00000023f9097812 */ /* 0x000fc600078efe0a */
[----:B------:R-:W-:Y:S01]  /*1a90*/  IMAD.HI.U32 R6, R11, R39, RZ ;  /* 0x000000270b067227 */ /* 0x000fe200078e00ff */
[----:B------:R-:W-:-:S03]  /*1aa0*/  IABS R31, R9 ;  /* 0x00000009001f7213 */ /* 0x000fc60000000000 */
[----:B------:R-:W-:Y:S01]  /*1ab0*/  @!P2 IMAD.IADD R48, R48, 0x1, -R14 ;  /* 0x000000013030a824 */ /* 0x000fe200078e0a0e */
[C---:B------:R-:W-:Y:S01]  /*1ac0*/  ISETP.GT.U32.AND P2, PT, R14.reuse, R43, PT ;  /* 0x0000002b0e00720c */ /* 0x040fe20003f44070 */
[----:B------:R-:W-:Y:S02]  /*1ad0*/  IMAD.MOV R5, RZ, RZ, -R5 ;  /* 0x000000ffff057224 */ /* 0x000fe400078e0a05 */
[----:B------:R-:W-:Y:S02]  /*1ae0*/  IMAD.MOV R6, RZ, RZ, -R6 ;  /* 0x000000ffff067224 */ /* 0x000fe400078e0a06 */
[C---:B------:R-:W-:Y:S02]  /*1af0*/  IMAD R40, R14.reuse, R5, R40 ;  /* 0x000000050e287224 */ /* 0x040fe400078e0228 */
[----:B------:R-:W-:Y:S01]  /*1b00*/  IMAD R39, R14, R6, R39 ;  /* 0x000000060e277224 */ /* 0x000fe200078e0227 */
[----:B------:R-:W-:Y:S01]  /*1b10*/  LOP3.LUT R6, R249, 0x20, R10, 0xfe, !PT ;  /* 0x00000020f9067812 */ /* 0x000fe200078efe0a */
[--C-:B------:R-:W-:Y:S01]  /*1b20*/  @!P0 IMAD.IADD R47, R47, 0x1, -R14.reuse ;  /* 0x000000012f2f8824 */ /* 0x100fe200078e0a0e */
[----:B------:R-:W-:Y:S01]  /*1b30*/  ISETP.GE.AND P0, PT, R8, RZ, PT ;  /* 0x000000ff0800720c */ /* 0x000fe20003f06270 */
[----:B------:R-:W-:Y:S01]  /*1b40*/  @!P5 IMAD.IADD R42, R42, 0x1, -R14 ;  /* 0x000000012a2ad824 */ /* 0x000fe200078e0a0e */
[C---:B------:R-:W-:Y:S01]  /*1b50*/  ISETP.GT.U32.AND P5, PT, R14.reuse, R40, PT ;  /* 0x000000280e00720c */ /* 0x040fe20003fa4070 */
[----:B------:R-:W-:Y:S01]  /*1b60*/  @!P1 IMAD.MOV R51, RZ, RZ, -R51 ;  /* 0x000000ffff339224 */ /* 0x000fe200078e0a33 */
[C---:B------:R-:W-:Y:S01]  /*1b70*/  ISETP.GT.U32.AND P1, PT, R14.reuse, R44, PT ;  /* 0x0000002c0e00720c */ /* 0x040fe20003f24070 */
[----:B------:R-:W-:Y:S01]  /*1b80*/  @!P6 IMAD.MOV R46, RZ, RZ, -R46 ;  /* 0x000000ffff2ee224 */ /* 0x000fe200078e0a2e */
[----:B------:R-:W-:Y:S01]  /*1b90*/  ISETP.GT.U32.AND P6, PT, R14, R39, PT ;  /* 0x000000270e00720c */ /* 0x000fe20003fc4070 */
[----:B------:R-:W-:Y:S01]  /*1ba0*/  @!P2 IMAD.IADD R43, R43, 0x1, -R14 ;  /* 0x000000012b2ba824 */ /* 0x000fe200078e0a0e */
[----:B------:R-:W-:Y:S01]  /*1bb0*/  LOP3.LUT R8, R249, 0x1e, R10, 0xfe, !PT ;  /* 0x0000001ef9087812 */ /* 0x000fe200078efe0a */
[----:B------:R-:W-:Y:S01]  /*1bc0*/  @!P3 IMAD.MOV R50, RZ, RZ, -R50 ;  /* 0x000000ffff32b224 */ /* 0x000fe200078e0a32 */
[----:B------:R-:W-:Y:S01]  /*1bd0*/  ISETP.GE.AND P2, PT, R12, RZ, PT ;  /* 0x000000ff0c00720c */ /* 0x000fe20003f46270 */
[----:B------:R-:W-:Y:S01]  /*1be0*/  @!P4 IMAD.MOV R48, RZ, RZ, -R48 ;  /* 0x000000ffff30c224 */ /* 0x000fe200078e0a30 */
[----:B------:R-:W-:Y:S01]  /*1bf0*/  IABS R38, R8 ;  /* 0x0000000800267213 */ /* 0x000fe20000000000 */
[----:B------:R-:W-:Y:S01]  /*1c00*/  @!P0 IMAD.MOV R47, RZ, RZ, -R47 ;  /* 0x000000ffff2f8224 */ /* 0x000fe200078e0a2f */
[----:B------:R-:W-:Y:S01]  /*1c10*/  ISETP.GT.U32.AND P3, PT, R14, R43, PT ;  /* 0x0000002b0e00720c */ /* 0x000fe20003f64070 */
[----:B------:R-:W-:Y:S01]  /*1c20*/  @!P5 IMAD.IADD R40, R40, 0x1, -R14 ;  /* 0x000000012828d824 */ /* 0x000fe200078e0a0e */
[----:B------:R-:W-:Y:S01]  /*1c30*/  ISETP.GE.AND P0, PT, R16, RZ, PT ;  /* 0x000000ff1000720c */ /* 0x000fe20003f06270 */
[----:B------:R-:W-:Y:S01]  /*1c40*/  IMAD.HI.U32 R5, R11, R38, RZ ;  /* 0x000000260b057227 */ /* 0x000fe200078e00ff */
[----:B------:R-:W-:-:S02]  /*1c50*/  ISETP.GT.U32.AND P4, PT, R14, R42, PT ;  /* 0x0000002a0e00720c */ /* 0x000fc40003f84070 */
[----:B------:R-:W-:Y:S01]  /*1c60*/  ISETP.GE.AND P5, PT, R8, RZ, PT ;  /* 0x000000ff0800720c */ /* 0x000fe20003fa6270 */
[--C-:B------:R-:W-:Y:S01]  /*1c70*/  @!P1 IMAD.IADD R44, R44, 0x1, -R14.reuse ;  /* 0x000000012c2c9824 */ /* 0x100fe200078e0a0e */
[----:B------:R-:W-:Y:S01]  /*1c80*/  ISETP.GE.AND P1, PT, R7, RZ, PT ;  /* 0x000000ff0700720c */ /* 0x000fe20003f26270 */
[----:B------:R-:W-:Y:S01]  /*1c90*/  @!P6 IMAD.IADD R39, R39, 0x1, -R14 ;  /* 0x000000012727e824 */ /* 0x000fe200078e0a0e */
[C-C-:B------:R-:W-:Y:S01]  /*1ca0*/  LOP3.LUT R7, R249.reuse, 0x21, R10.reuse, 0xfe, !PT ;  /* 0x00000021f9077812 */ /* 0x140fe200078efe0a */
[----:B------:R-:W-:Y:S01]  /*1cb0*/  IMAD.MOV R5, RZ, RZ, -R5 ;  /* 0x000000ffff057224 */ /* 0x000fe200078e0a05 */
[----:B------:R-:W-:Y:S01]  /*1cc0*/  LOP3.LUT R8, R249, 0x22, R10, 0xfe, !PT ;  /* 0x00000022f9087812 */ /* 0x000fe200078efe0a */
[----:B------:R-:W-:Y:S01]  /*1cd0*/  @!P2 IMAD.MOV R44, RZ, RZ, -R44 ;  /* 0x000000ffff2ca224 */ /* 0x000fe200078e0a2c */
[C---:B------:R-:W-:Y:S01]  /*1ce0*/  ISETP.GT.U32.AND P2, PT, R14.reuse, R40, PT ;  /* 0x000000280e00720c */ /* 0x040fe20003f44070 */
[C---:B------:R-:W-:Y:S01]  /*1cf0*/  IMAD R38, R14.reuse, R5, R38 ;  /* 0x000000050e267224 */ /* 0x040fe200078e0226 */
[----:B------:R-:W-:Y:S01]  /*1d00*/  ISETP.GT.U32.AND P6, PT, R14, R39, PT ;  /* 0x000000270e00720c */ /* 0x000fe20003fc4070 */
[----:B------:R-:W-:Y:S01]  /*1d10*/  @!P3 IMAD.IADD R43, R43, 0x1, -R14 ;  /* 0x000000012b2bb824 */ /* 0x000fe200078e0a0e */
[----:B------:R-:W-:Y:S01]  /*1d20*/  LOP3.LUT R5, R249, 0x1f, R10, 0xfe, !PT ;  /* 0x0000001ff9057812 */ /* 0x000fe200078efe0a */
[----:B------:R-:W-:Y:S01]  /*1d30*/  @!P4 IMAD.IADD R42, R42, 0x1, -R14 ;  /* 0x000000012a2ac824 */ /* 0x000fe200078e0a0e */
[----:B------:R-:W-:Y:S01]  /*1d40*/  ISETP.GE.AND P3, PT, R17, RZ, PT ;  /* 0x000000ff1100720c */ /* 0x000fe20003f66270 */
[----:B------:R-:W-:Y:S01]  /*1d50*/  @!P0 IMAD.MOV R43, RZ, RZ, -R43 ;  /* 0x000000ffff2b8224 */ /* 0x000fe200078e0a2b */
[----:B------:R-:W-:Y:S01]  /*1d60*/  IABS R36, R5 ;  /* 0x0000000500247213 */ /* 0x000fe20000000000 */
[----:B------:R-:W-:Y:S01]  /*1d70*/  @!P1 IMAD.MOV R42, RZ, RZ, -R42 ;  /* 0x000000ffff2a9224 */ /* 0x000fe200078e0a2a */
[----:B------:R-:W-:Y:S01]  /*1d80*/  ISETP.GE.AND P0, PT, R5, RZ, PT ;  /* 0x000000ff0500720c */ /* 0x000fe20003f06270 */
[----:B------:R-:W-:Y:S01]  /*1d90*/  IMAD.HI.U32 R49, R11, R57, RZ ;  /* 0x000000390b317227 */ /* 0x000fe200078e00ff */
[----:B------:R-:W-:-:S02]  /*1da0*/  IABS R34, R7 ;  /* 0x0000000700227213 */ /* 0x000fc40000000000 */
[----:B------:R-:W-:Y:S01]  /*1db0*/  IABS R35, R6 ;  /* 0x0000000600237213 */ /* 0x000fe20000000000 */
[----:B------:R-:W-:Y:S01]  /*1dc0*/  IMAD.HI.U32 R5, R11, R36, RZ ;  /* 0x000000240b057227 */ /* 0x000fe200078e00ff */
[----:B------:R-:W-:Y:S02]  /*1dd0*/  IABS R32, R8 ;  /* 0x0000000800207213 */ /* 0x000fe40000000000 */
[----:B------:R-:W-:Y:S01]  /*1de0*/  ISETP.GE.AND P4, PT, R18, RZ, PT ;  /* 0x000000ff1200720c */ /* 0x000fe20003f86270 */
[--C-:B------:R-:W-:Y:S01]  /*1df0*/  @!P2 IMAD.IADD R40, R40, 0x1, -R14.reuse ;  /* 0x000000012828a824 */ /* 0x100fe200078e0a0e */
[----:B------:R-:W-:Y:S01]  /*1e00*/  ISETP.GE.AND P2, PT, R7, RZ, PT ;  /* 0x000000ff0700720c */ /* 0x000fe20003f46270 */
[----:B------:R-:W-:Y:S01]  /*1e10*/  @!P6 IMAD.IADD R39, R39, 0x1, -R14 ;  /* 0x000000012727e824 */ /* 0x000fe200078e0a0e */
[----:B------:R-:W-:Y:S01]  /*1e20*/  ISETP.GT.U32.AND P6, PT, R14, R38, PT ;  /* 0x000000260e00720c */ /* 0x000fe20003fc4070 */
[----:B------:R-:W-:Y:S01]  /*1e30*/  IMAD.MOV R7, RZ, RZ, -R5 ;  /* 0x000000ffff077224 */ /* 0x000fe200078e0a05 */
[----:B------:R-:W-:Y:S01]  /*1e40*/  ISETP.GE.AND P1, PT, R6, RZ, PT ;  /* 0x000000ff0600720c */ /* 0x000fe20003f26270 */
[----:B------:R-:W-:Y:S01]  /*1e50*/  IMAD.HI.U32 R5, R11, R34, RZ ;  /* 0x000000220b057227 */ /* 0x000fe200078e00ff */
[----:B------:R-:W-:-:S02]  /*1e60*/  LOP3.LUT R12, R249, 0x26, R10, 0xfe, !PT ;  /* 0x00000026f90c7812 */ /* 0x000fc400078efe0a */
[----:B------:R-:W-:Y:S01]  /*1e70*/  LOP3.LUT R16, R249, 0x27, R10, 0xfe, !PT ;  /* 0x00000027f9107812 */ /* 0x000fe200078efe0a */
[----:B------:R-:W-:Y:S01]  /*1e80*/  IMAD R36, R14, R7, R36 ;  /* 0x000000070e247224 */ /* 0x000fe200078e0224 */
[----:B------:R-:W-:Y:S01]  /*1e90*/  IABS R27, R12 ;  /* 0x0000000c001b7213 */ /* 0x000fe20000000000 */
[----:B------:R-:W-:Y:S01]  /*1ea0*/  IMAD.HI.U32 R6, R11, R35, RZ ;  /* 0x000000230b067227 */ /* 0x000fe200078e00ff */
[----:B------:R-:W-:-:S03]  /*1eb0*/  IABS R26, R16 ;  /* 0x00000010001a7213 */ /* 0x000fc60000000000 */
[----:B------:R-:W-:Y:S01]  /*1ec0*/  @!P3 IMAD.MOV R40, RZ, RZ, -R40 ;  /* 0x000000ffff28b224 */ /* 0x000fe200078e0a28 */
[----:B------:R-:W-:Y:S01]  /*1ed0*/  ISETP.GT.U32.AND P3, PT, R14, R36, PT ;  /* 0x000000240e00720c */ /* 0x000fe20003f64070 */
[----:B------:R-:W-:Y:S02]  /*1ee0*/  IMAD.MOV R7, RZ, RZ, -R5 ;  /* 0x000000ffff077224 */ /* 0x000fe400078e0a05 */
[----:B------:R-:W-:-:S04]  /*1ef0*/  IMAD.HI.U32 R5, R11, R32, RZ ;  /* 0x000000200b057227 */ /* 0x000fc800078e00ff */
[----:B------:R-:W-:Y:S02]  /*1f00*/  IMAD.MOV R6, RZ, RZ, -R6 ;  /* 0x000000ffff067224 */ /* 0x000fe400078e0a06 */
[----:B------:R-:W-:Y:S02]  /*1f10*/  @!P6 IMAD.IADD R38, R38, 0x1, -R14 ;  /* 0x000000012626e824 */ /* 0x000fe400078e0a0e */
[----:B------:R-:W-:Y:S02]  /*1f20*/  IMAD.MOV R5, RZ, RZ, -R5 ;  /* 0x000000ffff057224 */ /* 0x000fe400078e0a05 */
[C---:B------:R-:W-:Y:S01]  /*1f30*/  IMAD R35, R14.reuse, R6, R35 ;  /* 0x000000060e237224 */ /* 0x040fe200078e0223 */
[C---:B------:R-:W-:Y:S01]  /*1f40*/  ISETP.GT.U32.AND P6, PT, R14.reuse, R38, PT ;  /* 0x000000260e00720c */ /* 0x040fe20003fc4070 */
[C---:B------:R-:W-:Y:S02]  /*1f50*/  IMAD R32, R14.reuse, R5, R32 ;  /* 0x000000050e207224 */ /* 0x040fe400078e0220 */
[----:B------:R-:W-:Y:S01]  /*1f60*/  @!P4 IMAD.MOV R39, RZ, RZ, -R39 ;  /* 0x000000ffff27c224 */ /* 0x000fe200078e0a27 */
[----:B------:R-:W-:Y:S01]  /*1f70*/  ISETP.GT.U32.AND P4, PT, R14, R35, PT ;  /* 0x000000230e00720c */ /* 0x000fe20003f84070 */
[----:B------:R-:W-:Y:S01]  /*1f80*/  @!P3 IMAD.IADD R36, R36, 0x1, -R14 ;  /* 0x000000012424b824 */ /* 0x000fe200078e0a0e */
[C---:B------:R-:W-:Y:S01]  /*1f90*/  ISETP.GT.U32.AND P3, PT, R14.reuse, R32, PT ;  /* 0x000000200e00720c */ /* 0x040fe20003f64070 */
[----:B------:R-:W-:Y:S01]  /*1fa0*/  IMAD R34, R14, R7, R34 ;  /* 0x000000070e227224 */ /* 0x000fe200078e0222 */
[----:B------:R-:W-:Y:S01]  /*1fb0*/  LOP3.LUT R7, R249, 0x24, R10, 0xfe, !PT ;  /* 0x00000024f9077812 */ /* 0x000fe200078efe0a */
[----:B------:R-:W-:-:S03]  /*1fc0*/  IMAD.HI.U32 R6, R11, R31, RZ ;  /* 0x0000001f0b067227 */ /* 0x000fc600078e00ff */
[----:B------:R-:W-:Y:S01]  /*1fd0*/  IABS R30, R7 ;  /* 0x00000007001e7213 */ /* 0x000fe20000000000 */
[----:B------:R-:W-:Y:S02]  /*1fe0*/  IMAD.MOV R6, RZ, RZ, -R6 ;  /* 0x000000ffff067224 */ /* 0x000fe400078e0a06 */
[----:B------:R-:W-:Y:S01]  /*1ff0*/  @!P6 IMAD.IADD R38, R38, 0x1, -R14 ;  /* 0x000000012626e824 */ /* 0x000fe200078e0a0e */
[C---:B------:R-:W-:Y:S01]  /*2000*/  ISETP.GT.U32.AND P6, PT, R14.reuse, R34, PT ;  /* 0x000000220e00720c */ /* 0x040fe20003fc4070 */
[----:B------:R-:W-:Y:S01]  /*2010*/  IMAD R31, R14, R6, R31 ;  /* 0x000000060e1f7224 */ /* 0x000fe200078e021f */
[----:B------:R-:W-:Y:S01]  /*2020*/  LOP3.LUT R6, R249, 0x25, R10, 0xfe, !PT ;  /* 0x00000025f9067812 */ /* 0x000fe200078efe0a */
[----:B------:R-:W-:-:S03]  /*2030*/  IMAD.HI.U32 R5, R11, R30, RZ ;  /* 0x0000001e0b057227 */ /* 0x000fc600078e00ff */
[----:B------:R-:W-:Y:S01]  /*2040*/  IABS R28, R6 ;  /* 0x00000006001c7213 */ /* 0x000fe20000000000 */
[--C-:B------:R-:W-:Y:S01]  /*2050*/  @!P4 IMAD.IADD R35, R35, 0x1, -R14.reuse ;  /* 0x000000012323c824 */ /* 0x100fe200078e0a0e */
[----:B------:R-:W-:Y:S01]  /*2060*/  ISETP.GT.U32.AND P4, PT, R14, R36, PT ;  /* 0x000000240e00720c */ /* 0x000fe20003f84070 */
[--C-:B------:R-:W-:Y:S02]  /*2070*/  @!P3 IMAD.IADD R32, R32, 0x1, -R14.reuse ;  /* 0x000000012020b824 */ /* 0x100fe400078e0a0e */
[----:B------:R-:W-:Y:S02]  /*2080*/  IMAD.MOV R5, RZ, RZ, -R5 ;  /* 0x000000ffff057224 */ /* 0x000fe400078e0a05 */
[----:B------:R-:W-:Y:S01]  /*2090*/  @!P6 IMAD.IADD R34, R34, 0x1, -R14 ;  /* 0x000000012222e824 */ /* 0x000fe200078e0a0e */
[C---:B------:R-:W-:Y:S01]  /*20a0*/  ISETP.GT.U32.AND P3, PT, R14.reuse, R32, PT ;  /* 0x000000200e00720c */ /* 0x040fe20003f64070 */
[C---:B------:R-:W-:Y:S02]  /*20b0*/  IMAD R30, R14.reuse, R5, R30 ;  /* 0x000000050e1e7224 */ /* 0x040fe400078e021e */
[----:B------:R-:W-:Y:S01]  /*20c0*/  IMAD.HI.U32 R5, R11, R28, RZ ;  /* 0x0000001c0b057227 */ /* 0x000fe200078e00ff */
[----:B------:R-:W-:-:S03]  /*20d0*/  ISETP.GT.U32.AND P6, PT, R14, R34, PT ;  /* 0x000000220e00720c */ /* 0x000fc60003fc4070 */
[----:B------:R-:W-:Y:S02]  /*20e0*/  IMAD.MOV R5, RZ, RZ, -R5 ;  /* 0x000000ffff057224 */ /* 0x000fe400078e0a05 */
[----:B------:R-:W-:Y:S01]  /*20f0*/  @!P4 IMAD.IADD R36, R36, 0x1, -R14 ;  /* 0x000000012424c824 */ /* 0x000fe200078e0a0e */
[C---:B------:R-:W-:Y:S01]  /*2100*/  ISETP.GT.U32.AND P4, PT, R14.reuse, R31, PT ;  /* 0x0000001f0e00720c */ /* 0x040fe20003f84070 */
[C---:B------:R-:W-:Y:S02]  /*2110*/  IMAD R28, R14.reuse, R5, R28 ;  /* 0x000000050e1c7224 */ /* 0x040fe400078e021c */
[----:B------:R-:W-:Y:S01]  /*2120*/  @!P5 IMAD.MOV R38, RZ, RZ, -R38 ;  /* 0x000000ffff26d224 */ /* 0x000fe200078e0a26 */
[----:B------:R-:W-:Y:S01]  /*2130*/  ISETP.GT.U32.AND P5, PT, R14, R35, PT ;  /* 0x000000230e00720c */ /* 0x000fe20003fa4070 */
[----:B------:R-:W-:Y:S01]  /*2140*/  @!P3 IMAD.IADD R32, R32, 0x1, -R14 ;  /* 0x000000012020b824 */ /* 0x000fe200078e0a0e */
[----:B------:R-:W-:Y:S01]  /*2150*/  ISETP.GT.U32.AND P3, PT, R14, R28, PT ;  /* 0x0000001c0e00720c */ /* 0x000fe20003f64070 */
[----:B------:R-:W-:-:S04]  /*2160*/  IMAD.HI.U32 R5, R11, R27, RZ ;  /* 0x0000001b0b057227 */ /* 0x000fc800078e00ff */
[--C-:B------:R-:W-:Y:S01]  /*2170*/  @!P6 IMAD.IADD R34, R34, 0x1, -R14.reuse ;  /* 0x000000012222e824 */ /* 0x100fe200078e0a0e */
[----:B------:R-:W-:Y:S01]  /*2180*/  ISETP.GE.AND P6, PT, R8, RZ, PT ;  /* 0x000000ff0800720c */ /* 0x000fe20003fc6270 */
[----:B------:R-:W-:Y:S01]  /*2190*/  @!P4 IMAD.IADD R31, R31, 0x1, -R14 ;  /* 0x000000011f1fc824 */ /* 0x000fe200078e0a0e */
[----:B------:R-:W-:Y:S01]  /*21a0*/  LOP3.LUT R8, R249, 0x28, R10, 0xfe, !PT ;  /* 0x00000028f9087812 */ /* 0x000fe200078efe0a */
[----:B------:R-:W-:Y:S01]  /*21b0*/  IMAD.MOV R5, RZ, RZ, -R5 ;  /* 0x000000ffff057224 */ /* 0x000fe200078e0a05 */
[----:B------:R-:W-:Y:S01]  /*21c0*/  ISETP.GE.AND P4, PT, R9, RZ, PT ;  /* 0x000000ff0900720c */ /* 0x000fe20003f86270 */
[----:B------:R-:W-:Y:S01]  /*21d0*/  @!P0 IMAD.MOV R36, RZ, RZ, -R36 ;  /* 0x000000ffff248224 */ /* 0x000fe200078e0a24 */
[C---:B------:R-:W-:Y:S01]  /*21e0*/  ISETP.GT.U32.AND P0, PT, R14.reuse, R31, PT ;  /* 0x0000001f0e00720c */ /* 0x040fe20003f04070 */
[C---:B------:R-:W-:Y:S01]  /*21f0*/  IMAD R27, R14.reuse, R5, R27 ;  /* 0x000000050e1b7224 */ /* 0x040fe200078e021b */
[----:B------:R-:W-:Y:S01]  /*2200*/  IABS R24, R8 ;  /* 0x0000000800187213 */ /* 0x000fe20000000000 */
[----:B------:R-:W-:Y:S01]  /*2210*/  @!P5 IMAD.IADD R35, R35, 0x1, -R14 ;  /* 0x000000012323d824 */ /* 0x000fe200078e0a0e */
[----:B------:R-:W-:Y:S01]  /*2220*/  ISETP.GT.U32.AND P5, PT, R14, R30, PT ;  /* 0x0000001e0e00720c */ /* 0x000fe20003fa4070 */
[----:B------:R-:W-:Y:S01]  /*2230*/  IMAD.HI.U32 R5, R11, R26, RZ ;  /* 0x0000001a0b057227 */ /* 0x000fe200078e00ff */
[----:B------:R-:W-:-:S03]  /*2240*/  LOP3.LUT R9, R249, 0x2c, R10, 0xfe, !PT ;  /* 0x0000002cf9097812 */ /* 0x000fc600078efe0a */
[----:B------:R-:W-:Y:S02]  /*2250*/  @!P3 IMAD.IADD R28, R28, 0x1, -R14 ;  /* 0x000000011c1cb824 */ /* 0x000fe400078e0a0e */
[----:B------:R-:W-:Y:S02]  /*2260*/  @!P1 IMAD.MOV R35, RZ, RZ, -R35 ;  /* 0x000000ffff239224 */ /* 0x000fe400078e0a23 */
[----:B------:R-:W-:Y:S01]  /*2270*/  IMAD.MOV R5, RZ, RZ, -R5 ;  /* 0x000000ffff057224 */ /* 0x000fe200078e0a05 */
[C---:B------:R-:W-:Y:S01]  /*2280*/  ISETP.GT.U32.AND P1, PT, R14.reuse, R28, PT ;  /* 0x0000001c0e00720c */ /* 0x040fe20003f24070 */
[----:B------:R-:W-:Y:S01]  /*2290*/  @!P2 IMAD.MOV R34, RZ, RZ, -R34 ;  /* 0x000000ffff22a224 */ /* 0x000fe200078e0a22 */
[C---:B------:R-:W-:Y:S01]  /*22a0*/  ISETP.GT.U32.AND P2, PT, R14.reuse, R27, PT ;  /* 0x0000001b0e00720c */ /* 0x040fe20003f44070 */
[----:B------:R-:W-:Y:S02]  /*22b0*/  IMAD R26, R14, R5, R26 ;  /* 0x000000050e1a7224 */ /* 0x000fe400078e021a */
[----:B------:R-:W-:Y:S01]  /*22c0*/  @!P6 IMAD.MOV R32, RZ, RZ, -R32 ;  /* 0x000000ffff20e224 */ /* 0x000fe200078e0a20 */
[----:B------:R-:W-:Y:S01]  /*22d0*/  ISETP.GE.AND P6, PT, R6, RZ, PT ;  /* 0x000000ff0600720c */ /* 0x000fe20003fc6270 */
[----:B------:R-:W-:Y:S01]  /*22e0*/  IMAD.HI.U32 R5, R11, R24, RZ ;  /* 0x000000180b057227 */ /* 0x000fe200078e00ff */
[----:B------:R-:W-:-:S03]  /*22f0*/  LOP3.LUT R6, R249, 0x2a, R10, 0xfe, !PT ;  /* 0x0000002af9067812 */ /* 0x000fc600078efe0a */
[--C-:B------:R-:W-:Y:S01]  /*2300*/  @!P0 IMAD.IADD R31, R31, 0x1, -R14.reuse ;  /* 0x000000011f1f8824 */ /* 0x100fe200078e0a0e */
[----:B------:R-:W-:Y:S01]  /*2310*/  ISETP.GT.U32.AND P0, PT, R14, R26, PT ;  /* 0x0000001a0e00720c */ /* 0x000fe20003f04070 */
[--C-:B------:R-:W-:Y:S01]  /*2320*/  @!P5 IMAD.IADD R30, R30, 0x1, -R14.reuse ;  /* 0x000000011e1ed824 */ /* 0x100fe200078e0a0e */
[----:B------:R-:W-:Y:S01]  /*2330*/  ISETP.GE.AND P5, PT, R7, RZ, PT ;  /* 0x000000ff0700720c */ /* 0x000fe20003fa6270 */
[----:B------:R-:W-:Y:S01]  /*2340*/  IMAD.MOV R5, RZ, RZ, -R5 ;  /* 0x000000ffff057224 */ /* 0x000fe200078e0a05 */
[----:B------:R-:W-:Y:S01]  /*2350*/  IABS R22, R6 ;  /* 0x0000000600167213 */ /* 0x000fe20000000000 */
[----:B------:R-:W-:Y:S01]  /*2360*/  @!P1 IMAD.IADD R28, R28, 0x1, -R14 ;  /* 0x000000011c1c9824 */ /* 0x000fe200078e0a0e */
[C---:B------:R-:W-:Y:S01]  /*2370*/  ISETP.GT.U32.AND P3, PT, R14.reuse, R30, PT ;  /* 0x0000001e0e00720c */ /* 0x040fe20003f64070 */
[C---:B------:R-:W-:Y:S01]  /*2380*/  IMAD R24, R14.reuse, R5, R24 ;  /* 0x000000050e187224 */ /* 0x040fe200078e0218 */
[----:B------:R-:W-:Y:S01]  /*2390*/  LOP3.LUT R5, R249, 0x29, R10, 0xfe, !PT ;  /* 0x00000029f9057812 */ /* 0x000fe200078efe0a */
[----:B------:R-:W-:Y:S01]  /*23a0*/  @!P2 IMAD.IADD R27, R27, 0x1, -R14 ;  /* 0x000000011b1ba824 */ /* 0x000fe200078e0a0e */
[----:B------:R-:W-:Y:S01]  /*23b0*/  LOP3.LUT R7, R249, 0x2b, R10, 0xfe, !PT ;  /* 0x0000002bf9077812 */ /* 0x000fe200078efe0a */
[----:B------:R-:W-:Y:S01]  /*23c0*/  @!P6 IMAD.MOV R28, RZ, RZ, -R28 ;  /* 0x000000ffff1ce224 */ /* 0x000fe200078e0a1c */
[----:B------:R-:W-:Y:S01]  /*23d0*/  ISETP.GT.U32.AND P6, PT, R14, R24, PT ;  /* 0x000000180e00720c */ /* 0x000fe20003fc4070 */
[--C-:B------:R-:W-:Y:S01]  /*23e0*/  @!P0 IMAD.IADD R26, R26, 0x1, -R14.reuse ;  /* 0x000000011a1a8824 */ /* 0x100fe200078e0a0e */
[C---:B------:R-:W-:Y:S01]  /*23f0*/  ISETP.GT.U32.AND P2, PT, R14.reuse, R27, PT ;  /* 0x0000001b0e00720c */ /* 0x040fe20003f44070 */
[----:B------:R-:W-:Y:S01]  /*2400*/  @!P4 IMAD.MOV R31, RZ, RZ, -R31 ;  /* 0x000000ffff1fc224 */ /* 0x000fe200078e0a1f */
[----:B------:R-:W-:Y:S01]  /*2410*/  IABS R23, R5 ;  /* 0x0000000500177213 */ /* 0x000fe20000000000 */
[----:B------:R-:W-:Y:S01]  /*2420*/  IMAD.MOV R61, RZ, RZ, -R49 ;  /* 0x000000ffff3d7224 */ /* 0x000fe200078e0a31 */
[----:B------:R-:W-:Y:S01]  /*2430*/  ISETP.GT.U32.AND P0, PT, R14, R26, PT ;  /* 0x0000001a0e00720c */ /* 0x000fe20003f04070 */
[----:B------:R-:W-:Y:S01]  /*2440*/  @!P3 IMAD.IADD R30, R30, 0x1, -R14 ;  /* 0x000000011e1eb824 */ /* 0x000fe200078e0a0e */
[----:B------:R-:W-:-:S02]  /*2450*/  ISETP.GE.AND P3, PT, R12, RZ, PT ;  /* 0x000000ff0c00720c */ /* 0x000fc40003f66270 */
[----:B------:R-:W-:Y:S01]  /*2460*/  IABS R18, R7 ;  /* 0x0000000700127213 */ /* 0x000fe20000000000 */
[----:B------:R-:W-:Y:S01]  /*2470*/  @!P5 IMAD.MOV R30, RZ, RZ, -R30 ;  /* 0x000000ffff1ed224 */ /* 0x000fe200078e0a1e */
[----:B------:R-:W-:Y:S01]  /*2480*/  ISETP.GE.AND P5, PT, R5, RZ, PT ;  /* 0x000000ff0500720c */ /* 0x000fe20003fa6270 */
[--C-:B------:R-:W-:Y:S01]  /*2490*/  @!P6 IMAD.IADD R24, R24, 0x1, -R14.reuse ;  /* 0x000000011818e824 */ /* 0x100fe200078e0a0e */
[----:B------:R-:W-:Y:S01]  /*24a0*/  ISETP.GE.AND P4, PT, R8, RZ, PT ;  /* 0x000000ff0800720c */ /* 0x000fe20003f86270 */
[----:B------:R-:W-:Y:S01]  /*24b0*/  IMAD.HI.U32 R5, R11, R23, RZ ;  /* 0x000000170b057227 */ /* 0x000fe200078e00ff */
[----:B------:R-:W-:Y:S02]  /*24c0*/  IABS R8, R9 ;  /* 0x0000000900087213 */ /* 0x000fe40000000000 */
[----:B------:R-:W-:Y:S01]  /*24d0*/  ISETP.GT.U32.AND P6, PT, R14, R24, PT ;  /* 0x000000180e00720c */ /* 0x000fe20003fc4070 */
[----:B------:R-:W-:Y:S01]  /*24e0*/  @!P2 IMAD.IADD R27, R27, 0x1, -R14 ;  /* 0x000000011b1ba824 */ /* 0x000fe200078e0a0e */
[----:B------:R-:W-:Y:S01]  /*24f0*/  ISETP.GE.AND P2, PT, R6, RZ, PT ;  /* 0x000000ff0600720c */ /* 0x000fe20003f46270 */
[----:B------:R-:W-:Y:S01]  /*2500*/  IMAD.HI.U32 R6, R11, R22, RZ ;  /* 0x000000160b067227 */ /* 0x000fe200078e00ff */
[----:B------:R-:W-:-:S02]  /*2510*/  ISETP.GE.AND P1, PT, R16, RZ, PT ;  /* 0x000000ff1000720c */ /* 0x000fc40003f26270 */
[----:B------:R-:W-:Y:S01]  /*2520*/  IABS R12, R29 ;  /* 0x0000001d000c7213 */ /* 0x000fe20000000000 */
[----:B------:R-:W-:Y:S01]  /*2530*/  IMAD.MOV R5, RZ, RZ, -R5 ;  /* 0x000000ffff057224 */ /* 0x000fe200078e0a05 */
[----:B------:R-:W-:Y:S01]  /*2540*/  IABS R16, R33 ;  /* 0x0000002100107213 */ /* 0x000fe20000000000 */
[----:B------:R-:W-:Y:S01]  /*2550*/  @!P0 IMAD.IADD R26, R26, 0x1, -R14 ;  /* 0x000000011a1a8824 */ /* 0x000fe200078e0a0e */
[----:B------:R-:W-:Y:S01]  /*2560*/  ISETP.GE.AND P0, PT, R7, RZ, PT ;  /* 0x000000ff0700720c */ /* 0x000fe20003f06270 */
[----:B------:R-:W-:Y:S02]  /*2570*/  IMAD.MOV R7, RZ, RZ, -R6 ;  /* 0x000000ffff077224 */ /* 0x000fe400078e0a06 */
[C---:B------:R-:W-:Y:S02]  /*2580*/  IMAD R23, R14.reuse, R5, R23 ;  /* 0x000000050e177224 */ /* 0x040fe400078e0217 */
[C---:B------:R-:W-:Y:S02]  /*2590*/  IMAD R22, R14.reuse, R7, R22 ;  /* 0x000000070e167224 */ /* 0x040fe400078e0216 */
[----:B------:R-:W-:Y:S01]  /*25a0*/  @!P3 IMAD.MOV R27, RZ, RZ, -R27 ;  /* 0x000000ffff1bb224 */ /* 0x000fe200078e0a1b */
[----:B------:R-:W-:Y:S01]  /*25b0*/  ISETP.GT.U32.AND P3, PT, R14, R23, PT ;  /* 0x000000170e00720c */ /* 0x000fe20003f64070 */
[----:B------:R-:W-:Y:S01]  /*25c0*/  @!P6 IMAD.IADD R24, R24, 0x1, -R14 ;  /* 0x000000011818e824 */ /* 0x000fe200078e0a0e */
[----:B------:R-:W-:Y:S01]  /*25d0*/  ISETP.GT.U32.AND P6, PT, R14, R22, PT ;  /* 0x000000160e00720c */ /* 0x000fe20003fc4070 */
[----:B------:R-:W-:-:S04]  /*25e0*/  IMAD.HI.U32 R5, R11, R18, RZ ;  /* 0x000000120b057227 */ /* 0x000fc800078e00ff */
[----:B------:R-:W-:-:S04]  /*25f0*/  IMAD.HI.U32 R6, R11, R8, RZ ;  /* 0x000000080b067227 */ /* 0x000fc800078e00ff */
[----:B------:R-:W-:Y:S02]  /*2600*/  IMAD.MOV R5, RZ, RZ, -R5 ;  /* 0x000000ffff057224 */ /* 0x000fe400078e0a05 */
[----:B------:R-:W-:Y:S02]  /*2610*/  IMAD.MOV R7, RZ, RZ, -R6 ;  /* 0x000000ffff077224 */ /* 0x000fe400078e0a06 */
[----:B------:R-:W-:Y:S02]  /*2620*/  @!P3 IMAD.IADD R23, R23, 0x1, -R14 ;  /* 0x000000011717b824 */ /* 0x000fe400078e0a0e */
[C---:B------:R-:W-:Y:S02]  /*2630*/  IMAD R18, R14.reuse, R5, R18 ;  /* 0x000000050e127224 */ /* 0x040fe400078e0212 */
[----:B------:R-:W-:Y:S01]  /*2640*/  IMAD R5, R14, R7, R8 ;  /* 0x000000070e057224 */ /* 0x000fe200078e0208 */
[----:B------:R-:W-:Y:S01]  /*2650*/  IABS R8, R20 ;  /* 0x0000001400087213 */ /* 0x000fe20000000000 */
[----:B------:R-:W-:Y:S01]  /*2660*/  @!P6 IMAD.IADD R22, R22, 0x1, -R14 ;  /* 0x000000011616e824 */ /* 0x000fe200078e0a0e */
[C---:B------:R-:W-:Y:S01]  /*2670*/  ISETP.GT.U32.AND P6, PT, R14.reuse, R23, PT ;  /* 0x000000170e00720c */ /* 0x040fe20003fc4070 */
[----:B------:R-:W-:Y:S01]  /*2680*/  @!P4 IMAD.MOV R24, RZ, RZ, -R24 ;  /* 0x000000ffff18c224 */ /* 0x000fe200078e0a18 */
[C---:B------:R-:W-:Y:S01]  /*2690*/  ISETP.GT.U32.AND P3, PT, R14.reuse, R18, PT ;  /* 0x000000120e00720c */ /* 0x040fe20003f64070 */
[----:B------:R-:W-:Y:S01]  /*26a0*/  IMAD.HI.U32 R6, R11, R8, RZ ;  /* 0x000000080b067227 */ /* 0x000fe200078e00ff */
[----:B------:R-:W-:-:S03]  /*26b0*/  ISETP.GT.U32.AND P4, PT, R14, R22, PT ;  /* 0x000000160e00720c */ /* 0x000fc60003f84070 */
[----:B------:R-:W-:Y:S01]  /*26c0*/  @!P1 IMAD.MOV R26, RZ, RZ, -R26 ;  /* 0x000000ffff1a9224 */ /* 0x000fe200078e0a1a */
[----:B------:R-:W-:Y:S01]  /*26d0*/  ISETP.GE.AND P1, PT, R9, RZ, PT ;  /* 0x000000ff0900720c */ /* 0x000fe20003f26270 */
[----:B------:R-:W-:-:S04]  /*26e0*/  IMAD.HI.U32 R7, R11, R12, RZ ;  /* 0x0000000c0b077227 */ /* 0x000fc800078e00ff */
[----:B------:R-:W-:Y:S02]  /*26f0*/  IMAD.MOV R9, RZ, RZ, -R6 ;  /* 0x000000ffff097224 */ /* 0x000fe400078e0a06 */
[----:B------:R-:W-:Y:S02]  /*2700*/  IMAD.MOV R17, RZ, RZ, -R7 ;  /* 0x000000ffff117224 */ /* 0x000fe400078e0a07 */
[----:B------:R-:W-:Y:S01]  /*2710*/  @!P6 IMAD.IADD R23, R23, 0x1, -R14 ;  /* 0x000000011717e824 */ /* 0x000fe200078e0a0e */
[C---:B------:R-:W-:Y:S01]  /*2720*/  ISETP.GT.U32.AND P6, PT, R14.reuse, R5, PT ;  /* 0x000000050e00720c */ /* 0x040fe20003fc4070 */
[----:B------:R-:W-:Y:S02]  /*2730*/  IMAD R7, R14, R9, R8 ;  /* 0x000000090e077224 */ /* 0x000fe400078e0208 */
[----:B------:R-:W-:Y:S02]  /*2740*/  @!P4 IMAD.IADD R22, R22, 0x1, -R14 ;  /* 0x000000011616c824 */ /* 0x000fe400078e0a0e */
[----:B------:R-:W-:Y:S01]  /*2750*/  IMAD.HI.U32 R6, R11, R16, RZ ;  /* 0x000000100b067227 */ /* 0x000fe200078e00ff */
[----:B------:R-:W-:-:S03]  /*2760*/  ISETP.GT.U32.AND P4, PT, R14, R7, PT ;  /* 0x000000070e00720c */ /* 0x000fc60003f84070 */
[----:B------:R-:W-:Y:S02]  /*2770*/  @!P3 IMAD.IADD R18, R18, 0x1, -R14 ;  /* 0x000000011212b824 */ /* 0x000fe400078e0a0e */
[C---:B------:R-:W-:Y:S01]  /*2780*/  IMAD R9, R14.reuse, R17, R12 ;  /* 0x000000110e097224 */ /* 0x040fe200078e020c */
[----:B------:R-:W-:Y:S01]  /*2790*/  LOP3.LUT R12, R249, 0x31, R10, 0xfe, !PT ;  /* 0x00000031f90c7812 */ /* 0x000fe200078efe0a */
[--C-:B------:R-:W-:Y:S01]  /*27a0*/  @!P6 IMAD.IADD R5, R5, 0x1, -R14.reuse ;  /* 0x000000010505e824 */ /* 0x100fe200078e0a0e */
[----:B------:R-:W-:Y:S01]  /*27b0*/  ISETP.GT.U32.AND P3, PT, R14, R18, PT ;  /* 0x000000120e00720c */ /* 0x000fe20003f64070 */
[----:B------:R-:W-:Y:S01]  /*27c0*/  IMAD.HI.U32 R8, R11, R19, RZ ;  /* 0x000000130b087227 */ /* 0x000fe200078e00ff */
[----:B------:R-:W-:Y:S02]  /*27d0*/  IABS R21, R12 ;  /* 0x0000000c00157213 */ /* 0x000fe40000000000 */
[----:B------:R-:W-:Y:S01]  /*27e0*/  ISETP.GE.AND P6, PT, R20, RZ, PT ;  /* 0x000000ff1400720c */ /* 0x000fe20003fc6270 */
[----:B------:R-:W-:Y:S01]  /*27f0*/  @!P4 IMAD.IADD R7, R7, 0x1, -R14 ;  /* 0x000000010707c824 */ /* 0x000fe200078e0a0e */
[----:B------:R-:W-:Y:S01]  /*2800*/  ISETP.GT.U32.AND P4, PT, R14, R5, PT ;  /* 0x000000050e00720c */ /* 0x000fe20003f84070 */
[----:B------:R-:W-:-:S02]  /*2810*/  IMAD.MOV R17, RZ, RZ, -R6 ;  /* 0x000000ffff117224 */ /* 0x000fc400078e0a06 */
[----:B------:R-:W-:Y:S02]  /*2820*/  IMAD.MOV R8, RZ, RZ, -R8 ;  /* 0x000000ffff087224 */ /* 0x000fe400078e0a08 */
[C---:B------:R-:W-:Y:S02]  /*2830*/  IMAD R17, R14.reuse, R17, R16 ;  /* 0x000000110e117224 */ /* 0x040fe400078e0210 */
[C---:B------:R-:W-:Y:S02]  /*2840*/  IMAD R19, R14.reuse, R8, R19 ;  /* 0x000000080e137224 */ /* 0x040fe400078e0213 */
[----:B------:R-:W-:Y:S01]  /*2850*/  @!P2 IMAD.MOV R22, RZ, RZ, -R22 ;  /* 0x000000ffff16a224 */ /* 0x000fe200078e0a16 */
[----:B------:R-:W-:Y:S01]  /*2860*/  ISETP.GT.U32.AND P2, PT, R14, R17, PT ;  /* 0x000000110e00720c */ /* 0x000fe20003f44070 */
[--C-:B------:R-:W-:Y:S01]  /*2870*/  @!P3 IMAD.IADD R18, R18, 0x1, -R14.reuse ;  /* 0x000000011212b824 */ /* 0x100fe200078e0a0e */
[C---:B------:R-:W-:Y:S01]  /*2880*/  ISETP.GT.U32.AND P3, PT, R14.reuse, R9, PT ;  /* 0x000000090e00720c */ /* 0x040fe20003f64070 */
[----:B------:R-:W-:Y:S01]  /*2890*/  @!P4 IMAD.IADD R5, R5, 0x1, -R14 ;  /* 0x000000010505c824 */ /* 0x000fe200078e0a0e */
[----:B------:R-:W-:Y:S01]  /*28a0*/  ISETP.GT.U32.AND P4, PT, R14, R19, PT ;  /* 0x000000130e00720c */ /* 0x000fe20003f84070 */
[----:B------:R-:W-:-:S04]  /*28b0*/  IMAD.HI.U32 R8, R11, R25, RZ ;  /* 0x000000190b087227 */ /* 0x000fc800078e00ff */
[----:B------:R-:W-:Y:S01]  /*28c0*/  IMAD.MOV.U32 R16, RZ, RZ, R5 ;  /* 0x000000ffff107224 */ /* 0x000fe200078e0005 */
[----:B------:R-:W-:Y:S01]  /*28d0*/  LOP3.LUT R5, R249, 0x33, R10, 0xfe, !PT ;  /* 0x00000033f9057812 */ /* 0x000fe200078efe0a */
[----:B------:R-:W-:Y:S02]  /*28e0*/  IMAD.MOV R8, RZ, RZ, -R8 ;  /* 0x000000ffff087224 */ /* 0x000fe400078e0a08 */
[--C-:B------:R-:W-:Y:S01]  /*28f0*/  @!P2 IMAD.IADD R17, R17, 0x1, -R14.reuse ;  /* 0x000000011111a824 */ /* 0x100fe200078e0a0e */
[----:B------:R-:W-:Y:S01]  /*2900*/  ISETP.GE.AND P2, PT, R12, RZ, PT ;  /* 0x000000ff0c00720c */ /* 0x000fe20003f46270 */
[--C-:B------:R-:W-:Y:S01]  /*2910*/  @!P3 IMAD.IADD R9, R9, 0x1, -R14.reuse ;  /* 0x000000010909b824 */ /* 0x100fe200078e0a0e */
[C---:B------:R-:W-:Y:S01]  /*2920*/  ISETP.GT.U32.AND P3, PT, R14.reuse, R7, PT ;  /* 0x000000070e00720c */ /* 0x040fe20003f64070 */
[----:B------:R-:W-:Y:S01]  /*2930*/  @!P4 IMAD.IADD R19, R19, 0x1, -R14 ;  /* 0x000000011313c824 */ /* 0x000fe200078e0a0e */
[----:B------:R-:W-:Y:S01]  /*2940*/  ISETP.GT.U32.AND P4, PT, R14, R17, PT ;  /* 0x000000110e00720c */ /* 0x000fe20003f84070 */
[----:B------:R-:W-:-:S02]  /*2950*/  @!P1 IMAD.MOV R16, RZ, RZ, -R16 ;  /* 0x000000ffff109224 */ /* 0x000fc400078e0a10 */
[C---:B------:R-:W-:Y:S01]  /*2960*/  IMAD R25, R14.reuse, R8, R25 ;  /* 0x000000080e197224 */ /* 0x040fe200078e0219 */
[C---:B------:R-:W-:Y:S01]  /*2970*/  ISETP.GT.U32.AND P1, PT, R14.reuse, R19, PT ;  /* 0x000000130e00720c */ /* 0x040fe20003f24070 */
[----:B------:R-:W-:Y:S01]  /*2980*/  @!P5 IMAD.MOV R23, RZ, RZ, -R23 ;  /* 0x000000ffff17d224 */ /* 0x000fe200078e0a17 */
[----:B------:R-:W-:Y:S01]  /*2990*/  ISETP.GT.U32.AND P5, PT, R14, R9, PT ;  /* 0x000000090e00720c */ /* 0x000fe20003fa4070 */
[----:B------:R-:W-:Y:S01]  /*29a0*/  IMAD.HI.U32 R6, R11, R21, RZ ;  /* 0x000000150b067227 */ /* 0x000fe200078e00ff */
[----:B------:R-:W-:-:S03]  /*29b0*/  IABS R8, R5 ;  /* 0x0000000500087213 */ /* 0x000fc60000000000 */
[--C-:B------:R-:W-:Y:S01]  /*29c0*/  @!P3 IMAD.IADD R7, R7, 0x1, -R14.reuse ;  /* 0x000000010707b824 */ /* 0x100fe200078e0a0e */
[----:B------:R-:W-:Y:S01]  /*29d0*/  ISETP.GE.AND P3, PT, R33, RZ, PT ;  /* 0x000000ff2100720c */ /* 0x000fe20003f66270 */
[----:B------:R-:W-:Y:S01]  /*29e0*/  @!P4 IMAD.IADD R17, R17, 0x1, -R14 ;  /* 0x000000011111c824 */ /* 0x000fe200078e0a0e */
[C---:B------:R-:W-:Y:S01]  /*29f0*/  ISETP.GT.U32.AND P4, PT, R14.reuse, R25, PT ;  /* 0x000000190e00720c */ /* 0x040fe20003f84070 */
[----:B------:R-:W-:Y:S02]  /*2a00*/  IMAD.MOV R6, RZ, RZ, -R6 ;  /* 0x000000ffff067224 */ /* 0x000fe400078e0a06 */
[----:B------:R-:W-:Y:S02]  /*2a10*/  IMAD.MOV.U32 R20, RZ, RZ, R7 ;  /* 0x000000ffff147224 */ /* 0x000fe400078e0007 */
[----:B------:R-:W-:Y:S02]  /*2a20*/  IMAD R21, R14, R6, R21 ;  /* 0x000000060e157224 */ /* 0x000fe400078e0215 */
[----:B------:R-:W-:Y:S01]  /*2a30*/  @!P1 IMAD.IADD R19, R19, 0x1, -R14 ;  /* 0x0000000113139824 */ /* 0x000fe200078e0a0e */
[----:B------:R-:W-:Y:S01]  /*2a40*/  ISETP.GE.AND P1, PT, R5, RZ, PT ;  /* 0x000000ff0500720c */ /* 0x000fe20003f26270 */
[----:B------:R-:W-:-:S02]  /*2a50*/  IMAD.SHL.U32 R5, R97, 0x20, RZ ;  /* 0x0000002061057824 */ /* 0x000fc400078e00ff */
[----:B------:R-:W-:Y:S01]  /*2a60*/  @!P0 IMAD.MOV R18, RZ, RZ, -R18 ;  /* 0x000000ffff128224 */ /* 0x000fe200078e0a12 */
[----:B------:R-:W-:Y:S01]  /*2a70*/  ISETP.GE.AND P0, PT, R29, RZ, PT ;  /* 0x000000ff1d00720c */ /* 0x000fe20003f06270 */
[----:B------:R-:W-:Y:S01]  /*2a80*/  @!P5 IMAD.IADD R9, R9, 0x1, -R14 ;  /* 0x000000010909d824 */ /* 0x000fe200078e0a0e */
[----:B------:R-:W-:Y:S01]  /*2a90*/  ISETP.GE.AND P5, PT, R37, RZ, PT ;  /* 0x000000ff2500720c */ /* 0x000fe20003fa6270 */
[----:B------:R-:W-:Y:S01]  /*2aa0*/  @!P6 IMAD.MOV R20, RZ, RZ, -R20 ;  /* 0x000000ffff14e224 */ /* 0x000fe200078e0a14 */
[C---:B------:R-:W-:Y:S01]  /*2ab0*/  ISETP.GT.U32.AND P6, PT, R14.reuse, R21, PT ;  /* 0x000000150e00720c */ /* 0x040fe20003fc4070 */
[----:B------:R-:W-:Y:S01]  /*2ac0*/  IMAD.HI.U32 R6, R11, R8, RZ ;  /* 0x000000080b067227 */ /* 0x000fe200078e00ff */
[----:B------:R-:W-:Y:S02]  /*2ad0*/  LOP3.LUT R5, R5, 0x40, RZ, 0xc0, !PT ;  /* 0x0000004005057812 */ /* 0x000fe400078ec0ff */
[----:B------:R-:W-:Y:S01]  /*2ae0*/  LOP3.LUT R29, R249, 0x34, R10, 0xfe, !PT ;  /* 0x00000034f91d7812 */ /* 0x000fe200078efe0a */
[----:B------:R-:W-:Y:S01]  /*2af0*/  @!P4 IMAD.IADD R25, R25, 0x1, -R14 ;  /* 0x000000011919c824 */ /* 0x000fe200078e0a0e */
[----:B------:R-:W-:Y:S01]  /*2b00*/  IABS R37, R77 ;  /* 0x0000004d00257213 */ /* 0x000fe20000000000 */
[----:B------:R-:W-:Y:S01]  /*2b10*/  IMAD.MOV.U32 R82, RZ, RZ, R9 ;  /* 0x000000ffff527224 */ /* 0x000fe200078e0009 */
[----:B------:R-:W-:Y:S01]  /*2b20*/  IABS R12, R29 ;  /* 0x0000001d000c7213 */ /* 0x000fe20000000000 */
[----:B------:R-:W-:Y:S01]  /*2b30*/  IMAD.MOV R9, RZ, RZ, -R6 ;  /* 0x000000ffff097224 */ /* 0x000fe200078e0a06 */
[----:B------:R-:W-:Y:S01]  /*2b40*/  ISETP.GT.U32.AND P4, PT, R14, R25, PT ;  /* 0x000000190e00720c */ /* 0x000fe20003f84070 */
[----:B------:R-:W-:Y:S01]  /*2b50*/  IMAD R4, R4, 0x80, R5 ;  /* 0x0000008004047824 */ /* 0x000fe200078e0205 */
[C---:B------:R-:W-:Y:S01]  /*2b60*/  LOP3.LUT R6, R249.reuse, 0x35, R10, 0xfe, !PT ;  /* 0x00000035f9067812 */ /* 0x040fe200078efe0a */
[C---:B------:R-:W-:Y:S01]  /*2b70*/  IMAD R5, R14.reuse, R9, R8 ;  /* 0x000000090e057224 */ /* 0x040fe200078e0208 */
[C-C-:B------:R-:W-:Y:S01]  /*2b80*/  LOP3.LUT R8, R249.reuse, 0x36, R10.reuse, 0xfe, !PT ;  /* 0x00000036f9087812 */ /* 0x140fe200078efe0a */
[----:B------:R-:W-:Y:S01]  /*2b90*/  IMAD.MOV.U32 R90, RZ, RZ, R19 ;  /* 0x000000ffff5a7224 */ /* 0x000fe200078e0013 */
[----:B------:R-:W-:Y:S01]  /*2ba0*/  LOP3.LUT R9, R249, 0x37, R10, 0xfe, !PT ;  /* 0x00000037f9097812 */ /* 0x000fe200078efe0a */
[----:B------:R-:W-:Y:S01]  /*2bb0*/  @!P0 IMAD.MOV R82, RZ, RZ, -R82 ;  /* 0x000000ffff528224 */ /* 0x000fe200078e0a52 */
[----:B------:R-:W-:Y:S01]  /*2bc0*/  ISETP.GE.AND P0, PT, R41, RZ, PT ;  /* 0x000000ff2900720c */ /* 0x000fe20003f06270 */
[----:B------:R-:W-:Y:S01]  /*2bd0*/  @!P6 IMAD.IADD R21, R21, 0x1, -R14 ;  /* 0x000000011515e824 */ /* 0x000fe200078e0a0e */
[----:B------:R-:W-:Y:S01]  /*2be0*/  IABS R19, R8 ;  /* 0x0000000800137213 */ /* 0x000fe20000000000 */
[----:B------:R-:W-:Y:S01]  /*2bf0*/  @!P5 IMAD.MOV R90, RZ, RZ, -R90 ;  /* 0x000000ffff5ad224 */ /* 0x000fe200078e0a5a */
[C---:B------:R-:W-:Y:S01]  /*2c00*/  ISETP.GT.U32.AND P5, PT, R14.reuse, R5, PT ;  /* 0x000000050e00720c */ /* 0x040fe20003fa4070 */
[----:B------:R-:W-:Y:S01]  /*2c10*/  IMAD.HI.U32 R7, R11, R12, RZ ;  /* 0x0000000c0b077227 */ /* 0x000fe200078e00ff */
[----:B------:R-:W-:-:S02]  /*2c20*/  ISETP.GT.U32.AND P6, PT, R14, R21, PT ;  /* 0x000000150e00720c */ /* 0x000fc40003fc4070 */
[----:B------:R-:W-:Y:S01]  /*2c30*/  IABS R41, R79 ;  /* 0x0000004f00297213 */ /* 0x000fe20000000000 */
[----:B------:R-:W-:Y:S02]  /*2c40*/  IMAD.MOV R7, RZ, RZ, -R7 ;  /* 0x000000ffff077224 */ /* 0x000fe400078e0a07 */
[----:B------:R-:W-:Y:S01]  /*2c50*/  @!P4 IMAD.IADD R25, R25, 0x1, -R14 ;  /* 0x000000011919c824 */ /* 0x000fe200078e0a0e */
[----:B------:R-:W-:Y:S01]  /*2c60*/  ISETP.GE.AND P4, PT, R8, RZ, PT ;  /* 0x000000ff0800720c */ /* 0x000fe20003f86270 */
[C---:B------:R-:W-:Y:S02]  /*2c70*/  IMAD R7, R14.reuse, R7, R12 ;  /* 0x000000070e077224 */ /* 0x040fe400078e020c */
[----:B------:R-:W-:Y:S01]  /*2c80*/  IMAD.MOV.U32 R94, RZ, RZ, R25 ;  /* 0x000000ffff5e7224 */ /* 0x000fe200078e0019 */
[----:B------:R-:W-:Y:S01]  /*2c90*/  IABS R25, R9 ;  /* 0x0000000900197213 */ /* 0x000fe20000000000 */
[----:B------:R-:W-:Y:S01]  /*2ca0*/  IMAD.MOV.U32 R88, RZ, RZ, R17 ;  /* 0x000000ffff587224 */ /* 0x000fe200078e0011 */
[----:B------:R-:W-:Y:S01]  /*2cb0*/  IABS R17, R6 ;  /* 0x0000000600117213 */ /* 0x000fe20000000000 */
[----:B------:R-:W-:Y:S01]  /*2cc0*/  @!P0 IMAD.MOV R94, RZ, RZ, -R94 ;  /* 0x000000ffff5e8224 */ /* 0x000fe200078e0a5e */
[----:B------:R-:W-:Y:S01]  /*2cd0*/  ISETP.GT.U32.AND P0, PT, R14, R7, PT ;  /* 0x000000070e00720c */ /* 0x000fe20003f04070 */
[----:B------:R-:W-:-:S02]  /*2ce0*/  @!P5 IMAD.IADD R5, R5, 0x1, -R14 ;  /* 0x000000010505d824 */ /* 0x000fc400078e0a0e */
[----:B------:R-:W-:Y:S01]  /*2cf0*/  @!P6 IMAD.IADD R21, R21, 0x1, -R14 ;  /* 0x000000011515e824 */ /* 0x000fe200078e0a0e */
[----:B------:R-:W-:Y:S01]  /*2d00*/  ISETP.GE.AND P6, PT, R6, RZ, PT ;  /* 0x000000ff0600720c */ /* 0x000fe20003fc6270 */
[----:B------:R-:W-:Y:S01]  /*2d10*/  IMAD.HI.U32 R6, R11, R17, RZ ;  /* 0x000000110b067227 */ /* 0x000fe200078e00ff */
[----:B------:R-:W-:-:S03]  /*2d20*/  ISETP.GT.U32.AND P5, PT, R14, R5, PT ;  /* 0x000000050e00720c */ /* 0x000fc60003fa4070 */
[----:B------:R-:W-:Y:S02]  /*2d30*/  IMAD.MOV R6, RZ, RZ, -R6 ;  /* 0x000000ffff067224 */ /* 0x000fe400078e0a06 */
[----:B------:R-:W-:Y:S01]  /*2d40*/  @!P3 IMAD.MOV R88, RZ, RZ, -R88 ;  /* 0x000000ffff58b224 */ /* 0x000fe200078e0a58 */
[----:B------:R-:W-:Y:S01]  /*2d50*/  ISETP.GE.AND P3, PT, R29, RZ, PT ;  /* 0x000000ff1d00720c */ /* 0x000fe20003f66270 */
[C---:B------:R-:W-:Y:S01]  /*2d60*/  IMAD R17, R14.reuse, R6, R17 ;  /* 0x000000060e117224 */ /* 0x040fe200078e0211 */
[----:B------:R-:W-:Y:S01]  /*2d70*/  LOP3.LUT R6, R249, 0x38, R10, 0xfe, !PT ;  /* 0x00000038f9067812 */ /* 0x000fe200078efe0a */
[--C-:B------:R-:W-:Y:S02]  /*2d80*/  @!P0 IMAD.IADD R7, R7, 0x1, -R14.reuse ;  /* 0x0000000107078824 */ /* 0x100fe400078e0a0e */
[----:B------:R-:W-:Y:S01]  /*2d90*/  IMAD.HI.U32 R8, R11, R19, RZ ;  /* 0x000000130b087227 */ /* 0x000fe200078e00ff */
[----:B------:R-:W-:Y:S02]  /*2da0*/  IABS R29, R6 ;  /* 0x00000006001d7213 */ /* 0x000fe40000000000 */
[C---:B------:R-:W-:Y:S01]  /*2db0*/  ISETP.GT.U32.AND P0, PT, R14.reuse, R7, PT ;  /* 0x000000070e00720c */ /* 0x040fe20003f04070 */
[----:B------:R-:W-:Y:S01]  /*2dc0*/  @!P5 IMAD.IADD R5, R5, 0x1, -R14 ;  /* 0x000000010505d824 */ /* 0x000fe200078e0a0e */
[----:B------:R-:W-:Y:S01]  /*2dd0*/  ISETP.GT.U32.AND P5, PT, R14, R17, PT ;  /* 0x000000110e00720c */ /* 0x000fe20003fa4070 */
[----:B------:R-:W-:-:S02]  /*2de0*/  IMAD.MOV R8, RZ, RZ, -R8 ;  /* 0x000000ffff087224 */ /* 0x000fc400078e0a08 */
[----:B------:R-:W-:Y:S02]  /*2df0*/  IMAD.IADD R91, R3, 0x1, R4 ;  /* 0x00000001035b7824 */ /* 0x000fe400078e0204 */
[----:B------:R-:W-:Y:S02]  /*2e00*/  IMAD R19, R14, R8, R19 ;  /* 0x000000080e137224 */ /* 0x000fe400078e0213 */
[----:B------:R-:W-:Y:S01]  /*2e10*/  IMAD.HI.U32 R4, R11, R25, RZ ;  /* 0x000000190b047227 */ /* 0x000fe200078e00ff */
[----:B------:R-:W-:Y:S01]  /*2e20*/  IABS R80, R91 ;  /* 0x0000005b00507213 */ /* 0x000fe20000000000 */
[----:B------:R-:W-:Y:S02]  /*2e30*/  STL [R1+0x18c], R91 ;  /* 0x00018c5b01007387 */ /* 0x000fe40000100800 */
[--C-:B------:R-:W-:Y:S02]  /*2e40*/  @!P0 IMAD.IADD R7, R7, 0x1, -R14.reuse ;  /* 0x0000000107078824 */ /* 0x100fe400078e0a0e */
[----:B------:R-:W-:-:S02]  /*2e50*/  @!P5 IMAD.IADD R17, R17, 0x1, -R14 ;  /* 0x000000011111d824 */ /* 0x000fc400078e0a0e */
[----:B------:R-:W-:Y:S02]  /*2e60*/  IMAD.MOV.U32 R98, RZ, RZ, R7 ;  /* 0x000000ffff627224 */ /* 0x000fe400078e0007 */
[----:B------:R-:W-:Y:S01]  /*2e70*/  IMAD.MOV R4, RZ, RZ, -R4 ;  /* 0x000000ffff047224 */ /* 0x000fe200078e0a04 */
[C---:B------:R-:W-:Y:S01]  /*2e80*/  ISETP.GT.U32.AND P5, PT, R14.reuse, R17, PT ;  /* 0x000000110e00720c */ /* 0x040fe20003fa4070 */
[----:B------:R-:W-:Y:S01]  /*2e90*/  @!P3 IMAD.MOV R98, RZ, RZ, -R98 ;  /* 0x000000ffff62b224 */ /* 0x000fe200078e0a62 */
[C---:B------:R-:W-:Y:S01]  /*2ea0*/  ISETP.GT.U32.AND P3, PT, R14.reuse, R19, PT ;  /* 0x000000130e00720c */ /* 0x040fe20003f64070 */
[----:B------:R-:W-:Y:S02]  /*2eb0*/  IMAD R25, R14, R4, R25 ;  /* 0x000000040e197224 */ /* 0x000fe400078e0219 */
[----:B------:R-:W-:Y:S01]  /*2ec0*/  IMAD.MOV.U32 R96, RZ, RZ, R5 ;  /* 0x000000ffff607224 */ /* 0x000fe200078e0005 */
[----:B------:R-:W-:Y:S01]  /*2ed0*/  LOP3.LUT R5, R249, 0x39, R10, 0xfe, !PT ;  /* 0x00000039f9057812 */ /* 0x000fe200078efe0a */
[----:B------:R-:W-:Y:S01]  /*2ee0*/  @!P2 IMAD.MOV R21, RZ, RZ, -R21 ;  /* 0x000000ffff15a224 */ /* 0x000fe200078e0a15 */
[----:B------:R-:W-:Y:S01]  /*2ef0*/  ISETP.GE.AND P2, PT, R9, RZ, PT ;  /* 0x000000ff0900720c */ /* 0x000fe20003f46270 */
[----:B------:R-:W-:Y:S01]  /*2f00*/  @!P1 IMAD.MOV R96, RZ, RZ, -R96 ;  /* 0x000000ffff609224 */ /* 0x000fe200078e0a60 */
[----:B------:R-:W-:Y:S01]  /*2f10*/  ISETP.GE.AND P0, PT, R5, RZ, PT ;  /* 0x000000ff0500720c */ /* 0x000fe20003f06270 */
[----:B------:R-:W-:Y:S01]  /*2f20*/  IMAD.HI.U32 R7, R11, R37, RZ ;  /* 0x000000250b077227 */ /* 0x000fe200078e00ff */
[----:B------:R-:W-:-:S02]  /*2f30*/  IABS R33, R5 ;  /* 0x0000000500217213 */ /* 0x000fc40000000000 */
[----:B------:R-:W-:Y:S01]  /*2f40*/  ISETP.GE.AND P1, PT, R6, RZ, PT ;  /* 0x000000ff0600720c */ /* 0x000fe20003f26270 */
[--C-:B------:R-:W-:Y:S01]  /*2f50*/  @!P5 IMAD.IADD R17, R17, 0x1, -R14.reuse ;  /* 0x000000011111d824 */ /* 0x100fe200078e0a0e */
[----:B------:R-:W-:Y:S01]  /*2f60*/  ISETP.GT.U32.AND P5, PT, R14, R25, PT ;  /* 0x000000190e00720c */ /* 0x000fe20003fa4070 */
[----:B------:R-:W-:Y:S01]  /*2f70*/  @!P3 IMAD.IADD R19, R19, 0x1, -R14 ;  /* 0x000000011313b824 */ /* 0x000fe200078e0a0e */
[----:B------:R-:W-:Y:S01]  /*2f80*/  SHF.R.U32.HI R9, RZ, 0x6, R84 ;  /* 0x00000006ff097819 */ /* 0x000fe20000011654 */
[----:B------:R-:W-:-:S03]  /*2f90*/  IMAD.HI.U32 R5, R11, R29, RZ ;  /* 0x0000001d0b057227 */ /* 0x000fc600078e00ff */
[----:B------:R-:W-:Y:S01]  /*2fa0*/  ISETP.GT.U32.AND P3, PT, R14, R19, PT ;  /* 0x000000130e00720c */ /* 0x000fe20003f64070 */
[----:B------:R-:W-:Y:S01]  /*2fb0*/  IMAD.MOV R8, RZ, RZ, -R5 ;  /* 0x000000ffff087224 */ /* 0x000fe200078e0a05 */
[----:B------:R-:W-:Y:S01]  /*2fc0*/  SGXT.U32 R3, R9, 0x1 ;  /* 0x000000010903781a */ /* 0x000fe20000000000 */
[----:B------:R-:W-:-:S03]  /*2fd0*/  IMAD.HI.U32 R6, R11, R33, RZ ;  /* 0x000000210b067227 */ /* 0x000fc600078e00ff */
[----:B------:R-:W-:Y:S01]  /*2fe0*/  LOP3.LUT R238, R3, 0x2, RZ, 0xfc, !PT ;  /* 0x0000000203ee7812 */ /* 0x000fe200078efcff */
[----:B------:R-:W-:Y:S01]  /*2ff0*/  @!P5 IMAD.IADD R25, R25, 0x1, -R14 ;  /* 0x000000011919d824 */ /* 0x000fe200078e0a0e */
[C---:B------:R-:W-:Y:S01]  /*3000*/  LOP3.LUT R244, R3.reuse, 0x40, RZ, 0xfc, !PT ;  /* 0x0000004003f47812 */ /* 0x040fe200078efcff */
[C---:B------:R-:W-:Y:S01]  /*3010*/  IMAD R29, R14.reuse, R8, R29 ;  /* 0x000000080e1d7224 */ /* 0x040fe200078e021d */
[----:B------:R-:W-:Y:S01]  /*3020*/  LOP3.LUT R103, R3, 0x4, RZ, 0xfc, !PT ;  /* 0x0000000403677812 */ /* 0x000fe200078efcff */
[----:B------:R-:W-:Y:S01]  /*3030*/  IMAD.MOV R6, RZ, RZ, -R6 ;  /* 0x000000ffff067224 */ /* 0x000fe200078e0a06 */
[C---:B------:R-:W-:Y:S01]  /*3040*/  ISETP.GT.U32.AND P5, PT, R14.reuse, R25, PT ;  /* 0x000000190e00720c */ /* 0x040fe20003fa4070 */
[--C-:B------:R-:W-:Y:S01]  /*3050*/  @!P3 IMAD.IADD R19, R19, 0x1, -R14.reuse ;  /* 0x000000011313b824 */ /* 0x100fe200078e0a0e */
[C---:B------:R-:W-:Y:S01]  /*3060*/  ISETP.GT.U32.AND P3, PT, R14.reuse, R29, PT ;  /* 0x0000001d0e00720c */ /* 0x040fe20003f64070 */
[----:B------:R-:W-:Y:S01]  /*3070*/  IMAD.MOV R9, RZ, RZ, -R7 ;  /* 0x000000ffff097224 */ /* 0x000fe200078e0a07 */
[C---:B------:R-:W-:Y:S01]  /*3080*/  LOP3.LUT R134, R3.reuse, 0xa, RZ, 0xfc, !PT ;  /* 0x0000000a03867812 */ /* 0x040fe200078efcff */
[C---:B------:R-:W-:Y:S01]  /*3090*/  IMAD R33, R14.reuse, R6, R33 ;  /* 0x000000060e217224 */ /* 0x040fe200078e0221 */
[C---:B------:R-:W-:Y:S01]  /*30a0*/  LOP3.LUT R142, R3.reuse, 0xc, RZ, 0xfc, !PT ;  /* 0x0000000c038e7812 */ /* 0x040fe200078efcff */
[C---:B------:R-:W-:Y:S01]  /*30b0*/  IMAD R95, R3.reuse, R160, RZ ;  /* 0x000000a0035f7224 */ /* 0x040fe200078e02ff */
[C---:B------:R-:W-:Y:S01]  /*30c0*/  LOP3.LUT R140, R3.reuse, 0x10, RZ, 0xfc, !PT ;  /* 0x00000010038c7812 */ /* 0x040fe200078efcff */
[----:B------:R-:W-:Y:S01]  /*30d0*/  IMAD R37, R14, R9, R37 ;  /* 0x000000090e257224 */ /* 0x000fe200078e0225 */
[----:B------:R-:W-:Y:S01]  /*30e0*/  LOP3.LUT R145, R3, 0x12, RZ, 0xfc, !PT ;  /* 0x0000001203917812 */ /* 0x000fe200078efcff */
[----:B------:R-:W-:Y:S01]  /*30f0*/  IMAD R4, R160, 0x2, R95 ;  /* 0x00000002a0047824 */ /* 0x000fe200078e025f */
[----:B------:R-:W-:Y:S01]  /*3100*/  STL [R1+0x48], R95 ;  /* 0x0000485f01007387 */ /* 0x000fe20000100800 */
[----:B------:R-:W-:Y:S01]  /*3110*/  @!P5 IMAD.IADD R25, R25, 0x1, -R14 ;  /* 0x000000011919d824 */ /* 0x000fe200078e0a0e */
[----:B------:R-:W-:Y:S01]  /*3120*/  ISETP.GT.U32.AND P5, PT, R14, R33, PT ;  /* 0x000000210e00720c */ /* 0x000fe20003fa4070 */
[----:B------:R-:W-:Y:S01]  /*3130*/  IMAD.HI.U32 R7, R11, R41, RZ ;  /* 0x000000290b077227 */ /* 0x000fe200078e00ff */
[----:B------:R1:W-:Y:S01]  /*3140*/  STL [R1+0x1d8], R249 ;  /* 0x0001d8f901007387 */ /* 0x0003e20000100800 */
[----:B------:R-:W-:-:S02]  /*3150*/  LOP3.LUT R105, R3, 0x18, RZ, 0xfc, !PT ;  /* 0x0000001803697812 */ /* 0x000fc400078efcff */
[----:B------:R-:W-:Y:S01]  /*3160*/  @!P3 IMAD.IADD R29, R29, 0x1, -R14 ;  /* 0x000000011d1db824 */ /* 0x000fe200078e0a0e */
[----:B------:R-:W-:Y:S01]  /*3170*/  ISETP.GT.U32.AND P3, PT, R14, R37, PT ;  /* 0x000000250e00720c */ /* 0x000fe20003f64070 */
[C---:B------:R-:W-:Y:S01]  /*3180*/  IMAD R5, R160.reuse, 0x2, R4 ;  /* 0x00000002a0057824 */ /* 0x040fe200078e0204 */
[----:B------:R-:W-:Y:S01]  /*3190*/  STL [R1+0x1dc], R139 ;  /* 0x0001dc8b01007387 */ /* 0x000fe20000100800 */
[----:B------:R-:W-:Y:S01]  /*31a0*/  IMAD.MOV R8, RZ, RZ, -R7 ;  /* 0x000000ffff087224 */ /* 0x000fe200078e0a07 */
[C---:B------:R-:W-:Y:S01]  /*31b0*/  LOP3.LUT R143, R3.reuse, 0x28, RZ, 0xfc, !PT ;  /* 0x00000028038f7812 */ /* 0x040fe200078efcff */
[----:B------:R-:W-:Y:S01]  /*31c0*/  IMAD R6, R160, 0x2, R5 ;  /* 0x00000002a0067824 */ /* 0x000fe200078e0205 */
[----:B------:R-:W-:Y:S01]  /*31d0*/  STL [R1+0x1e0], R138 ;  /* 0x0001e08a01007387 */ /* 0x000fe20000100800 */
[----:B------:R-:W-:Y:S01]  /*31e0*/  IMAD R41, R14, R8, R41 ;  /* 0x000000080e297224 */ /* 0x000fe200078e0229 */
[C---:B------:R-:W-:Y:S01]  /*31f0*/  LOP3.LUT R144, R3.reuse, 0x26, RZ, 0xfc, !PT ;  /* 0x0000002603907812 */ /* 0x040fe200078efcff */
[----:B------:R-:W-:Y:S01]  /*3200*/  IMAD R7, R160, 0x2, R6 ;  /* 0x00000002a0077824 */ /* 0x000fe200078e0206 */
[----:B------:R-:W-:Y:S01]  /*3210*/  LOP3.LUT R130, R3, 0x2a, RZ, 0xfc, !PT ;  /* 0x0000002a03827812 */ /* 0x000fe200078efcff */
[----:B------:R-:W-:Y:S01]  /*3220*/  @!P5 IMAD.IADD R33, R33, 0x1, -R14 ;  /* 0x000000012121d824 */ /* 0x000fe200078e0a0e */
[----:B------:R-:W-:Y:S01]  /*3230*/  ISETP.GT.U32.AND P5, PT, R14, R41, PT ;  /* 0x000000290e00720c */ /* 0x000fe20003fa4070 */
[----:B------:R-:W-:Y:S01]  /*3240*/  IMAD.HI.U32 R10, R11, R45, RZ ;  /* 0x0000002d0b0a7227 */ /* 0x000fe200078e00ff */
[----:B------:R-:W-:-:S02]  /*3250*/  LOP3.LUT R132, R3, 0x2c, RZ, 0xfc, !PT ;  /* 0x0000002c03847812 */ /* 0x000fc400078efcff */
[C---:B------:R-:W-:Y:S01]  /*3260*/  LOP3.LUT R141, R3.reuse, 0x30, RZ, 0xfc, !PT ;  /* 0x00000030038d7812 */ /* 0x040fe200078efcff */
[----:B------:R-:W-:Y:S01]  /*3270*/  IMAD R8, R160, 0x2, R7 ;  /* 0x00000002a0087824 */ /* 0x000fe200078e0207 */
[----:B------:R-:W-:Y:S01]  /*3280*/  LOP3.LUT R126, R3, 0x34, RZ, 0xfc, !PT ;  /* 0x00000034037e7812 */ /* 0x000fe200078efcff */
[----:B------:R-:W-:Y:S01]  /*3290*/  @!P3 IMAD.IADD R37, R37, 0x1, -R14 ;  /* 0x000000012525b824 */ /* 0x000fe200078e0a0e */
[----:B------:R-:W-:Y:S01]  /*32a0*/  ISETP.GT.U32.AND P3, PT, R14, R33, PT ;  /* 0x000000210e00720c */ /* 0x000fe20003f64070 */
[----:B------:R-:W-:Y:S01]  /*32b0*/  IMAD.HI.U32 R12, R11, R53, RZ ;  /* 0x000000350b0c7227 */ /* 0x000fe200078e00ff */
[C---:B------:R-:W-:Y:S02]  /*32c0*/  LOP3.LUT R113, R3.reuse, 0x36, RZ, 0xfc, !PT ;  /* 0x0000003603717812 */ /* 0x040fe400078efcff */
[----:B------:R-:W-:Y:S01]  /*32d0*/  LOP3.LUT R239, R3, 0x42, RZ, 0xfc, !PT ;  /* 0x0000004203ef7812 */ /* 0x000fe200078efcff */
[----:B------:R-:W-:Y:S01]  /*32e0*/  IMAD.HI.U32 R11, R11, R65, RZ ;  /* 0x000000410b0b7227 */ /* 0x000fe200078e00ff */
[----:B-1----:R-:W-:-:S03]  /*32f0*/  LEA.HI R249, R84, 0x3e, RZ, 0x1a ;  /* 0x0000003e54f97811 */ /* 0x002fc600078fd0ff */
[----:B------:R-:W-:Y:S02]  /*3300*/  IMAD.MOV R10, RZ, RZ, -R10 ;  /* 0x000000ffff0a7224 */ /* 0x000fe400078e0a0a */
[----:B------:R-:W-:Y:S02]  /*3310*/  IMAD R9, R160, 0x2, R8 ;  /* 0x00000002a0097824 */ /* 0x000fe400078e0208 */
[----:B------:R-:W-:Y:S02]  /*3320*/  IMAD.MOV R69, RZ, RZ, -R11 ;  /* 0x000000ffff457224 */ /* 0x000fe400078e0a0b */
[----:B------:R-:W-:Y:S02]  /*3330*/  IMAD.MOV.U32 R100, RZ, RZ, R17 ;  /* 0x000000ffff647224 */ /* 0x000fe400078e0011 */
[----:B------:R-:W-:Y:S02]  /*3340*/  IMAD R45, R14, R10, R45 ;  /* 0x0000000a0e2d7224 */ /* 0x000fe400078e022d */
[----:B------:R-:W-:-:S02]  /*3350*/  IMAD R10, R160, 0x4, R9 ;  /* 0x00000004a00a7824 */ /* 0x000fc400078e0209 */
[----:B------:R-:W-:Y:S02]  /*3360*/  IMAD.MOV.U32 R102, RZ, RZ, R19 ;  /* 0x000000ffff667224 */ /* 0x000fe400078e0013 */
[C---:B------:R-:W-:Y:S02]  /*3370*/  IMAD R17, R14.reuse, R69, R65 ;  /* 0x000000450e117224 */ /* 0x040fe400078e0241 */
[----:B------:R-:W-:Y:S01]  /*3380*/  @!P6 IMAD.MOV R100, RZ, RZ, -R100 ;  /* 0x000000ffff64e224 */ /* 0x000fe200078e0a64 */
[----:B------:R-:W-:Y:S01]  /*3390*/  ISETP.GT.U32.AND P6, PT, R14, R29, PT ;  /* 0x0000001d0e00720c */ /* 0x000fe20003fc4070 */
[----:B------:R-:W-:Y:S02]  /*33a0*/  @!P5 IMAD.IADD R41, R41, 0x1, -R14 ;  /* 0x000000012929d824 */ /* 0x000fe400078e0a0e */
[----:B------:R-:W-:Y:S02]  /*33b0*/  IMAD.MOV R12, RZ, RZ, -R12 ;  /* 0x000000ffff0c7224 */ /* 0x000fe400078e0a0c */
[----:B------:R-:W-:Y:S01]  /*33c0*/  IMAD R11, R160, 0x2, R10 ;  /* 0x00000002a00b7824 */ /* 0x000fe200078e020a */
[C---:B------:R-:W-:Y:S01]  /*33d0*/  ISETP.GT.U32.AND P5, PT, R14.reuse, R41, PT ;  /* 0x000000290e00720c */ /* 0x040fe20003fa4070 */
[----:B------:R-:W-:Y:S01]  /*33e0*/  @!P4 IMAD.MOV R102, RZ, RZ, -R102 ;  /* 0x000000ffff66c224 */ /* 0x000fe200078e0a66 */
[C---:B------:R-:W-:Y:S01]  /*33f0*/  ISETP.GT.U32.AND P4, PT, R14.reuse, R37, PT ;  /* 0x000000250e00720c */ /* 0x040fe20003f84070 */
[----:B------:R-:W-:Y:S01]  /*3400*/  @!P3 IMAD.IADD R33, R33, 0x1, -R14 ;  /* 0x000000012121b824 */ /* 0x000fe200078e0a0e */
[C---:B------:R-:W-:Y:S01]  /*3410*/  ISETP.GT.U32.AND P3, PT, R14.reuse, R17, PT ;  /* 0x000000110e00720c */ /* 0x040fe20003f64070 */
[----:B------:R-:W-:-:S02]  /*3420*/  IMAD R49, R14, R12, R53 ;  /* 0x0000000c0e317224 */ /* 0x000fc400078e0235 */
[C---:B------:R-:W-:Y:S02]  /*3430*/  IMAD R12, R160.reuse, 0x2, R11 ;  /* 0x00000002a00c7824 */ /* 0x040fe400078e020b */
[----:B------:R-:W-:Y:S02]  /*3440*/  IMAD.MOV.U32 R104, RZ, RZ, R25 ;  /* 0x000000ffff687224 */ /* 0x000fe400078e0019 */
[----:B------:R-:W-:Y:S02]  /*3450*/  IMAD R108, R160, 0x2, R12 ;  /* 0x00000002a06c7824 */ /* 0x000fe400078e020c */
[C---:B------:R-:W-:Y:S02]  /*3460*/  IMAD R53, R14.reuse, R61, R57 ;  /* 0x0000003d0e357224 */ /* 0x040fe400078e0239 */
[----:B------:R-:W-:Y:S01]  /*3470*/  @!P2 IMAD.MOV R104, RZ, RZ, -R104 ;  /* 0x000000ffff68a224 */ /* 0x000fe200078e0a68 */
[----:B------:R-:W-:Y:S01]  /*3480*/  ISETP.GT.U32.AND P2, PT, R14, R45, PT ;  /* 0x0000002d0e00720c */ /* 0x000fe20003f44070 */
[----:B------:R-:W-:-:S02]  /*3490*/  IMAD R99, R160, 0x2, R108 ;  /* 0x00000002a0637824 */ /* 0x000fc400078e026c */
[--C-:B------:R-:W-:Y:S01]  /*34a0*/  @!P6 IMAD.IADD R29, R29, 0x1, -R14.reuse ;  /* 0x000000011d1de824 */ /* 0x100fe200078e0a0e */
[C---:B------:R-:W-:Y:S01]  /*34b0*/  ISETP.GT.U32.AND P6, PT, R14.reuse, R49, PT ;  /* 0x000000310e00720c */ /* 0x040fe20003fc4070 */
[--C-:B------:R-:W-:Y:S01]  /*34c0*/  @!P4 IMAD.IADD R37, R37, 0x1, -R14.reuse ;  /* 0x000000012525c824 */ /* 0x100fe200078e0a0e */
[----:B------:R-:W-:Y:S01]  /*34d0*/  ISETP.GT.U32.AND P4, PT, R14, R53, PT ;  /* 0x000000350e00720c */ /* 0x000fe20003f84070 */
[----:B------:R-:W-:Y:S02]  /*34e0*/  IMAD R86, R160, 0x2, R99 ;  /* 0x00000002a0567824 */ /* 0x000fe400078e0263 */
[--C-:B------:R-:W-:Y:S01]  /*34f0*/  @!P5 IMAD.IADD R41, R41, 0x1, -R14.reuse ;  /* 0x000000012929d824 */ /* 0x100fe200078e0a0e */
[----:B------:R-:W-:Y:S01]  /*3500*/  ISETP.GE.AND P5, PT, R77, RZ, PT ;  /* 0x000000ff4d00720c */ /* 0x000fe20003fa6270 */
[----:B------:R-:W-:Y:S02]  /*3510*/  @!P3 IMAD.IADD R17, R17, 0x1, -R14 ;  /* 0x000000011111b824 */ /* 0x000fe400078e0a0e */
[----:B------:R-:W-:-:S02]  /*3520*/  IMAD.MOV.U32 R106, RZ, RZ, R29 ;  /* 0x000000ffff6a7224 */ /* 0x000fc400078e001d */
[----:B------:R-:W-:-:S04]  /*3530*/  IMAD.HI.U32 R15, R15, R80, RZ ;  /* 0x000000500f0f7227 */ /* 0x000fc800078e00ff */
[----:B------:R-:W-:Y:S02]  /*3540*/  IMAD R87, R160, 0x2, R86 ;  /* 0x00000002a0577824 */ /* 0x000fe400078e0256 */
[----:B------:R-:W-:Y:S01]  /*3550*/  @!P1 IMAD.MOV R106, RZ, RZ, -R106 ;  /* 0x000000ffff6a9224 */ /* 0x000fe200078e0a6a */
[----:B------:R-:W-:Y:S01]  /*3560*/  ISETP.GT.U32.AND P1, PT, R14, R17, PT ;  /* 0x000000110e00720c */ /* 0x000fe20003f24070 */
[----:B------:R-:W-:Y:S02]  /*3570*/  IMAD.MOV R19, RZ, RZ, -R15 ;  /* 0x000000ffff137224 */ /* 0x000fe400078e0a0f */
[----:B------:R-:W-:Y:S02]  /*3580*/  IMAD R15, R160, 0x4, R87 ;  /* 0x00000004a00f7824 */ /* 0x000fe400078e0257 */
[----:B------:R-:W-:Y:S01]  /*3590*/  @!P2 IMAD.IADD R45, R45, 0x1, -R14 ;  /* 0x000000012d2da824 */ /* 0x000fe200078e0a0e */
[----:B------:R-:W-:Y:S01]  /*35a0*/  ISETP.GE.AND P2, PT, R79, RZ, PT ;  /* 0x000000ff4f00720c */ /* 0x000fe20003f46270 */
[----:B------:R-:W-:-:S02]  /*35b0*/  IMAD R80, R13, R19, R80 ;  /* 0x000000130d507224 */ /* 0x000fc400078e0250 */
[----:B------:R-:W-:Y:S02]  /*35c0*/  IMAD.MOV.U32 R112, RZ, RZ, R37 ;  /* 0x000000ffff707224 */ /* 0x000fe400078e0025 */
[----:B------:R-:W-:Y:S02]  /*35d0*/  IMAD.MOV.U32 R110, RZ, RZ, R33 ;  /* 0x000000ffff6e7224 */ /* 0x000fe400078e0021 */
[----:B------:R-:W-:Y:S01]  /*35e0*/  @!P4 IMAD.IADD R53, R53, 0x1, -R14 ;  /* 0x000000013535c824 */ /* 0x000fe200078e0a0e */
[----:B------:R-:W-:Y:S01]  /*35f0*/  ISETP.GE.AND P4, PT, R81, RZ, PT ;  /* 0x000000ff5100720c */ /* 0x000fe20003f86270 */
[----:B------:R-:W-:Y:S02]  /*3600*/  IMAD R79, R160, 0x2, R15 ;  /* 0x00000002a04f7824 */ /* 0x000fe400078e020f */
[----:B------:R-:W-:Y:S01]  /*3610*/  @!P5 IMAD.MOV R112, RZ, RZ, -R112 ;  /* 0x000000ffff70d224 */ /* 0x000fe200078e0a70 */
[----:B------:R-:W-:Y:S01]  /*3620*/  ISETP.GT.U32.AND P5, PT, R13, R80, PT ;  /* 0x000000500d00720c */ /* 0x000fe20003fa4070 */
[----:B------:R-:W-:Y:S01]  /*3630*/  @!P0 IMAD.MOV R110, RZ, RZ, -R110 ;  /* 0x000000ffff6e8224 */ /* 0x000fe200078e0a6e */
[----:B------:R-:W-:Y:S01]  /*3640*/  ISETP.GT.U32.AND P0, PT, R14, R53, PT ;  /* 0x000000350e00720c */ /* 0x000fe20003f04070 */
[----:B------:R-:W-:-:S02]  /*3650*/  IMAD R115, R160, 0x2, R79 ;  /* 0x00000002a0737824 */ /* 0x000fc400078e024f */
[--C-:B------:R-:W-:Y:S01]  /*3660*/  @!P6 IMAD.IADD R49, R49, 0x1, -R14.reuse ;  /* 0x000000013131e824 */ /* 0x100fe200078e0a0e */
[----:B------:R-:W-:Y:S01]  /*3670*/  ISETP.GT.U32.AND P6, PT, R14, R45, PT ;  /* 0x0000002d0e00720c */ /* 0x000fe20003fc4070 */
[----:B------:R-:W-:Y:S01]  /*3680*/  @!P1 IMAD.IADD R17, R17, 0x1, -R14 ;  /* 0x0000000111119824 */ /* 0x000fe200078e0a0e */
[----:B------:R-:W-:Y:S01]  /*3690*/  ISETP.GE.AND P1, PT, R73, RZ, PT ;  /* 0x000000ff4900720c */ /* 0x000fe20003f26270 */
[----:B------:R-:W-:Y:S01]  /*36a0*/  IMAD R111, R160, 0x2, R115 ;  /* 0x00000002a06f7824 */ /* 0x000fe200078e0273 */
[----:B------:R-:W-:Y:S01]  /*36b0*/  ISETP.GT.U32.AND P3, PT, R14, R49, PT ;  /* 0x000000310e00720c */ /* 0x000fe20003f64070 */
[----:B------:R-:W-:Y:S02]  /*36c0*/  IMAD.MOV.U32 R120, RZ, RZ, R17 ;  /* 0x000000ffff787224 */ /* 0x000fe400078e0011 */
[----:B------:R-:W-:Y:S02]  /*36d0*/  IMAD R107, R160, 0x2, R111 ;  /* 0x00000002a06b7824 */ /* 0x000fe400078e026f */
[----:B------:R-:W-:-:S02]  /*36e0*/  @!P5 IMAD.IADD R80, R80, 0x1, -R13 ;  /* 0x000000015050d824 */ /* 0x000fc400078e0a0d */
[C---:B------:R-:W-:Y:S02]  /*36f0*/  IMAD R121, R160.reuse, 0x2, R107 ;  /* 0x00000002a0797824 */ /* 0x040fe400078e026b */
[----:B------:R-:W-:Y:S01]  /*3700*/  @!P0 IMAD.IADD R53, R53, 0x1, -R14 ;  /* 0x0000000135358824 */ /* 0x000fe200078e0a0e */
[----:B------:R-:W-:Y:S01]  /*3710*/  ISETP.NE.AND P0, PT, R139, RZ, PT ;  /* 0x000000ff8b00720c */ /* 0x000fe20003f05270 */
[----:B------:R-:W-:Y:S01]  /*3720*/  @!P1 IMAD.MOV R120, RZ, RZ, -R120 ;  /* 0x000000ffff789224 */ /* 0x000fe200078e0a78 */
[----:B------:R-:W-:Y:S01]  /*3730*/  ISETP.GT.U32.AND P1, PT, R13, R80, PT ;  /* 0x000000500d00720c */ /* 0x000fe20003f24070 */
[C---:B------:R-:W-:Y:S01]  /*3740*/  IMAD R117, R160.reuse, 0x2, R121 ;  /* 0x00000002a0757824 */ /* 0x040fe200078e0279 */
[----:B------:R-:W-:Y:S01]  /*3750*/  SEL R65, R89, R110, !P0 ;  /* 0x0000006e59417207 */ /* 0x000fe20004000000 */
[--C-:B------:R-:W-:Y:S01]  /*3760*/  @!P6 IMAD.IADD R45, R45, 0x1, -R14.reuse ;  /* 0x000000012d2de824 */ /* 0x100fe200078e0a0e */
[----:B------:R-:W-:Y:S01]  /*3770*/  ISETP.GE.AND P6, PT, R83, RZ, PT ;  /* 0x000000ff5300720c */ /* 0x000fe20003fc6270 */
[----:B------:R-:W-:Y:S01]  /*3780*/  @!P3 IMAD.IADD R49, R49, 0x1, -R14 ;  /* 0x000000013131b824 */ /* 0x000fe200078e0a0e */
[----:B------:R-:W-:Y:S01]  /*3790*/  ISETP.GE.AND P3, PT, R85, RZ, PT ;  /* 0x000000ff5500720c */ /* 0x000fe20003f66270 */
[C---:B------:R-:W-:Y:S01]  /*37a0*/  IMAD R110, R160.reuse, 0x4, R117 ;  /* 0x00000004a06e7824 */ /* 0x040fe200078e0275 */
[C---:B------:R-:W-:Y:S01]  /*37b0*/  SEL R17, R89.reuse, R20, !P0 ;  /* 0x0000001459117207 */ /* 0x040fe20004000000 */
[----:B------:R-:W-:Y:S01]  /*37c0*/  IMAD.MOV.U32 R14, RZ, RZ, R41 ;  /* 0x000000ffff0e7224 */ /* 0x000fe200078e0029 */
[C---:B------:R-:W-:Y:S01]  /*37d0*/  SEL R41, R89.reuse, R96, !P0 ;  /* 0x0000006059297207 */ /* 0x040fe20004000000 */
[----:B------:R-:W-:Y:S01]  /*37e0*/  IMAD R109, R160, 0x2, R110 ;  /* 0x00000002a06d7824 */ /* 0x000fe200078e026e */
[C---:B------:R-:W-:Y:S01]  /*37f0*/  SEL R78, R89.reuse, R78, !P0 ;  /* 0x0000004e594e7207 */ /* 0x040fe20004000000 */
[----:B--2---:R-:W-:Y:S01]  /*3800*/  VIADD R20, R92, 0x7f ;  /* 0x0000007f5c147836 */ /* 0x004fe20000000000 */
[C---:B------:R-:W-:Y:S01]  /*3810*/  SEL R76, R89.reuse, R76, !P0 ;  /* 0x0000004c594c7207 */ /* 0x040fe20004000000 */
[----:B------:R-:W-:Y:S01]  /*3820*/  IMAD R101, R160, 0x2, R109 ;  /* 0x00000002a0657824 */ /* 0x000fe200078e026d */
[C---:B------:R-:W-:Y:S01]  /*3830*/  SEL R75, R89.reuse, R75, !P0 ;  /* 0x0000004b594b7207 */ /* 0x040fe20004000000 */
[----:B------:R-:W-:Y:S01]  /*3840*/  IMAD.MOV.U32 R114, RZ, RZ, R45 ;  /* 0x000000ffff727224 */ /* 0x000fe200078e002d */
[C---:B------:R-:W-:Y:S01]  /*3850*/  SEL R74, R89.reuse, R74, !P0 ;  /* 0x0000004a594a7207 */ /* 0x040fe20004000000 */
[----:B------:R-:W-:Y:S01]  /*3860*/  IMAD.MOV.U32 R116, RZ, RZ, R49 ;  /* 0x000000ffff747224 */ /* 0x000fe200078e0031 */
[C---:B------:R-:W-:Y:S01]  /*3870*/  SEL R72, R89.reuse, R72, !P0 ;  /* 0x0000004859487207 */ /* 0x040fe20004000000 */
[----:B------:R-:W-:Y:S01]  /*3880*/  IMAD.MOV.U32 R118, RZ, RZ, R53 ;  /* 0x000000ffff767224 */ /* 0x000fe200078e0035 */
[----:B------:R-:W-:Y:S01]  /*3890*/  SEL R71, R89, R71, !P0 ;  /* 0x0000004759477207 */ /* 0x000fe20004000000 */
[----:B------:R-:W-:Y:S01]  /*38a0*/  @!P2 IMAD.MOV R14, RZ, RZ, -R14 ;  /* 0x000000ffff0ea224 */ /* 0x000fe200078e0a0e */
[----:B------:R-:W-:Y:S01]  /*38b0*/  ISETP.GE.AND P2, PT, R91, RZ, PT ;  /* 0x000000ff5b00720c */ /* 0x000fe20003f46270 */
[----:B------:R-:W-:Y:S01]  /*38c0*/  @!P1 IMAD.IADD R80, R80, 0x1, -R13 ;  /* 0x0000000150509824 */ /* 0x000fe200078e0a0d */
[----:B------:R-:W-:Y:S01]  /*38d0*/  ISETP.GT.AND P1, PT, R20, 0x7f, PT ;  /* 0x0000007f1400780c */ /* 0x000fe20003f24270 */
[C---:B------:R-:W-:Y:S01]  /*38e0*/  IMAD R96, R160.reuse, 0x2, R101 ;  /* 0x00000002a0607824 */ /* 0x040fe200078e0265 */
[----:B------:R-:W-:Y:S01]  /*38f0*/  LOP3.LUT R13, R3, 0x20, RZ, 0xfc, !PT ;  /* 0x00000020030d7812 */ /* 0x000fe200078efcff */
[----:B------:R-:W-:Y:S01]  /*3900*/  @!P4 IMAD.MOV R114, RZ, RZ, -R114 ;  /* 0x000000ffff72c224 */ /* 0x000fe200078e0a72 */
[----:B------:R-:W-:Y:S01]  /*3910*/  SEL R73, R89, R14, !P0 ;  /* 0x0000000e59497207 */ /* 0x000fe20004000000 */
[----:B------:R-:W-:Y:S01]  /*3920*/  @!P6 IMAD.MOV R116, RZ, RZ, -R116 ;  /* 0x000000ffff74e224 */ /* 0x000fe200078e0a74 */
[----:B------:R-:W-:Y:S01]  /*3930*/  SEL R14, RZ, 0x4, !P1 ;  /* 0x00000004ff0e7807 */ /* 0x000fe20004800000 */
[----:B------:R-:W-:Y:S01]  /*3940*/  @!P3 IMAD.MOV R118, RZ, RZ, -R118 ;  /* 0x000000ffff76b224 */ /* 0x000fe200078e0a76 */
[----:B------:R-:W-:Y:S01]  /*3950*/  ISETP.GE.AND P4, PT, R13, R92, PT ;  /* 0x0000005c0d00720c */ /* 0x000fe20003f86270 */
[----:B------:R-:W-:Y:S01]  /*3960*/  IMAD R91, R160, 0x2, R96 ;  /* 0x00000002a05b7824 */ /* 0x000fe200078e0260 */
[C---:B------:R-:W-:Y:S01]  /*3970*/  SEL R70, R89.reuse, R70, !P0 ;  /* 0x0000004659467207 */ /* 0x040fe20004000000 */
[----:B------:R-:W-:Y:S01]  /*3980*/  @!P2 IMAD.MOV R80, RZ, RZ, -R80 ;  /* 0x000000ffff50a224 */ /* 0x000fe200078e0a50 */
[----:B------:R-:W-:-:S02]  /*3990*/  SEL R68, R89, R68, !P0 ;  /* 0x0000004459447207 */ /* 0x000fc40004000000 */
[C---:B------:R-:W-:Y:S02]  /*39a0*/  SEL R67, R89.reuse, R67, !P0 ;  /* 0x0000004359437207 */ /* 0x040fe40004000000 */
[C---:B------:R-:W-:Y:S02]  /*39b0*/  SEL R66, R89.reuse, R66, !P0 ;  /* 0x0000004259427207 */ /* 0x040fe40004000000 */
[C---:B------:R-:W-:Y:S02]  /*39c0*/  SEL R64, R89.reuse, R64, !P0 ;  /* 0x0000004059407207 */ /* 0x040fe40004000000 */
[C---:B------:R-:W-:Y:S02]  /*39d0*/  SEL R63, R89.reuse, R63, !P0 ;  /* 0x0000003f593f7207 */ /* 0x040fe40004000000 */
[C---:B------:R-:W-:Y:S02]  /*39e0*/  SEL R62, R89.reuse, R62, !P0 ;  /* 0x0000003e593e7207 */ /* 0x040fe40004000000 */
        /* <DEDUP_REMOVED lines=34> */
[C---:B------:R-:W-:Y:S01]  /*3c10*/  SEL R29, R89.reuse, R90, !P0 ;  /* 0x0000005a591d7207 */ /* 0x040fe20004000000 */
[----:B------:R-:W-:Y:S01]  /*3c20*/  IMAD R90, R160, 0x2, R91 ;  /* 0x00000002a05a7824 */ /* 0x000fe200078e025b */
        /* <DEDUP_REMOVED lines=10> */
[----:B------:R-:W-:Y:S02]  /*3cd0*/  SEL R85, R89, R118, !P0 ;  /* 0x0000007659557207 */ /* 0x000fe40004000000 */
[----:B------:R-:W-:Y:S02]  /*3ce0*/  ISETP.GE.AND P3, PT, R3, R92, PT ;  /* 0x0000005c0300720c */ /* 0x000fe40003f66270 */
[----:B------:R-:W-:Y:S02]  /*3cf0*/  SEL R89, R89, R120, !P0 ;  /* 0x0000007859597207 */ /* 0x000fe40004000000 */
[----:B------:R-:W-:-:S02]  /*3d00*/  ISETP.GE.AND P1, PT, R238, R92, PT ;  /* 0x0000005cee00720c */ /* 0x000fc40003f26270 */
[----:B------:R-:W-:Y:S02]  /*3d10*/  SEL R82, R14, RZ, !P4 ;  /* 0x000000ff0e527207 */ /* 0x000fe40006000000 */
[----:B------:R-:W-:Y:S02]  /*3d20*/  ISETP.NE.AND P0, PT, R138, RZ, PT ;  /* 0x000000ff8a00720c */ /* 0x000fe40003f05270 */
[C---:B------:R-:W-:Y:S02]  /*3d30*/  SEL R13, R14.reuse, RZ, !P3 ;  /* 0x000000ff0e0d7207 */ /* 0x040fe40005800000 */
[----:B------:R-:W-:Y:S02]  /*3d40*/  SEL R21, R14, RZ, !P1 ;  /* 0x000000ff0e157207 */ /* 0x000fe40004800000 */
[----:B------:R-:W-:Y:S01]  /*3d50*/  ISETP.NE.U32.AND P3, PT, R82, RZ, PT ;  /* 0x000000ff5200720c */ /* 0x000fe20003f65070 */
[----:B------:R-:W-:Y:S01]  /*3d60*/  IMAD R82, R160, 0x2, R90 ;  /* 0x00000002a0527824 */ /* 0x000fe200078e025a */
[----:B------:R-:W-:-:S02]  /*3d70*/  ISETP.NE.U32.AND P4, PT, R21, RZ, PT ;  /* 0x000000ff1500720c */ /* 0x000fc40003f85070 */
[----:B------:R-:W-:Y:S01]  /*3d80*/  LEA.HI R83, R84, 0xe, RZ, 0x1a ;  /* 0x0000000e54537811 */ /* 0x000fe200078fd0ff */
[C---:B------:R-:W-:Y:S01]  /*3d90*/  IMAD R21, R160.reuse, 0x4, R82 ;  /* 0x00000004a0157824 */ /* 0x040fe200078e0252 */
[----:B------:R-:W-:Y:S02]  /*3da0*/  ISETP.NE.U32.AND P1, PT, R13, RZ, PT ;  /* 0x000000ff0d00720c */ /* 0x000fe40003f25070 */
[----:B------:R-:W-:Y:S01]  /*3db0*/  ISETP.GE.AND P5, PT, R83, R92, PT ;  /* 0x0000005c5300720c */ /* 0x000fe20003fa6270 */
[C---:B------:R-:W-:Y:S01]  /*3dc0*/  IMAD R83, R160.reuse, 0x2, R21 ;  /* 0x00000002a0537824 */ /* 0x040fe200078e0215 */
[----:B------:R-:W-:Y:S02]  /*3dd0*/  @!P0 LOP3.LUT R80, RZ, R138, RZ, 0x33, !PT ;  /* 0x0000008aff508212 */ /* 0x000fe400078e33ff */
[----:B------:R-:W-:Y:S01]  /*3de0*/  MOV R13, 0x400 ;  /* 0x00000400000d7802 */ /* 0x000fe20000000f00 */
[----:B------:R-:W-:Y:S01]  /*3df0*/  IMAD R131, R160, 0x2, R83 ;  /* 0x00000002a0837824 */ /* 0x000fe200078e0253 */
[----:B------:R-:W-:Y:S01]  /*3e00*/  LOP3.LUT R118, R3, 0x6, RZ, 0xfc, !PT ;  /* 0x0000000603767812 */ /* 0x000fe200078efcff */
[----:B------:R-:W-:Y:S01]  /*3e10*/  IMAD R88, R80, R93, RZ ;  /* 0x0000005d50587224 */ /* 0x000fe200078e02ff */
[----:B------:R-:W-:Y:S01]  /*3e20*/  LEA R245, R97, R13, 0x18 ;  /* 0x0000000d61f57211 */ /* 0x000fe200078ec0ff */
[----:B------:R-:W-:Y:S01]  /*3e30*/  IMAD R133, R160, 0x2, R131 ;  /* 0x00000002a0857824 */ /* 0x000fe200078e0283 */
[----:B------:R-:W-:Y:S01]  /*3e40*/  LEA.HI R80, R84, 0x2e, RZ, 0x1a ;  /* 0x0000002e54507811 */ /* 0x000fe200078fd0ff */
[----:B------:R-:W-:Y:S01]  /*3e50*/  IMAD.SHL.U32 R93, R88, 0x4, RZ ;  /* 0x00000004585d7824 */ /* 0x000fe200078e00ff */
[----:B------:R1:W-:Y:S01]  /*3e60*/  STL [R1+0x1a4], R88 ;  /* 0x0001a45801007387 */ /* 0x0003e20000100800 */
[----:B------:R-:W-:Y:S01]  /*3e70*/  IMAD R123, R160, 0x2, R133 ;  /* 0x00000002a07b7824 */ /* 0x000fe200078e0285 */
[----:B------:R-:W-:Y:S01]  /*3e80*/  LOP3.LUT R102, R3, 0x8, RZ, 0xfc, !PT ;  /* 0x0000000803667812 */ /* 0x000fe200078efcff */
[----:B------:R-:W-:Y:S01]  /*3e90*/  IMAD.IADD R250, R2, 0x1, R245 ;  /* 0x0000000102fa7824 */ /* 0x000fe200078e02f5 */
[----:B------:R-:W-:Y:S01]  /*3ea0*/  IADD3 R120, P0, R93, UR22, RZ ;  /* 0x000000165d787c10 */ /* 0x000fe2000ff1e0ff */
[----:B------:R-:W-:Y:S01]  /*3eb0*/  IMAD R127, R160, 0x2, R123 ;  /* 0x00000002a07f7824 */ /* 0x000fe200078e027b */
[----:B------:R2:W-:Y:S01]  /*3ec0*/  STL [R1+0x1a8], R93 ;  /* 0x0001a85d01007387 */ /* 0x0005e20000100800 */
[----:B------:R-:W-:-:S02]  /*3ed0*/  LOP3.LUT R114, R3, 0x14, RZ, 0xfc, !PT ;  /* 0x0000001403727812 */ /* 0x000fc400078efcff */
[----:B------:R-:W-:Y:S01]  /*3ee0*/  LEA.HI.X.SX32 R13, R88, UR23, 0x2, P0 ;  /* 0x00000017580d7c11 */ /* 0x000fe200080f16ff */
[C---:B------:R-:W-:Y:S01]  /*3ef0*/  IMAD R119, R160.reuse, 0x2, R127 ;  /* 0x00000002a0777824 */ /* 0x040fe200078e027f */
[-C--:B------:R-:W-:Y:S02]  /*3f00*/  LEA R128, P2, R15, R120.reuse, 0x2 ;  /* 0x000000780f807211 */ /* 0x080fe400078410ff */
[-C--:B------:R-:W-:Y:S02]  /*3f10*/  LEA R164, P0, R79, R120.reuse, 0x2 ;  /* 0x000000784fa47211 */ /* 0x080fe400078010ff */
[-C--:B------:R-:W-:Y:S01]  /*3f20*/  LEA.HI.X.SX32 R129, R15, R13.reuse, 0x2, P2 ;  /* 0x0000000d0f817211 */ /* 0x080fe200010f16ff */
[C---:B------:R-:W-:Y:S01]  /*3f30*/  IMAD R15, R160.reuse, 0x4, R119 ;  /* 0x00000004a00f7824 */ /* 0x040fe200078e0277 */
[----:B------:R-:W-:Y:S02]  /*3f40*/  LEA.HI.X.SX32 R165, R79, R13, 0x2, P0 ;  /* 0x0000000d4fa57211 */ /* 0x000fe400000f16ff */
[-C--:B------:R-:W-:Y:S01]  /*3f50*/  LEA R176, P0, R95, R120.reuse, 0x2 ;  /* 0x000000785fb07211 */ /* 0x080fe200078010ff */
[----:B------:R-:W-:Y:S01]  /*3f60*/  IMAD R100, R160, 0x2, R15 ;  /* 0x00000002a0647824 */ /* 0x000fe200078e020f */
[----:B------:R-:W-:-:S02]  /*3f70*/  LEA R214, P2, R21, R120, 0x2 ;  /* 0x0000007815d67211 */ /* 0x000fc400078410ff */
[-C--:B------:R-:W-:Y:S01]  /*3f80*/  LEA.HI.X.SX32 R177, R95, R13.reuse, 0x2, P0 ;  /* 0x0000000d5fb17211 */ /* 0x080fe200000f16ff */
[C---:B------:R-:W-:Y:S01]  /*3f90*/  IMAD R98, R160.reuse, 0x2, R100 ;  /* 0x00000002a0627824 */ /* 0x040fe200078e0264 */
[-C--:B------:R-:W-:Y:S02]  /*3fa0*/  LEA.HI.X.SX32 R215, R21, R13.reuse, 0x2, P2 ;  /* 0x0000000d15d77211 */ /* 0x080fe400010f16ff */
[----:B------:R-:W-:Y:S01]  /*3fb0*/  LOP3.LUT R21, R3, 0x22, RZ, 0xfc, !PT ;  /* 0x0000002203157812 */ /* 0x000fe200078efcff */
[----:B------:R-:W-:Y:S01]  /*3fc0*/  IMAD R97, R160, 0x2, R98 ;  /* 0x00000002a0617824 */ /* 0x000fe200078e0262 */
[----:B------:R-:W-:Y:S01]  /*3fd0*/  @!PT LDS RZ, [RZ] ;  /* 0x00000000fffff984 */ /* 0x000fe20000000800 */
[----:B------:R-:W-:Y:S01]  /*3fe0*/  @!PT LDS RZ, [RZ] ;  /* 0x00000000fffff984 */ /* 0x000fe20000000800 */
[----:B------:R-:W-:Y:S01]  /*3ff0*/  @!PT LDS RZ, [RZ] ;  /* 0x00000000fffff984 */ /* 0x000fe20000000800 */
[----:B------:R-:W-:Y:S01]  /*4000*/  LDGSTS.E [R250], desc[UR16][R176.64], P1 ;  /* 0x00000000b0fa7fae */ /* 0x000fe20008921850 */
[----:B------:R-:W-:Y:S02]  /*4010*/  LEA R124, P1, R4, R120, 0x2 ;  /* 0x00000078047c7211 */ /* 0x000fe400078210ff */
[----:B-1----:R-:W-:Y:S01]  /*4020*/  IMAD R88, R160, 0x2, R97 ;  /* 0x00000002a0587824 */ /* 0x002fe200078e0261 */
[----:B------:R-:W-:Y:S01]  /*4030*/  ISETP.GE.AND P2, PT, R80, R92, PT ;  /* 0x0000005c5000720c */ /* 0x000fe20003f46270 */
[----:B------:R-:W-:Y:S01]  /*4040*/  STL.64 [R1+0x1f0], R176 ;  /* 0x0001f0b001007387 */ /* 0x000fe20000100a00 */
[----:B------:R-:W-:-:S02]  /*4050*/  LEA.HI.X.SX32 R125, R4, R13, 0x2, P1 ;  /* 0x0000000d047d7211 */ /* 0x000fc400008f16ff */
[-C--:B------:R-:W-:Y:S01]  /*4060*/  ISETP.GE.AND P1, PT, R21, R92.reuse, PT ;  /* 0x0000005c1500720c */ /* 0x080fe20003f26270 */
[----:B------:R-:W-:Y:S01]  /*4070*/  IMAD R21, R160, 0x2, R88 ;  /* 0x00000002a0157824 */ /* 0x000fe200078e0258 */
[----:B------:R-:W-:Y:S01]  /*4080*/  LOP3.LUT R112, R3, 0x16, RZ, 0xfc, !PT ;  /* 0x0000001603707812 */ /* 0x000fe200078efcff */
[----:B------:R1:W-:Y:S01]  /*4090*/  LDGSTS.E [R250+0x8], desc[UR16][R124.64], P4 ;  /* 0x000080007cfa7fae */ /* 0x0003e2000a121850 */
[----:B--2---:R-:W-:Y:S01]  /*40a0*/  SEL R93, R14, RZ, !P1 ;  /* 0x000000ff0e5d7207 */ /* 0x004fe20004800000 */
[----:B------:R-:W-:Y:S01]  /*40b0*/  IMAD R80, R160, 0x2, R21 ;  /* 0x00000002a0507824 */ /* 0x000fe200078e0215 */
[----:B------:R-:W-:Y:S01]  /*40c0*/  ISETP.GE.AND P1, PT, R244, R92, PT ;  /* 0x0000005cf400720c */ /* 0x000fe20003f26270 */
[----:B------:R1:W-:Y:S01]  /*40d0*/  STL.64 [R1+0x1f8], R124 ;  /* 0x0001f87c01007387 */ /* 0x0003e20000100a00 */
[CC--:B------:R-:W-:Y:S01]  /*40e0*/  LEA R168, P4, R83.reuse, R120.reuse, 0x2 ;  /* 0x0000007853a87211 */ /* 0x0c0fe200078810ff */
[----:B------:R-:W-:Y:S01]  /*40f0*/  IMAD R79, R160, 0x4, R80 ;  /* 0x00000004a04f7824 */ /* 0x000fe200078e0250 */
[----:B------:R-:W-:Y:S01]  /*4100*/  SEL R116, R14, RZ, !P1 ;  /* 0x000000ff0e747207 */ /* 0x000fe20004800000 */
[----:B------:R2:W-:Y:S01]  /*4110*/  LDGSTS.E [R250+0x2000], desc[UR16][R128.64], P3 ;  /* 0x0200000080fa7fae */ /* 0x0005e20009921850 */
[----:B------:R-:W-:Y:S01]  /*4120*/  LEA.HI.X.SX32 R169, R83, R13, 0x2, P4 ;  /* 0x0000000d53a97211 */ /* 0x000fe200020f16ff */
[----:B------:R-:W-:Y:S01]  /*4130*/  IMAD R135, R160, 0x2, R79 ;  /* 0x00000002a0877824 */ /* 0x000fe200078e024f */
[----:B------:R-:W-:Y:S01]  /*4140*/  LEA R156, P1, R79, R120, 0x2 ;  /* 0x000000784f9c7211 */ /* 0x000fe200078210ff */
[----:B------:R2:W-:Y:S01]  /*4150*/  STL.64 [R1+0x200], R128 ;  /* 0x0002008001007387 */ /* 0x0005e20000100a00 */
[----:B------:R-:W-:-:S02]  /*4160*/  LOP3.LUT R104, R3, 0x1a, RZ, 0xfc, !PT ;  /* 0x0000001a03687812 */ /* 0x000fc400078efcff */
[----:B------:R-:W-:Y:S01]  /*4170*/  LEA R136, P4, R135, R120, 0x2 ;  /* 0x0000007887887211 */ /* 0x000fe200078810ff */
[----:B------:R-:W-:Y:S01]  /*4180*/  STL.64 [R1+0x208], R164 ;  /* 0x000208a401007387 */ /* 0x000fe20000100a00 */
[-C--:B------:R-:W-:Y:S02]  /*4190*/  LEA.HI.X.SX32 R157, R79, R13.reuse, 0x2, P1 ;  /* 0x0000000d4f9d7211 */ /* 0x080fe400008f16ff */
[-C--:B------:R-:W-:Y:S01]  /*41a0*/  ISETP.GE.AND P1, PT, R103, R92.reuse, PT ;  /* 0x0000005c6700720c */ /* 0x080fe20003f26270 */
[----:B------:R-:W-:Y:S01]  /*41b0*/  STL.64 [R1+0x210], R214 ;  /* 0x000210d601007387 */ /* 0x000fe20000100a00 */
[----:B------:R-:W-:Y:S01]  /*41c0*/  LEA.HI.X.SX32 R137, R135, R13, 0x2, P4 ;  /* 0x0000000d87897211 */ /* 0x000fe200020f16ff */
[----:B------:R-:W-:Y:S01]  /*41d0*/  IMAD R135, R160, 0x2, R135 ;  /* 0x00000002a0877824 */ /* 0x000fe200078e0287 */
[----:B------:R-:W-:Y:S01]  /*41e0*/  ISETP.GE.AND P4, PT, R118, R92, PT ;  /* 0x0000005c7600720c */ /* 0x000fe20003f86270 */
[----:B------:R-:W-:Y:S01]  /*41f0*/  STL.64 [R1+0x218], R168 ;  /* 0x000218a801007387 */ /* 0x000fe20000100a00 */
[----:B------:R-:W-:-:S02]  /*4200*/  SEL R118, R14, RZ, !P1 ;  /* 0x000000ff0e767207 */ /* 0x000fc40004800000 */
[-C--:B------:R-:W-:Y:S01]  /*4210*/  ISETP.GE.AND P1, PT, R102, R92.reuse, PT ;  /* 0x0000005c6600720c */ /* 0x080fe20003f26270 */
[----:B------:R-:W-:Y:S01]  /*4220*/  STL.64 [R1+0x220], R156 ;  /* 0x0002209c01007387 */ /* 0x000fe20000100a00 */
[----:B------:R-:W-:Y:S02]  /*4230*/  SEL R122, R14, RZ, !P4 ;  /* 0x000000ff0e7a7207 */ /* 0x000fe40006000000 */
[-C--:B------:R-:W-:Y:S01]  /*4240*/  ISETP.GE.AND P4, PT, R134, R92.reuse, PT ;  /* 0x0000005c8600720c */ /* 0x080fe20003f86270 */
[----:B------:R-:W-:Y:S01]  /*4250*/  STL.64 [R1+0x228], R136 ;  /* 0x0002288801007387 */ /* 0x000fe20000100a00 */
[----:B------:R-:W-:Y:S02]  /*4260*/  SEL R134, R14, RZ, !P1 ;  /* 0x000000ff0e867207 */ /* 0x000fe40004800000 */
[----:B------:R-:W-:Y:S01]  /*4270*/  ISETP.GE.AND P1, PT, R142, R92, PT ;  /* 0x0000005c8e00720c */ /* 0x000fe20003f26270 */
[----:B------:R3:W-:Y:S01]  /*4280*/  STL.64 [R1+0x1b0], R4 ;  /* 0x0001b00401007387 */ /* 0x0007e20000100a00 */
[----:B------:R-:W-:-:S02]  /*4290*/  SEL R142, R14, RZ, !P4 ;  /* 0x000000ff0e8e7207 */ /* 0x000fc40006000000 */
[-C--:B------:R-:W-:Y:S02]  /*42a0*/  ISETP.GE.AND P4, PT, R140, R92.reuse, PT ;  /* 0x0000005c8c00720c */ /* 0x080fe40003f86270 */
[C---:B------:R-:W-:Y:S02]  /*42b0*/  SEL R140, R14.reuse, RZ, !P1 ;  /* 0x000000ff0e8c7207 */ /* 0x040fe40004800000 */
[-C--:B------:R-:W-:Y:S02]  /*42c0*/  ISETP.GE.AND P1, PT, R145, R92.reuse, PT ;  /* 0x0000005c9100720c */ /* 0x080fe40003f26270 */
[----:B------:R-:W-:Y:S02]  /*42d0*/  SEL R79, R14, RZ, !P5 ;  /* 0x000000ff0e4f7207 */ /* 0x000fe40006800000 */
[----:B------:R-:W-:Y:S02]  /*42e0*/  ISETP.GE.AND P5, PT, R114, R92, PT ;  /* 0x0000005c7200720c */ /* 0x000fe40003fa6270 */
[----:B------:R-:W-:-:S02]  /*42f0*/  SEL R114, R14, RZ, !P4 ;  /* 0x000000ff0e727207 */ /* 0x000fc40006000000 */
[-C--:B------:R-:W-:Y:S02]  /*4300*/  ISETP.GE.AND P4, PT, R112, R92.reuse, PT ;  /* 0x0000005c7000720c */ /* 0x080fe40003f86270 */
[C---:B------:R-:W-:Y:S02]  /*4310*/  SEL R112, R14.reuse, RZ, !P1 ;  /* 0x000000ff0e707207 */ /* 0x040fe40004800000 */
[----:B------:R-:W-:Y:S02]  /*4320*/  LOP3.LUT R94, R3, 0x1c, RZ, 0xfc, !PT ;  /* 0x0000001c035e7812 */ /* 0x000fe400078efcff */
[----:B------:R-:W-:Y:S02]  /*4330*/  ISETP.GE.AND P1, PT, R105, R92, PT ;  /* 0x0000005c6900720c */ /* 0x000fe40003f26270 */
[----:B------:R-:W-:Y:S02]  /*4340*/  SEL R105, R14, RZ, !P5 ;  /* 0x000000ff0e697207 */ /* 0x000fe40006800000 */
[----:B------:R-:W-:-:S02]  /*4350*/  LEA.HI R139, R84, 0x1e, RZ, 0x1a ;  /* 0x0000001e548b7811 */ /* 0x000fc400078fd0ff */
[-C--:B------:R-:W-:Y:S02]  /*4360*/  ISETP.GE.AND P5, PT, R104, R92.reuse, PT ;  /* 0x0000005c6800720c */ /* 0x080fe40003fa6270 */
[----:B------:R-:W-:Y:S02]  /*4370*/  SEL R104, R14, RZ, !P4 ;  /* 0x000000ff0e687207 */ /* 0x000fe40006000000 */
[----:B------:R-:W-:Y:S02]  /*4380*/  LOP3.LUT R95, R3, 0x24, RZ, 0xfc, !PT ;  /* 0x00000024035f7812 */ /* 0x000fe400078efcff */
[-C--:B------:R-:W-:Y:S02]  /*4390*/  ISETP.GE.AND P4, PT, R94, R92.reuse, PT ;  /* 0x0000005c5e00720c */ /* 0x080fe40003f86270 */
[----:B------:R-:W-:Y:S02]  /*43a0*/  ISETP.GE.AND P6, PT, R139, R92, PT ;  /* 0x0000005c8b00720c */ /* 0x000fe40003fc6270 */
[----:B------:R-:W-:-:S02]  /*43b0*/  SEL R94, R14, RZ, !P1 ;  /* 0x000000ff0e5e7207 */ /* 0x000fc40004800000 */
[-C--:B------:R-:W-:Y:S02]  /*43c0*/  ISETP.GE.AND P1, PT, R95, R92.reuse, PT ;  /* 0x0000005c5f00720c */ /* 0x080fe40003f26270 */
[C---:B------:R-:W-:Y:S02]  /*43d0*/  SEL R83, R14.reuse, RZ, !P4 ;  /* 0x000000ff0e537207 */ /* 0x040fe40006000000 */
[----:B------:R-:W-:Y:S02]  /*43e0*/  SEL R95, R14, RZ, !P5 ;  /* 0x000000ff0e5f7207 */ /* 0x000fe40006800000 */
[-C--:B------:R-:W-:Y:S02]  /*43f0*/  ISETP.GE.AND P4, PT, R143, R92.reuse, PT ;  /* 0x0000005c8f00720c */ /* 0x080fe40003f86270 */
[----:B------:R-:W-:Y:S02]  /*4400*/  LOP3.LUT R138, R3, 0x32, RZ, 0xfc, !PT ;  /* 0x00000032038a7812 */ /* 0x000fe400078efcff */
[----:B------:R-:W-:-:S02]  /*4410*/  ISETP.GE.AND P5, PT, R144, R92, PT ;  /* 0x0000005c9000720c */ /* 0x000fc40003fa6270 */
[----:B------:R-:W-:Y:S02]  /*4420*/  SEL R145, R14, RZ, !P6 ;  /* 0x000000ff0e917207 */ /* 0x000fe40007000000 */
[-C--:B------:R-:W-:Y:S02]  /*4430*/  ISETP.GE.AND P6, PT, R130, R92.reuse, PT ;  /* 0x0000005c8200720c */ /* 0x080fe40003fc6270 */
[----:B------:R-:W-:Y:S02]  /*4440*/  SEL R130, R14, RZ, !P1 ;  /* 0x000000ff0e827207 */ /* 0x000fe40004800000 */
[----:B------:R-:W-:Y:S02]  /*4450*/  LOP3.LUT R106, R3, 0x38, RZ, 0xfc, !PT ;  /* 0x00000038036a7812 */ /* 0x000fe400078efcff */
[----:B------:R-:W-:Y:S02]  /*4460*/  ISETP.GE.AND P1, PT, R132, R92, PT ;  /* 0x0000005c8400720c */ /* 0x000fe40003f26270 */
[----:B------:R-:W-:-:S02]  /*4470*/  SEL R143, R14, RZ, !P4 ;  /* 0x000000ff0e8f7207 */ /* 0x000fc40006000000 */
[----:B------:R-:W-:Y:S02]  /*4480*/  SEL R132, R14, RZ, !P5 ;  /* 0x000000ff0e847207 */ /* 0x000fe40006800000 */
[-C--:B------:R-:W-:Y:S02]  /*4490*/  ISETP.GE.AND P4, PT, R138, R92.reuse, PT ;  /* 0x0000005c8a00720c */ /* 0x080fe40003f86270 */
[----:B------:R-:W-:Y:S02]  /*44a0*/  LOP3.LUT R102, R3, 0x3c, RZ, 0xfc, !PT ;  /* 0x0000003c03667812 */ /* 0x000fe400078efcff */
[-C--:B------:R-:W-:Y:S02]  /*44b0*/  ISETP.GE.AND P5, PT, R141, R92.reuse, PT ;  /* 0x0000005c8d00720c */ /* 0x080fe40003fa6270 */
[----:B------:R-:W-:Y:S02]  /*44c0*/  SEL R144, R14, RZ, !P6 ;  /* 0x000000ff0e907207 */ /* 0x000fe40007000000 */
[----:B------:R-:W-:-:S02]  /*44d0*/  ISETP.GE.AND P6, PT, R126, R92, PT ;  /* 0x0000005c7e00720c */ /* 0x000fc40003fc6270 */
[----:B------:R-:W-:Y:S02]  /*44e0*/  SEL R141, R14, RZ, !P2 ;  /* 0x000000ff0e8d7207 */ /* 0x000fe40005000000 */
[----:B------:R-:W-:Y:S02]  /*44f0*/  LOP3.LUT R103, R3, 0x3a, RZ, 0xfc, !PT ;  /* 0x0000003a03677812 */ /* 0x000fe400078efcff */
[-C--:B------:R-:W-:Y:S02]  /*4500*/  ISETP.GE.AND P2, PT, R106, R92.reuse, PT ;  /* 0x0000005c6a00720c */ /* 0x080fe40003f46270 */
[C---:B------:R-:W-:Y:S02]  /*4510*/  SEL R126, R14.reuse, RZ, !P1 ;  /* 0x000000ff0e7e7207 */ /* 0x040fe40004800000 */
[----:B------:R-:W-:Y:S02]  /*4520*/  SEL R106, R14, RZ, !P4 ;  /* 0x000000ff0e6a7207 */ /* 0x000fe40006000000 */
[----:B------:R-:W-:-:S02]  /*4530*/  ISETP.GE.AND P1, PT, R113, R92, PT ;  /* 0x0000005c7100720c */ /* 0x000fc40003f26270 */
[-C--:B------:R-:W-:Y:S02]  /*4540*/  ISETP.GE.AND P4, PT, R102, R92.reuse, PT ;  /* 0x0000005c6600720c */ /* 0x080fe40003f86270 */
[C---:B------:R-:W-:Y:S02]  /*4550*/  SEL R113, R14.reuse, RZ, !P5 ;  /* 0x000000ff0e717207 */ /* 0x040fe40006800000 */
[----:B------:R-:W-:Y:S02]  /*4560*/  SEL R102, R14, RZ, !P6 ;  /* 0x000000ff0e667207 */ /* 0x000fe40007000000 */
[-C--:B------:R-:W-:Y:S02]  /*4570*/  ISETP.GE.AND P5, PT, R103, R92.reuse, PT ;  /* 0x0000005c6700720c */ /* 0x080fe40003fa6270 */
[----:B------:R-:W-:Y:S01]  /*4580*/  ISETP.GE.AND P6, PT, R239, UR4, PT ;  /* 0x00000004ef007c0c */ /* 0x000fe2000bfc6270 */
[----:B------:R-:W-:Y:S01]  /*4590*/  ULDC UR4, c[0x0][0x230] ;  /* 0x00008c0000047ab9 */ /* 0x000fe20000000800 */
[----:B------:R-:W-:-:S02]  /*45a0*/  ISETP.GE.AND P0, PT, R249, R92, PT ;  /* 0x0000005cf900720c */ /* 0x000fc40003f06270 */
[----:B-1----:R-:W-:Y:S02]  /*45b0*/  LOP3.LUT R125, R3, 0x60, RZ, 0xfc, !PT ;  /* 0x00000060037d7812 */ /* 0x002fe400078efcff */
[C---:B------:R-:W-:Y:S02]  /*45c0*/  SEL R103, R14.reuse, RZ, !P1 ;  /* 0x000000ff0e677207 */ /* 0x040fe40004800000 */
[C---:B------:R-:W-:Y:S02]  /*45d0*/  SEL R92, R14.reuse, RZ, !P2 ;  /* 0x000000ff0e5c7207 */ /* 0x040fe40005000000 */
[----:B------:R-:W-:Y:S02]  /*45e0*/  ISETP.NE.U32.AND P1, PT, R79, RZ, PT ;  /* 0x000000ff4f00720c */ /* 0x000fe40003f25070 */
[----:B------:R-:W-:Y:S02]  /*45f0*/  ISETP.NE.U32.AND P2, PT, R93, RZ, PT ;  /* 0x000000ff5d00720c */ /* 0x000fe40003f45070 */
[----:B------:R-:W-:-:S02]  /*4600*/  SEL R79, R14, RZ, !P6 ;  /* 0x000000ff0e4f7207 */ /* 0x000fc40007000000 */
[----:B------:R-:W-:Y:S02]  /*4610*/  SEL R93, R14, RZ, !P5 ;  /* 0x000000ff0e5d7207 */ /* 0x000fe40006800000 */
[----:B------:R-:W-:Y:S01]  /*4620*/  ISETP.GE.AND P5, PT, R125, UR4, PT ;  /* 0x000000047d007c0c */ /* 0x000fe2000bfa6270 */
[----:B------:R-:W-:Y:S01]  /*4630*/  ULDC UR4, c[0x0][0x230] ;  /* 0x00008c0000047ab9 */ /* 0x000fe20000000800 */
[----:B------:R-:W-:Y:S02]  /*4640*/  LOP3.LUT R124, R3, 0x62, RZ, 0xfc, !PT ;  /* 0x00000062037c7812 */ /* 0x000fe400078efcff */
[----:B------:R-:W-:Y:S02]  /*4650*/  ISETP.NE.U32.AND P3, PT, R116, RZ, PT ;  /* 0x000000ff7400720c */ /* 0x000fe40003f65070 */
[----:B------:R-:W-:Y:S01]  /*4660*/  ISETP.NE.U32.AND P6, PT, R79, RZ, PT ;  /* 0x000000ff4f00720c */ /* 0x000fe20003fc5070 */
[----:B------:R-:W-:Y:S01]  /*4670*/  LDGSTS.E [R250+0x2008], desc[UR16][R164.64], P2 ;  /* 0x02008000a4fa7fae */ /* 0x000fe20009121850 */
[----:B------:R-:W-:-:S02]  /*4680*/  SEL R79, R14, RZ, !P4 ;  /* 0x000000ff0e4f7207 */ /* 0x000fc40006000000 */
[----:B------:R-:W-:Y:S02]  /*4690*/  SEL R116, R14, RZ, !P5 ;  /* 0x000000ff0e747207 */ /* 0x000fe40006800000 */
[----:B------:R-:W-:Y:S01]  /*46a0*/  ISETP.GE.AND P4, PT, R124, UR4, PT ;  /* 0x000000047c007c0c */ /* 0x000fe2000bf86270 */
[----:B------:R-:W-:Y:S01]  /*46b0*/  ULDC UR4, c[0x0][0x230] ;  /* 0x00008c0000047ab9 */ /* 0x000fe20000000800 */
[----:B------:R-:W-:Y:S02]  /*46c0*/  ISETP.NE.U32.AND P5, PT, R116, RZ, PT ;  /* 0x000000ff7400720c */ /* 0x000fe40003fa5070 */
[----:B------:R-:W-:Y:S01]  /*46d0*/  SEL R116, R14, RZ, !P4 ;  /* 0x000000ff0e747207 */ /* 0x000fe20006000000 */
[----:B------:R-:W-:Y:S01]  /*46e0*/  LDGSTS.E [R250+0x4000], desc[UR16][R214.64], P3 ;  /* 0x04000000d6fa7fae */ /* 0x000fe20009921850 */
[----:B------:R-:W-:Y:S02]  /*46f0*/  LOP3.LUT R125, R3, 0x46, RZ, 0xfc, !PT ;  /* 0x00000046037d7812 */ /* 0x000fe400078efcff */
[----:B------:R-:W-:Y:S01]  /*4700*/  ISETP.NE.U32.AND P4, PT, R116, RZ, PT ;  /* 0x000000ff7400720c */ /* 0x000fe20003f85070 */
[----:B------:R-:W-:Y:S01]  /*4710*/  LDGSTS.E [R250+0x4008], desc[UR16][R168.64], P6 ;  /* 0x04008000a8fa7fae */ /* 0x000fe2000b121850 */
[----:B------:R-:W-:-:S02]  /*4720*/  ISETP.NE.U32.AND P3, PT, R118, RZ, PT ;  /* 0x000000ff7600720c */ /* 0x000fc40003f65070 */
[----:B------:R-:W-:Y:S02]  /*4730*/  SEL R116, R14, RZ, !P0 ;  /* 0x000000ff0e747207 */ /* 0x000fe40004000000 */
[----:B------:R-:W-:Y:S01]  /*4740*/  ISETP.NE.U32.AND P0, PT, R122, RZ, PT ;  /* 0x000000ff7a00720c */ /* 0x000fe20003f05070 */
[----:B------:R-:W-:Y:S01]  /*4750*/  LDGSTS.E [R250+0x6000], desc[UR16][R156.64], P5 ;  /* 0x060000009cfa7fae */ /* 0x000fe2000a921850 */
[----:B------:R-:W-:Y:S02]  /*4760*/  ISETP.NE.U32.AND P6, PT, R130, RZ, PT ;  /* 0x000000ff8200720c */ /* 0x000fe40003fc5070 */
[----:B------:R-:W-:Y:S02]  /*4770*/  LOP3.LUT R124, R2, 0x10, RZ, 0x3c, !PT ;  /* 0x00000010027c7812 */ /* 0x000fe400078e3cff */
[-C--:B------:R-:W-:Y:S01]  /*4780*/  LEA R170, P5, R5, R120.reuse, 0x2 ;  /* 0x0000007805aa7211 */ /* 0x080fe200078a10ff */
[----:B------:R-:W-:Y:S01]  /*4790*/  LDGSTS.E [R250+0x6008], desc[UR16][R136.64], P4 ;  /* 0x0600800088fa7fae */ /* 0x000fe2000a121850 */
[----:B------:R-:W-:Y:S01]  /*47a0*/  LEA R172, P4, R6, R120, 0x2 ;  /* 0x0000007806ac7211 */ /* 0x000fe200078810ff */
[----:B------:R-:W-:Y:S01]  /*47b0*/  IMAD.IADD R252, R245, 0x1, R124 ;  /* 0x00000001f5fc7824 */ /* 0x000fe200078e027c */
[----:B------:R-:W-:-:S02]  /*47c0*/  LEA.HI.X.SX32 R171, R5, R13, 0x2, P5 ;  /* 0x0000000d05ab7211 */ /* 0x000fc400028f16ff */
[-C--:B------:R-:W-:Y:S02]  /*47d0*/  LEA.HI.X.SX32 R173, R6, R13.reuse, 0x2, P4 ;  /* 0x0000000d06ad7211 */ /* 0x080fe400020f16ff */
[----:B------:R-:W-:Y:S01]  /*47e0*/  ISETP.GE.AND P4, PT, R125, UR5, PT ;  /* 0x000000057d007c0c */ /* 0x000fe2000bf86270 */
[----:B------:R-:W-:Y:S01]  /*47f0*/  LDGSTS.E [R252], desc[UR16][R170.64], P3 ;  /* 0x00000000aafc7fae */ /* 0x000fe20009921850 */
[----:B--2---:R-:W-:Y:S01]  /*4800*/  LOP3.LUT R128, R3, 0x44, RZ, 0xfc, !PT ;  /* 0x0000004403807812 */ /* 0x004fe200078efcff */
[----:B------:R-:W-:Y:S01]  /*4810*/  ULDC UR5, c[0x0][0x230] ;  /* 0x00008c0000057ab9 */ /* 0x000fe20000000800 */
[----:B------:R-:W-:Y:S01]  /*4820*/  SEL R122, R14, RZ, !P4 ;  /* 0x000000ff0e7a7207 */ /* 0x000fe20006000000 */
[----:B------:R-:W-:Y:S01]  /*4830*/  LDGSTS.E [R252+0x8], desc[UR16][R172.64], P0 ;  /* 0x00008000acfc7fae */ /* 0x000fe20008121850 */
[-C--:B------:R-:W-:Y:S02]  /*4840*/  LEA R166, P4, R115, R120.reuse, 0x2 ;  /* 0x0000007873a67211 */ /* 0x080fe400078810ff */
[----:B---3--:R-:W-:Y:S01]  /*4850*/  LOP3.LUT R5, R3, 0x64, RZ, 0xfc, !PT ;  /* 0x0000006403057812 */ /* 0x008fe200078efcff */
[----:B------:R-:W-:Y:S01]  /*4860*/  STL.64 [R1+0x230], R170 ;  /* 0x000230aa01007387 */ /* 0x000fe20000100a00 */
[----:B------:R-:W-:Y:S01]  /*4870*/  LEA.HI.X.SX32 R167, R115, R13, 0x2, P4 ;  /* 0x0000000d73a77211 */ /* 0x000fe200020f16ff */
[----:B------:R-:W-:Y:S01]  /*4880*/  IMAD R115, R160, 0x2, R135 ;  /* 0x00000002a0737824 */ /* 0x000fe200078e0287 */
[----:B------:R-:W-:Y:S01]  /*4890*/  ISETP.GE.AND P5, PT, R128, UR4, PT ;  /* 0x0000000480007c0c */ /* 0x000fe2000bfa6270 */
[----:B------:R-:W-:Y:S01]  /*48a0*/  ULDC UR4, c[0x0][0x230] ;  /* 0x00008c0000047ab9 */ /* 0x000fe20000000800 */
[-C--:B------:R-:W-:Y:S01]  /*48b0*/  LEA R206, P4, R111, R120.reuse, 0x2 ;  /* 0x000000786fce7211 */ /* 0x080fe200078810ff */
[----:B------:R-:W-:Y:S01]  /*48c0*/  LDGSTS.E [R252+0x2000], desc[UR16][R166.64], P6 ;  /* 0x02000000a6fc7fae */ /* 0x000fe2000b121850 */
[----:B------:R-:W-:-:S02]  /*48d0*/  LEA R162, P6, R131, R120, 0x2 ;  /* 0x0000007883a27211 */ /* 0x000fc400078c10ff */
[C---:B------:R-:W-:Y:S01]  /*48e0*/  SEL R118, R14.reuse, RZ, !P5 ;  /* 0x000000ff0e767207 */ /* 0x040fe20006800000 */
[----:B------:R-:W-:Y:S01]  /*48f0*/  STL.64 [R1+0x238], R172 ;  /* 0x000238ac01007387 */ /* 0x000fe20000100a00 */
[-C--:B------:R-:W-:Y:S02]  /*4900*/  LEA.HI.X.SX32 R163, R131, R13.reuse, 0x2, P6 ;  /* 0x0000000d83a37211 */ /* 0x080fe400030f16ff */
[-C--:B------:R-:W-:Y:S01]  /*4910*/  LEA R232, P6, R135, R120.reuse, 0x2 ;  /* 0x0000007887e87211 */ /* 0x080fe200078c10ff */
[----:B------:R-:W-:Y:S01]  /*4920*/  STL.64 [R1+0x240], R166 ;  /* 0x000240a601007387 */ /* 0x000fe20000100a00 */
[-C--:B------:R-:W-:Y:S02]  /*4930*/  LEA.HI.X.SX32 R207, R111, R13.reuse, 0x2, P4 ;  /* 0x0000000d6fcf7211 */ /* 0x080fe400020f16ff */
[----:B------:R-:W-:Y:S02]  /*4940*/  LEA.HI.X.SX32 R233, R135, R13, 0x2, P6 ;  /* 0x0000000d87e97211 */ /* 0x000fe400030f16ff */
[----:B------:R-:W-:Y:S01]  /*4950*/  ISETP.GE.AND P6, PT, R5, UR4, PT ;  /* 0x0000000405007c0c */ /* 0x000fe2000bfc6270 */
[----:B------:R-:W-:Y:S01]  /*4960*/  ULDC UR4, c[0x0][0x230] ;  /* 0x00008c0000047ab9 */ /* 0x000fe20000000800 */
[----:B------:R-:W-:Y:S01]  /*4970*/  LEA R184, P4, R133, R120, 0x2 ;  /* 0x0000007885b87211 */ /* 0x000fe200078810ff */
[----:B------:R-:W-:Y:S01]  /*4980*/  STL.64 [R1+0x248], R206 ;  /* 0x000248ce01007387 */ /* 0x000fe20000100a00 */
[----:B------:R-:W-:-:S02]  /*4990*/  SEL R111, R14, RZ, !P6 ;  /* 0x000000ff0e6f7207 */ /* 0x000fc40007000000 */
[----:B------:R-:W-:Y:S01]  /*49a0*/  ISETP.NE.U32.AND P5, PT, R132, RZ, PT ;  /* 0x000000ff8400720c */ /* 0x000fe20003fa5070 */
[----:B------:R-:W-:Y:S01]  /*49b0*/  STL.64 [R1+0x250], R162 ;  /* 0x000250a201007387 */ /* 0x000fe20000100a00 */
[----:B------:R-:W-:Y:S02]  /*49c0*/  ISETP.NE.U32.AND P0, PT, R118, RZ, PT ;  /* 0x000000ff7600720c */ /* 0x000fe40003f05070 */
[----:B------:R-:W-:Y:S01]  /*49d0*/  ISETP.NE.U32.AND P3, PT, R122, RZ, PT ;  /* 0x000000ff7a00720c */ /* 0x000fe20003f65070 */
[----:B------:R1:W-:Y:S01]  /*49e0*/  STL.64 [R1+0x1b8], R6 ;  /* 0x0001b80601007387 */ /* 0x0003e20000100a00 */
[----:B------:R-:W-:Y:S02]  /*49f0*/  LEA.HI.X.SX32 R185, R133, R13, 0x2, P4 ;  /* 0x0000000d85b97211 */ /* 0x000fe400020f16ff */
[----:B------:R-:W-:Y:S02]  /*4a00*/  LEA R234, P4, R115, R120, 0x2 ;  /* 0x0000007873ea7211 */ /* 0x000fe400078810ff */
[----:B------:R-:W-:-:S02]  /*4a10*/  ISETP.NE.U32.AND P6, PT, R111, RZ, PT ;  /* 0x000000ff6f00720c */ /* 0x000fc40003fc5070 */
[----:B------:R-:W-:Y:S01]  /*4a20*/  LOP3.LUT R4, R3, 0x66, RZ, 0xfc, !PT ;  /* 0x0000006603047812 */ /* 0x000fe200078efcff */
[----:B------:R-:W-:Y:S01]  /*4a30*/  LDGSTS.E [R252+0x2008], desc[UR16][R206.64], P5 ;  /* 0x02008000cefc7fae */ /* 0x000fe2000a921850 */
[----:B------:R-:W-:Y:S01]  /*4a40*/  LEA.HI.X.SX32 R235, R115, R13, 0x2, P4 ;  /* 0x0000000d73eb7211 */ /* 0x000fe200020f16ff */
[----:B------:R-:W-:Y:S01]  /*4a50*/  IMAD R115, R160, 0x2, R115 ;  /* 0x00000002a0737824 */ /* 0x000fe200078e0273 */
[----:B------:R-:W-:Y:S01]  /*4a60*/  ISETP.GE.AND P4, PT, R4, UR4, PT ;  /* 0x0000000404007c0c */ /* 0x000fe2000bf86270 */
[----:B------:R-:W-:Y:S01]  /*4a70*/  LDGSTS.E [R252+0x4000], desc[UR16][R162.64], P0 ;  /* 0x04000000a2fc7fae */ /* 0x000fe20008121850 */
[----:B------:R-:W-:Y:S01]  /*4a80*/  LOP3.LUT R5, R3, 0x48, RZ, 0xfc, !PT ;  /* 0x0000004803057812 */ /* 0x000fe200078efcff */
[----:B------:R-:W-:Y:S01]  /*4a90*/  ULDC UR4, c[0x0][0x230] ;  /* 0x00008c0000047ab9 */ /* 0x000fe20000000800 */
[----:B------:R-:W-:Y:S01]  /*4aa0*/  SEL R111, R14, RZ, !P4 ;  /* 0x000000ff0e6f7207 */ /* 0x000fe20006000000 */
[----:B------:R-:W-:Y:S01]  /*4ab0*/  LDGSTS.E [R252+0x4008], desc[UR16][R184.64], P3 ;  /* 0x04008000b8fc7fae */ /* 0x000fe20009921850 */
[----:B------:R-:W-:-:S02]  /*4ac0*/  ISETP.NE.U32.AND P5, PT, R134, RZ, PT ;  /* 0x000000ff8600720c */ /* 0x000fc40003fa5070 */
[----:B------:R-:W-:Y:S01]  /*4ad0*/  ISETP.NE.U32.AND P0, PT, R111, RZ, PT ;  /* 0x000000ff6f00720c */ /* 0x000fe20003f05070 */
[----:B------:R-:W-:Y:S01]  /*4ae0*/  LDGSTS.E [R252+0x6000], desc[UR16][R232.64], P6 ;  /* 0x06000000e8fc7fae */ /* 0x000fe2000b121850 */
[----:B------:R-:W-:Y:S01]  /*4af0*/  ISETP.GE.AND P6, PT, R5, UR4, PT ;  /* 0x0000000405007c0c */ /* 0x000fe2000bfc6270 */
[----:B------:R-:W-:Y:S01]  /*4b00*/  ULDC UR4, c[0x0][0x230] ;  /* 0x00008c0000047ab9 */ /* 0x000fe20000000800 */
[----:B------:R-:W-:Y:S02]  /*4b10*/  ISETP.NE.U32.AND P4, PT, R142, RZ, PT ;  /* 0x000000ff8e00720c */ /* 0x000fe40003f85070 */
[----:B------:R-:W-:Y:S02]  /*4b20*/  LOP3.LUT R4, R2, 0x20, RZ, 0x3c, !PT ;  /* 0x0000002002047812 */ /* 0x000fe400078e3cff */
[-C--:B------:R-:W-:Y:S02]  /*4b30*/  LEA R132, P3, R7, R120.reuse, 0x2 ;  /* 0x0000007807847211 */ /* 0x080fe400078610ff */
[----:B------:R-:W-:Y:S01]  /*4b40*/  SEL R111, R14, RZ, !P6 ;  /* 0x000000ff0e6f7207 */ /* 0x000fe20007000000 */
[----:B------:R-:W-:Y:S01]  /*4b50*/  IMAD.IADD R248, R245, 0x1, R4 ;  /* 0x00000001f5f87824 */ /* 0x000fe200078e0204 */
[----:B------:R-:W-:Y:S01]  /*4b60*/  LEA R130, P6, R8, R120, 0x2 ;  /* 0x0000007808827211 */ /* 0x000fe200078c10ff */
[----:B------:R-:W-:Y:S01]  /*4b70*/  LDGSTS.E [R252+0x6008], desc[UR16][R234.64], P0 ;  /* 0x06008000eafc7fae */ /* 0x000fe20008121850 */
[----:B------:R-:W-:-:S02]  /*4b80*/  LEA.HI.X.SX32 R133, R7, R13, 0x2, P3 ;  /* 0x0000000d07857211 */ /* 0x000fc400018f16ff */
[-C--:B------:R-:W-:Y:S02]  /*4b90*/  LEA.HI.X.SX32 R131, R8, R13.reuse, 0x2, P6 ;  /* 0x0000000d08837211 */ /* 0x080fe400030f16ff */
[-C--:B------:R-:W-:Y:S01]  /*4ba0*/  LEA R190, P6, R107, R120.reuse, 0x2 ;  /* 0x000000786bbe7211 */ /* 0x080fe200078c10ff */
[----:B------:R-:W-:Y:S01]  /*4bb0*/  LDGSTS.E [R248], desc[UR16][R132.64], P5 ;  /* 0x0000000084f87fae */ /* 0x000fe2000a921850 */
[----:B------:R-:W-:Y:S02]  /*4bc0*/  ISETP.NE.U32.AND P3, PT, R143, RZ, PT ;  /* 0x000000ff8f00720c */ /* 0x000fe40003f65070 */
[----:B------:R-:W-:Y:S01]  /*4bd0*/  LEA.HI.X.SX32 R191, R107, R13, 0x2, P6 ;  /* 0x0000000d6bbf7211 */ /* 0x000fe200030f16ff */
[----:B------:R-:W-:Y:S01]  /*4be0*/  LDGSTS.E [R248+0x8], desc[UR16][R130.64], P4 ;  /* 0x0000800082f87fae */ /* 0x000fe2000a121850 */
[-C--:B------:R-:W-:Y:S01]  /*4bf0*/  LEA R224, P4, R121, R120.reuse, 0x2 ;  /* 0x0000007879e07211 */ /* 0x080fe200078810ff */
[----:B------:R-:W-:Y:S01]  /*4c00*/  IMAD R107, R160, 0x2, R115 ;  /* 0x00000002a06b7824 */ /* 0x000fe200078e0273 */
[----:B------:R-:W-:-:S02]  /*4c10*/  LEA R122, P6, R123, R120, 0x2 ;  /* 0x000000787b7a7211 */ /* 0x000fc400078c10ff */
[-C--:B------:R-:W-:Y:S02]  /*4c20*/  LEA.HI.X.SX32 R225, R121, R13.reuse, 0x2, P4 ;  /* 0x0000000d79e17211 */ /* 0x080fe400020f16ff */
[-C--:B------:R-:W-:Y:S02]  /*4c30*/  LEA.HI.X.SX32 R123, R123, R13.reuse, 0x2, P6 ;  /* 0x0000000d7b7b7211 */ /* 0x080fe400030f16ff */
[-C--:B------:R-:W-:Y:S01]  /*4c40*/  LEA R216, P4, R127, R120.reuse, 0x2 ;  /* 0x000000787fd87211 */ /* 0x080fe200078810ff */
[----:B------:R-:W-:Y:S01]  /*4c50*/  LDGSTS.E [R248+0x2000], desc[UR16][R190.64], P3 ;  /* 0x02000000bef87fae */ /* 0x000fe20009921850 */
[----:B------:R-:W-:Y:S02]  /*4c60*/  LEA R158, P6, R115, R120, 0x2 ;  /* 0x00000078739e7211 */ /* 0x000fe400078c10ff */
[----:B------:R-:W-:Y:S02]  /*4c70*/  LOP3.LUT R4, R3, 0x4a, RZ, 0xfc, !PT ;  /* 0x0000004a03047812 */ /* 0x000fe400078efcff */
[----:B------:R-:W-:-:S02]  /*4c80*/  LEA.HI.X.SX32 R217, R127, R13, 0x2, P4 ;  /* 0x0000000d7fd97211 */ /* 0x000fc400020f16ff */
[-C--:B------:R-:W-:Y:S02]  /*4c90*/  LEA.HI.X.SX32 R159, R115, R13.reuse, 0x2, P6 ;  /* 0x0000000d739f7211 */ /* 0x080fe400030f16ff */
[----:B------:R-:W-:Y:S02]  /*4ca0*/  LEA R134, P4, R107, R120, 0x2 ;  /* 0x000000786b867211 */ /* 0x000fe400078810ff */
[----:B------:R-:W-:Y:S01]  /*4cb0*/  ISETP.GE.AND P6, PT, R4, UR4, PT ;  /* 0x0000000404007c0c */ /* 0x000fe2000bfc6270 */
[----:B------:R-:W-:Y:S01]  /*4cc0*/  ULDC UR4, c[0x0][0x230] ;  /* 0x00008c0000047ab9 */ /* 0x000fe20000000800 */
[----:B------:R-:W-:Y:S01]  /*4cd0*/  LOP3.LUT R5, R3, 0x68, RZ, 0xfc, !PT ;  /* 0x0000006803057812 */ /* 0x000fe200078efcff */
[----:B------:R2:W-:Y:S01]  /*4ce0*/  STL [R1+0x1ec], R159 ;  /* 0x0001ec9f01007387 */ /* 0x0005e20000100800 */
[----:B------:R-:W-:Y:S02]  /*4cf0*/  ISETP.NE.U32.AND P5, PT, R111, RZ, PT ;  /* 0x000000ff6f00720c */ /* 0x000fe40003fa5070 */
[----:B------:R-:W-:Y:S01]  /*4d00*/  LOP3.LUT R4, R3, 0x6a, RZ, 0xfc, !PT ;  /* 0x0000006a03047812 */ /* 0x000fe200078efcff */
[----:B------:R-:W-:Y:S01]  /*4d10*/  STL.64 [R1+0x1c0], R8 ;  /* 0x0001c00801007387 */ /* 0x000fe20000100a00 */
[----:B------:R-:W-:Y:S01]  /*4d20*/  LEA.HI.X.SX32 R135, R107, R13, 0x2, P4 ;  /* 0x0000000d6b877211 */ /* 0x000fe200020f16ff */
[----:B------:R-:W-:Y:S01]  /*4d30*/  IMAD R107, R160, 0x2, R107 ;  /* 0x00000002a06b7824 */ /* 0x000fe200078e026b */
[----:B------:R-:W-:-:S02]  /*4d40*/  SEL R111, R14, RZ, !P6 ;  /* 0x000000ff0e6f7207 */ /* 0x000fc40007000000 */
[----:B------:R-:W-:Y:S01]  /*4d50*/  ISETP.GE.AND P4, PT, R5, UR5, PT ;  /* 0x0000000505007c0c */ /* 0x000fe2000bf86270 */
[----:B------:R-:W-:Y:S01]  /*4d60*/  ULDC UR5, c[0x0][0x230] ;  /* 0x00008c0000057ab9 */ /* 0x000fe20000000800 */
[----:B------:R-:W-:Y:S01]  /*4d70*/  ISETP.GE.AND P3, PT, R4, UR6, PT ;  /* 0x0000000604007c0c */ /* 0x000fe2000bf66270 */
[----:B------:R-:W-:Y:S01]  /*4d80*/  ULDC UR6, c[0x0][0x230] ;  /* 0x00008c0000067ab9 */ /* 0x000fe20000000800 */
[----:B------:R-:W-:Y:S02]  /*4d90*/  ISETP.NE.U32.AND P6, PT, R111, RZ, PT ;  /* 0x000000ff6f00720c */ /* 0x000fe40003fc5070 */
[----:B------:R-:W-:Y:S02]  /*4da0*/  ISETP.NE.U32.AND P0, PT, R144, RZ, PT ;  /* 0x000000ff9000720c */ /* 0x000fe40003f05070 */
[C---:B------:R-:W-:Y:S02]  /*4db0*/  SEL R111, R14.reuse, RZ, !P4 ;  /* 0x000000ff0e6f7207 */ /* 0x040fe40006000000 */
[----:B------:R-:W-:-:S02]  /*4dc0*/  SEL R115, R14, RZ, !P3 ;  /* 0x000000ff0e737207 */ /* 0x000fc40005800000 */
[----:B------:R-:W-:Y:S02]  /*4dd0*/  ISETP.NE.U32.AND P3, PT, R111, RZ, PT ;  /* 0x000000ff6f00720c */ /* 0x000fe40003f65070 */
[----:B------:R-:W-:Y:S02]  /*4de0*/  LEA.HI R4, R84, 0x4e, RZ, 0x1a ;  /* 0x0000004e54047811 */ /* 0x000fe400078fd0ff */
[----:B------:R-:W-:Y:S02]  /*4df0*/  LOP3.LUT R5, R2, 0x30, RZ, 0x3c, !PT ;  /* 0x0000003002057812 */ /* 0x000fe400078e3cff */
[----:B-1----:R-:W-:Y:S01]  /*4e00*/  LOP3.LUT R6, R3, 0x4c, RZ, 0xfc, !PT ;  /* 0x0000004c03067812 */ /* 0x002fe200078efcff */
[----:B------:R-:W-:Y:S01]  /*4e10*/  LDGSTS.E [R248+0x2008], desc[UR16][R224.64], P0 ;  /* 0x02008000e0f87fae */ /* 0x000fe20008121850 */
[----:B------:R-:W-:Y:S01]  /*4e20*/  ISETP.NE.U32.AND P0, PT, R115, RZ, PT ;  /* 0x000000ff7300720c */ /* 0x000fe20003f05070 */
[----:B------:R-:W-:Y:S01]  /*4e30*/  IMAD.IADD R247, R245, 0x1, R5 ;  /* 0x00000001f5f77824 */ /* 0x000fe200078e0205 */
[----:B------:R-:W-:Y:S01]  /*4e40*/  ISETP.NE.U32.AND P4, PT, R141, RZ, PT ;  /* 0x000000ff8d00720c */ /* 0x000fe20003f85070 */
[----:B------:R-:W-:Y:S01]  /*4e50*/  LDGSTS.E [R248+0x4000], desc[UR16][R122.64], P5 ;  /* 0x040000007af87fae */ /* 0x000fe2000a921850 */
[----:B------:R-:W-:Y:S01]  /*4e60*/  ISETP.GE.AND P5, PT, R4, UR4, PT ;  /* 0x0000000404007c0c */ /* 0x000fe2000bfa6270 */
[----:B------:R-:W-:Y:S01]  /*4e70*/  ULDC UR4, c[0x0][0x230] ;  /* 0x00008c0000047ab9 */ /* 0x000fe20000000800 */
[----:B------:R-:W-:Y:S01]  /*4e80*/  LEA.HI R138, R84, 0x6e, RZ, 0x1a ;  /* 0x0000006e548a7811 */ /* 0x000fe200078fd0ff */
[----:B------:R-:W-:Y:S01]  /*4e90*/  LDGSTS.E [R248+0x4008], desc[UR16][R216.64], P6 ;  /* 0x04008000d8f87fae */ /* 0x000fe2000b121850 */
[----:B------:R-:W-:-:S02]  /*4ea0*/  ISETP.NE.U32.AND P6, PT, R140, RZ, PT ;  /* 0x000000ff8c00720c */ /* 0x000fc40003fc5070 */
[----:B------:R-:W-:Y:S01]  /*4eb0*/  SEL R111, R14, RZ, !P5 ;  /* 0x000000ff0e6f7207 */ /* 0x000fe20006800000 */
[----:B------:R2:W-:Y:S01]  /*4ec0*/  LDGSTS.E [R248+0x6000], desc[UR16][R158.64], P3 ;  /* 0x060000009ef87fae */ /* 0x0005e20009921850 */
[----:B------:R-:W-:Y:S02]  /*4ed0*/  LEA R174, P5, R9, R120, 0x2 ;  /* 0x0000007809ae7211 */ /* 0x000fe400078a10ff */
[----:B------:R-:W-:Y:S01]  /*4ee0*/  ISETP.NE.U32.AND P2, PT, R145, RZ, PT ;  /* 0x000000ff9100720c */ /* 0x000fe20003f45070 */
[----:B------:R-:W-:Y:S01]  /*4ef0*/  LDGSTS.E [R248+0x6008], desc[UR16][R134.64], P0 ;  /* 0x0600800086f87fae */ /* 0x000fe20008121850 */
[----:B------:R-:W-:Y:S02]  /*4f00*/  LEA.HI.X.SX32 R175, R9, R13, 0x2, P5 ;  /* 0x0000000d09af7211 */ /* 0x000fe400028f16ff */
[----:B------:R-:W-:Y:S02]  /*4f10*/  ISETP.NE.U32.AND P5, PT, R126, RZ, PT ;  /* 0x000000ff7e00720c */ /* 0x000fe40003fa5070 */
[----:B------:R-:W-:Y:S01]  /*4f20*/  ISETP.NE.U32.AND P0, PT, R111, RZ, PT ;  /* 0x000000ff6f00720c */ /* 0x000fe20003f05070 */
[----:B------:R1:W-:Y:S01]  /*4f30*/  LDGSTS.E [R247], desc[UR16][R174.64], P6 ;  /* 0x00000000aef77fae */ /* 0x0003e2000b121850 */
[----:B------:R-:W-:-:S02]  /*4f40*/  ISETP.NE.U32.AND P3, PT, R116, RZ, PT ;  /* 0x000000ff7400720c */ /* 0x000fc40003f65070 */
[----:B--2---:R-:W-:-:S05]  /*4f50*/  LEA.HI R159, R84, 0xe, RZ, 0x1a ;  /* 0x0000000e549f7811 */ /* 0x004fca00078fd0ff */
[----:B------:R-:W-:-:S05]  /*4f60*/  IMAD R5, R159, R160, RZ ;  /* 0x000000a09f057224 */ /* 0x000fca00078e02ff */
[----:B------:R-:W-:Y:S01]  /*4f70*/  STL [R1+0x4c], R5 ;  /* 0x00004c0501007387 */ /* 0x000fe20000100800 */
[----:B------:R-:W-:-:S03]  /*4f80*/  LEA R126, P6, R5, R120, 0x2 ;  /* 0x00000078057e7211 */ /* 0x000fc600078c10ff */
[----:B------:R1:W-:Y:S01]  /*4f90*/  STL [R1+0x1e8], R175 ;  /* 0x0001e8af01007387 */ /* 0x0003e20000100800 */
[----:B------:R-:W-:Y:S02]  /*4fa0*/  LEA.HI.X.SX32 R127, R5, R13, 0x2, P6 ;  /* 0x0000000d057f7211 */ /* 0x000fe400030f16ff */
[----:B------:R-:W-:-:S03]  /*4fb0*/  LEA R188, P6, R117, R120, 0x2 ;  /* 0x0000007875bc7211 */ /* 0x000fc600078c10ff */
[----:B------:R-:W-:Y:S01]  /*4fc0*/  LDGSTS.E [R247+0x8], desc[UR16][R126.64], P1 ;  /* 0x000080007ef77fae */ /* 0x000fe20008921850 */
[-C--:B------:R-:W-:Y:S02]  /*4fd0*/  LEA.HI.X.SX32 R189, R117, R13.reuse, 0x2, P6 ;  /* 0x0000000d75bd7211 */ /* 0x080fe400030f16ff */
[C---:B------:R-:W-:Y:S02]  /*4fe0*/  LEA R204, P6, R119.reuse, R120, 0x2 ;  /* 0x0000007877cc7211 */ /* 0x040fe400078c10ff */
[----:B-1----:R-:W-:Y:S01]  /*4ff0*/  LEA.HI R175, R84, 0x2e, RZ, 0x1a ;  /* 0x0000002e54af7811 */ /* 0x002fe200078fd0ff */
[----:B------:R1:W-:Y:S01]  /*5000*/  LDGSTS.E [R247+0x2000], desc[UR16][R188.64], P5 ;  /* 0x02000000bcf77fae */ /* 0x0003e2000a921850 */
[----:B------:R-:W-:Y:S02]  /*5010*/  LEA.HI.X.SX32 R205, R119, R13, 0x2, P6 ;  /* 0x0000000d77cd7211 */ /* 0x000fe400030f16ff */
[----:B------:R-:W-:Y:S01]  /*5020*/  ISETP.GE.AND P6, PT, R6, UR4, PT ;  /* 0x0000000406007c0c */ /* 0x000fe2000bfc6270 */
[-C--:B------:R-:W-:Y:S01]  /*5030*/  IMAD R7, R175, R160.reuse, RZ ;  /* 0x000000a0af077224 */ /* 0x080fe200078e02ff */
[----:B------:R-:W-:Y:S01]  /*5040*/  ULDC UR4, c[0x0][0x230] ;  /* 0x00008c0000047ab9 */ /* 0x000fe20000000800 */
[-C--:B------:R-:W-:Y:S01]  /*5050*/  IMAD R6, R4, R160.reuse, RZ ;  /* 0x000000a004067224 */ /* 0x080fe200078e02ff */
[----:B------:R-:W-:Y:S01]  /*5060*/  SEL R111, R14, RZ, !P6 ;  /* 0x000000ff0e6f7207 */ /* 0x000fe20007000000 */
[----:B------:R-:W-:Y:S01]  /*5070*/  IMAD.SHL.U32 R5, R7, 0x4, RZ ;  /* 0x0000000407057824 */ /* 0x000fe200078e00ff */
[C---:B------:R-:W-:Y:S01]  /*5080*/  ISETP.GE.AND P6, PT, R138.reuse, UR6, PT ;  /* 0x000000068a007c0c */ /* 0x040fe2000bfc6270 */
[----:B------:R-:W-:-:S03]  /*5090*/  IMAD R4, R138, R160, RZ ;  /* 0x000000a08a047224 */ /* 0x000fc600078e02ff */
[----:B------:R-:W-:Y:S01]  /*50a0*/  IADD3 R192, P1, R5, R120, RZ ;  /* 0x0000007805c07210 */ /* 0x000fe20007f3e0ff */
[----:B------:R2:W-:Y:S03]  /*50b0*/  STL [R1+0x94], R5 ;  /* 0x0000940501007387 */ /* 0x0005e60000100800 */
[----:B------:R-:W-:Y:S01]  /*50c0*/  LEA.HI.X.SX32 R193, R7, R13, 0x2, P1 ;  /* 0x0000000d07c17211 */ /* 0x000fe200008f16ff */
[----:B------:R-:W-:Y:S01]  /*50d0*/  IMAD R7, R139, R160, RZ ;  /* 0x000000a08b077224 */ /* 0x000fe200078e02ff */
[----:B------:R-:W-:-:S03]  /*50e0*/  LEA R222, P1, R107, R120, 0x2 ;  /* 0x000000786bde7211 */ /* 0x000fc600078210ff */
[----:B------:R-:W-:Y:S01]  /*50f0*/  LDGSTS.E [R247+0x2008], desc[UR16][R192.64], P4 ;  /* 0x02008000c0f77fae */ /* 0x000fe2000a121850 */
[----:B------:R-:W-:Y:S02]  /*5100*/  LEA.HI.X.SX32 R223, R107, R13, 0x2, P1 ;  /* 0x0000000d6bdf7211 */ /* 0x000fe400008f16ff */
[----:B--2---:R-:W-:-:S04]  /*5110*/  LOP3.LUT R5, R3, 0x6c, RZ, 0xfc, !PT ;  /* 0x0000006c03057812 */ /* 0x004fc800078efcff */
[----:B------:R-:W-:Y:S01]  /*5120*/  ISETP.GE.AND P1, PT, R5, UR5, PT ;  /* 0x0000000505007c0c */ /* 0x000fe2000bf26270 */
[----:B------:R-:W-:Y:S01]  /*5130*/  IMAD.SHL.U32 R5, R6, 0x4, RZ ;  /* 0x0000000406057824 */ /* 0x000fe200078e00ff */
[----:B------:R-:W-:Y:S02]  /*5140*/  ULDC UR5, c[0x0][0x230] ;  /* 0x00008c0000057ab9 */ /* 0x000fe40000000800 */
[C---:B------:R-:W-:Y:S02]  /*5150*/  SEL R115, R14.reuse, RZ, !P1 ;  /* 0x000000ff0e737207 */ /* 0x040fe40004800000 */
[----:B------:R-:W-:Y:S01]  /*5160*/  ISETP.NE.U32.AND P1, PT, R111, RZ, PT ;  /* 0x000000ff6f00720c */ /* 0x000fe20003f25070 */
[----:B------:R2:W-:Y:S01]  /*5170*/  STL [R1+0x8c], R5 ;  /* 0x00008c0501007387 */ /* 0x0005e20000100800 */
[----:B------:R-:W-:Y:S02]  /*5180*/  SEL R111, R14, RZ, !P6 ;  /* 0x000000ff0e6f7207 */ /* 0x000fe40007000000 */
[----:B------:R-:W-:Y:S01]  /*5190*/  IADD3 R210, P6, R5, R120, RZ ;  /* 0x0000007805d27210 */ /* 0x000fe20007fde0ff */
[----:B------:R-:W-:Y:S01]  /*51a0*/  STL [R1+0x1e4], R189 ;  /* 0x0001e4bd01007387 */ /* 0x000fe20000100800 */
[----:B------:R-:W-:-:S02]  /*51b0*/  ISETP.NE.U32.AND P5, PT, R115, RZ, PT ;  /* 0x000000ff7300720c */ /* 0x000fc40003fa5070 */
[----:B------:R-:W-:Y:S02]  /*51c0*/  ISETP.NE.U32.AND P4, PT, R111, RZ, PT ;  /* 0x000000ff6f00720c */ /* 0x000fe40003f85070 */
[----:B------:R-:W-:Y:S01]  /*51d0*/  LEA.HI.X.SX32 R211, R6, R13, 0x2, P6 ;  /* 0x0000000d06d37211 */ /* 0x000fe200030f16ff */
[----:B--2---:R-:W-:Y:S01]  /*51e0*/  IMAD.SHL.U32 R5, R4, 0x4, RZ ;  /* 0x0000000404057824 */ /* 0x004fe200078e00ff */
[----:B------:R-:W-:Y:S01]  /*51f0*/  LOP3.LUT R6, R3, 0x50, RZ, 0xfc, !PT ;  /* 0x0000005003067812 */ /* 0x000fe200078efcff */
[----:B------:R-:W-:Y:S01]  /*5200*/  LDGSTS.E [R247+0x4000], desc[UR16][R204.64], P1 ;  /* 0x04000000ccf77fae */ /* 0x000fe20008921850 */
[----:B------:R-:W-:Y:S02]  /*5210*/  ISETP.NE.U32.AND P1, PT, R114, RZ, PT ;  /* 0x000000ff7200720c */ /* 0x000fe40003f25070 */
[----:B------:R-:W-:Y:S01]  /*5220*/  IADD3 R228, P6, R5, R120, RZ ;  /* 0x0000007805e47210 */ /* 0x000fe20007fde0ff */
[----:B------:R-:W-:Y:S01]  /*5230*/  LDGSTS.E [R247+0x4008], desc[UR16][R210.64], P0 ;  /* 0x04008000d2f77fae */ /* 0x000fe20008121850 */
[----:B------:R-:W-:-:S02]  /*5240*/  ISETP.NE.U32.AND P0, PT, R112, RZ, PT ;  /* 0x000000ff7000720c */ /* 0x000fc40003f05070 */
[-C--:B------:R-:W-:Y:S01]  /*5250*/  LEA.HI.X.SX32 R229, R4, R13.reuse, 0x2, P6 ;  /* 0x0000000d04e57211 */ /* 0x080fe200030f16ff */
[----:B------:R-:W-:Y:S01]  /*5260*/  LDGSTS.E [R247+0x6000], desc[UR16][R222.64], P5 ;  /* 0x06000000def77fae */ /* 0x000fe2000a921850 */
[CC--:B------:R-:W-:Y:S02]  /*5270*/  LEA R180, P6, R10.reuse, R120.reuse, 0x2 ;  /* 0x000000780ab47211 */ /* 0x0c0fe400078c10ff */
[----:B------:R-:W-:Y:S01]  /*5280*/  LOP3.LUT R4, R3, 0x52, RZ, 0xfc, !PT ;  /* 0x0000005203047812 */ /* 0x000fe200078efcff */
[----:B------:R-:W-:Y:S01]  /*5290*/  LDGSTS.E [R247+0x6008], desc[UR16][R228.64], P4 ;  /* 0x06008000e4f77fae */ /* 0x000fe2000a121850 */
[-C--:B------:R-:W-:Y:S02]  /*52a0*/  LEA R194, P4, R11, R120.reuse, 0x2 ;  /* 0x000000780bc27211 */ /* 0x080fe400078810ff */
[----:B------:R-:W-:Y:S01]  /*52b0*/  LEA.HI.X.SX32 R181, R10, R13, 0x2, P6 ;  /* 0x0000000d0ab57211 */ /* 0x000fe200030f16ff */
[----:B------:R2:W-:Y:S01]  /*52c0*/  STL [R1+0x84], R5 ;  /* 0x0000840501007387 */ /* 0x0005e20000100800 */
[----:B------:R-:W-:-:S02]  /*52d0*/  LEA R212, P6, R110, R120, 0x2 ;  /* 0x000000786ed47211 */ /* 0x000fc400078c10ff */
[-C--:B------:R-:W-:Y:S01]  /*52e0*/  LEA.HI.X.SX32 R195, R11, R13.reuse, 0x2, P4 ;  /* 0x0000000d0bc37211 */ /* 0x080fe200020f16ff */
[----:B------:R-:W-:Y:S01]  /*52f0*/  STL.64 [R1+0x1c8], R10 ;  /* 0x0001c80a01007387 */ /* 0x000fe20000100a00 */
[CC--:B------:R-:W-:Y:S02]  /*5300*/  LEA R226, P4, R109.reuse, R120.reuse, 0x2 ;  /* 0x000000786de27211 */ /* 0x0c0fe400078810ff */
[-C--:B------:R-:W-:Y:S02]  /*5310*/  LEA.HI.X.SX32 R213, R110, R13.reuse, 0x2, P6 ;  /* 0x0000000d6ed57211 */ /* 0x080fe400030f16ff */
[-C--:B------:R-:W-:Y:S02]  /*5320*/  LEA R152, P6, R108, R120.reuse, 0x2 ;  /* 0x000000786c987211 */ /* 0x080fe400078c10ff */
[----:B------:R-:W-:Y:S02]  /*5330*/  LEA.HI.X.SX32 R227, R109, R13, 0x2, P4 ;  /* 0x0000000d6de37211 */ /* 0x000fe400020f16ff */
[----:B------:R-:W-:-:S02]  /*5340*/  LEA R182, P4, R15, R120, 0x2 ;  /* 0x000000780fb67211 */ /* 0x000fc400078810ff */
[----:B--2---:R-:W-:Y:S02]  /*5350*/  LOP3.LUT R5, R2, 0x40, RZ, 0x3c, !PT ;  /* 0x0000004002057812 */ /* 0x004fe400078e3cff */
[-C--:B------:R-:W-:Y:S02]  /*5360*/  LEA.HI.X.SX32 R153, R108, R13.reuse, 0x2, P6 ;  /* 0x0000000d6c997211 */ /* 0x080fe400030f16ff */
[----:B------:R-:W-:Y:S02]  /*5370*/  LEA R196, P6, R100, R120, 0x2 ;  /* 0x0000007864c47211 */ /* 0x000fe400078c10ff */
[-C--:B------:R-:W-:Y:S01]  /*5380*/  LEA.HI.X.SX32 R183, R15, R13.reuse, 0x2, P4 ;  /* 0x0000000d0fb77211 */ /* 0x080fe200020f16ff */
[----:B------:R-:W-:Y:S01]  /*5390*/  IMAD.IADD R15, R245, 0x1, R5 ;  /* 0x00000001f50f7824 */ /* 0x000fe200078e0205 */
[----:B------:R-:W-:Y:S01]  /*53a0*/  ISETP.GE.AND P4, PT, R6, UR4, PT ;  /* 0x0000000406007c0c */ /* 0x000fe2000bf86270 */
[----:B------:R-:W-:Y:S01]  /*53b0*/  ULDC UR4, c[0x0][0x230] ;  /* 0x00008c0000047ab9 */ /* 0x000fe20000000800 */
[----:B------:R-:W-:-:S02]  /*53c0*/  LEA.HI.X.SX32 R197, R100, R13, 0x2, P6 ;  /* 0x0000000d64c57211 */ /* 0x000fc400030f16ff */
[----:B------:R-:W-:Y:S01]  /*53d0*/  SEL R100, R14, RZ, !P4 ;  /* 0x000000ff0e647207 */ /* 0x000fe20006000000 */
[----:B------:R-:W-:Y:S01]  /*53e0*/  LDGSTS.E [R15], desc[UR16][R180.64], P1 ;  /* 0x00000000b40f7fae */ /* 0x000fe20008921850 */
[----:B------:R-:W-:Y:S01]  /*53f0*/  ISETP.GE.AND P6, PT, R4, UR5, PT ;  /* 0x0000000504007c0c */ /* 0x000fe2000bfc6270 */
[----:B------:R-:W-:Y:S01]  /*5400*/  ULDC UR5, c[0x0][0x230] ;  /* 0x00008c0000057ab9 */ /* 0x000fe20000000800 */
[----:B------:R-:W-:Y:S01]  /*5410*/  ISETP.NE.U32.AND P1, PT, R100, RZ, PT ;  /* 0x000000ff6400720c */ /* 0x000fe20003f25070 */
[----:B------:R-:W-:Y:S01]  /*5420*/  IMAD R100, R160, 0x4, R107 ;  /* 0x00000004a0647824 */ /* 0x000fe200078e026b */
[----:B------:R-:W-:Y:S01]  /*5430*/  ISETP.NE.U32.AND P5, PT, R113, RZ, PT ;  /* 0x000000ff7100720c */ /* 0x000fe20003fa5070 */
[----:B------:R-:W-:Y:S01]  /*5440*/  LDGSTS.E [R15+0x8], desc[UR16][R194.64], P0 ;  /* 0x00008000c20f7fae */ /* 0x000fe20008121850 */
[----:B------:R-:W-:Y:S02]  /*5450*/  ISETP.NE.U32.AND P4, PT, R106, RZ, PT ;  /* 0x000000ff6a00720c */ /* 0x000fe40003f85070 */
[----:B------:R-:W-:-:S02]  /*5460*/  SEL R106, R14, RZ, !P6 ;  /* 0x000000ff0e6a7207 */ /* 0x000fc40007000000 */
[C---:B------:R-:W-:Y:S02]  /*5470*/  LEA R208, P6, R100.reuse, R120, 0x2 ;  /* 0x0000007864d07211 */ /* 0x040fe400078c10ff */
[C---:B------:R-:W-:Y:S02]  /*5480*/  LOP3.LUT R4, R3.reuse, 0x70, RZ, 0xfc, !PT ;  /* 0x0000007003047812 */ /* 0x040fe400078efcff */
[----:B------:R-:W-:Y:S01]  /*5490*/  LEA.HI.X.SX32 R209, R100, R13, 0x2, P6 ;  /* 0x0000000d64d17211 */ /* 0x000fe200030f16ff */
[----:B------:R-:W-:Y:S01]  /*54a0*/  IMAD R100, R160, 0x2, R100 ;  /* 0x00000002a0647824 */ /* 0x000fe200078e0264 */
[----:B------:R-:W-:Y:S01]  /*54b0*/  ISETP.GE.AND P6, PT, R4, UR4, PT ;  /* 0x0000000404007c0c */ /* 0x000fe2000bfc6270 */
[----:B------:R-:W-:Y:S01]  /*54c0*/  LDGSTS.E [R15+0x2000], desc[UR16][R212.64], P5 ;  /* 0x02000000d40f7fae */ /* 0x000fe2000a921850 */
[----:B------:R-:W-:Y:S01]  /*54d0*/  ISETP.NE.U32.AND P0, PT, R106, RZ, PT ;  /* 0x000000ff6a00720c */ /* 0x000fe20003f05070 */
[----:B------:R-:W-:Y:S01]  /*54e0*/  ULDC UR4, c[0x0][0x230] ;  /* 0x00008c0000047ab9 */ /* 0x000fe20000000800 */
[----:B------:R-:W-:Y:S01]  /*54f0*/  SEL R106, R14, RZ, !P6 ;  /* 0x000000ff0e6a7207 */ /* 0x000fe20007000000 */
[----:B------:R-:W-:Y:S01]  /*5500*/  LDGSTS.E [R15+0x2008], desc[UR16][R226.64], P4 ;  /* 0x02008000e20f7fae */ /* 0x000fe2000a121850 */
[----:B------:R-:W-:-:S02]  /*5510*/  LOP3.LUT R4, R3, 0x72, RZ, 0xfc, !PT ;  /* 0x0000007203047812 */ /* 0x000fc400078efcff */
[----:B------:R-:W-:Y:S01]  /*5520*/  ISETP.NE.U32.AND P4, PT, R106, RZ, PT ;  /* 0x000000ff6a00720c */ /* 0x000fe20003f85070 */
[----:B------:R-:W-:Y:S01]  /*5530*/  LDGSTS.E [R15+0x4000], desc[UR16][R182.64], P1 ;  /* 0x04000000b60f7fae */ /* 0x000fe20008921850 */
[----:B------:R-:W-:Y:S02]  /*5540*/  LEA R230, P6, R100, R120, 0x2 ;  /* 0x0000007864e67211 */ /* 0x000fe400078c10ff */
[----:B------:R-:W-:Y:S01]  /*5550*/  ISETP.GE.AND P5, PT, R4, UR4, PT ;  /* 0x0000000404007c0c */ /* 0x000fe2000bfa6270 */
[----:B------:R-:W-:Y:S01]  /*5560*/  ULDC UR4, c[0x0][0x230] ;  /* 0x00008c0000047ab9 */ /* 0x000fe20000000800 */
[----:B------:R-:W-:Y:S01]  /*5570*/  LEA.HI.X.SX32 R231, R100, R13, 0x2, P6 ;  /* 0x0000000d64e77211 */ /* 0x000fe200030f16ff */
[----:B------:R-:W-:Y:S01]  /*5580*/  LDGSTS.E [R15+0x4008], desc[UR16][R196.64], P0 ;  /* 0x04008000c40f7fae */ /* 0x000fe20008121850 */
[----:B------:R-:W-:Y:S02]  /*5590*/  ISETP.NE.U32.AND P6, PT, R105, RZ, PT ;  /* 0x000000ff6900720c */ /* 0x000fe40003fc5070 */
[----:B------:R-:W-:-:S02]  /*55a0*/  SEL R105, R14, RZ, !P5 ;  /* 0x000000ff0e697207 */ /* 0x000fc40006800000 */
[----:B------:R-:W-:Y:S01]  /*55b0*/  LOP3.LUT R4, R3, 0x54, RZ, 0xfc, !PT ;  /* 0x0000005403047812 */ /* 0x000fe200078efcff */
[----:B------:R-:W-:Y:S01]  /*55c0*/  LDGSTS.E [R15+0x6000], desc[UR16][R208.64], P4 ;  /* 0x06000000d00f7fae */ /* 0x000fe2000a121850 */
[----:B------:R-:W-:Y:S02]  /*55d0*/  ISETP.NE.U32.AND P1, PT, R105, RZ, PT ;  /* 0x000000ff6900720c */ /* 0x000fe40003f25070 */
[----:B------:R-:W-:Y:S01]  /*55e0*/  ISETP.GE.AND P4, PT, R4, UR4, PT ;  /* 0x0000000404007c0c */ /* 0x000fe2000bf86270 */
[----:B------:R-:W-:Y:S01]  /*55f0*/  ULDC UR4, c[0x0][0x230] ;  /* 0x00008c0000047ab9 */ /* 0x000fe20000000800 */
[----:B------:R-:W-:Y:S02]  /*5600*/  ISETP.NE.U32.AND P5, PT, R104, RZ, PT ;  /* 0x000000ff6800720c */ /* 0x000fe40003fa5070 */
[----:B------:R-:W-:Y:S02]  /*5610*/  LOP3.LUT R4, R2, 0x50, RZ, 0x3c, !PT ;  /* 0x0000005002047812 */ /* 0x000fe400078e3cff */
[----:B------:R-:W-:-:S02]  /*5620*/  LEA R154, P0, R12, R120, 0x2 ;  /* 0x000000780c9a7211 */ /* 0x000fc400078010ff */
[----:B------:R-:W-:Y:S01]  /*5630*/  LOP3.LUT R6, R3, 0x56, RZ, 0xfc, !PT ;  /* 0x0000005603067812 */ /* 0x000fe200078efcff */
[----:B------:R-:W-:Y:S01]  /*5640*/  IMAD.IADD R251, R245, 0x1, R4 ;  /* 0x00000001f5fb7824 */ /* 0x000fe200078e0204 */
[----:B------:R-:W-:Y:S01]  /*5650*/  LEA.HI.X.SX32 R155, R12, R13, 0x2, P0 ;  /* 0x0000000d0c9b7211 */ /* 0x000fe200000f16ff */
[----:B------:R-:W-:Y:S01]  /*5660*/  LDGSTS.E [R15+0x6008], desc[UR16][R230.64], P1 ;  /* 0x06008000e60f7fae */ /* 0x000fe20008921850 */
[----:B------:R-:W-:Y:S02]  /*5670*/  LOP3.LUT R5, R3, 0x74, RZ, 0xfc, !PT ;  /* 0x0000007403057812 */ /* 0x000fe400078efcff */
[----:B------:R-:W-:Y:S01]  /*5680*/  ISETP.NE.U32.AND P0, PT, R102, RZ, PT ;  /* 0x000000ff6600720c */ /* 0x000fe20003f05070 */
[----:B------:R-:W-:Y:S01]  /*5690*/  LDGSTS.E [R251], desc[UR16][R154.64], P6 ;  /* 0x000000009afb7fae */ /* 0x000fe2000b121850 */
[-C--:B------:R-:W-:Y:S02]  /*56a0*/  LEA R150, P6, R101, R120.reuse, 0x2 ;  /* 0x0000007865967211 */ /* 0x080fe400078c10ff */
[----:B------:R-:W-:Y:S01]  /*56b0*/  SEL R102, R14, RZ, !P4 ;  /* 0x000000ff0e667207 */ /* 0x000fe20006000000 */
[----:B------:R-:W-:Y:S01]  /*56c0*/  LDGSTS.E [R251+0x8], desc[UR16][R152.64], P5 ;  /* 0x0000800098fb7fae */ /* 0x000fe2000a921850 */
[----:B------:R-:W-:-:S02]  /*56d0*/  LEA R148, P5, R96, R120, 0x2 ;  /* 0x0000007860947211 */ /* 0x000fc400078a10ff */
[-C--:B------:R-:W-:Y:S02]  /*56e0*/  LEA.HI.X.SX32 R151, R101, R13.reuse, 0x2, P6 ;  /* 0x0000000d65977211 */ /* 0x080fe400030f16ff */
[CC--:B------:R-:W-:Y:S02]  /*56f0*/  LEA R198, P6, R99.reuse, R120.reuse, 0x2 ;  /* 0x0000007863c67211 */ /* 0x0c0fe400078c10ff */
[-C--:B------:R-:W-:Y:S01]  /*5700*/  LEA.HI.X.SX32 R149, R96, R13.reuse, 0x2, P5 ;  /* 0x0000000d60957211 */ /* 0x080fe200028f16ff */
[----:B------:R-:W-:Y:S01]  /*5710*/  IMAD R96, R160, 0x2, R100 ;  /* 0x00000002a0607824 */ /* 0x000fe200078e0264 */
[-C--:B------:R-:W-:Y:S01]  /*5720*/  LEA R218, P5, R86, R120.reuse, 0x2 ;  /* 0x0000007856da7211 */ /* 0x080fe200078a10ff */
[----:B------:R-:W-:Y:S01]  /*5730*/  LDGSTS.E [R251+0x2000], desc[UR16][R150.64], P0 ;  /* 0x0200000096fb7fae */ /* 0x000fe20008121850 */
[----:B------:R-:W-:Y:S02]  /*5740*/  LEA.HI.X.SX32 R199, R99, R13, 0x2, P6 ;  /* 0x0000000d63c77211 */ /* 0x000fe400030f16ff */
[----:B------:R-:W-:-:S02]  /*5750*/  LEA R146, P6, R98, R120, 0x2 ;  /* 0x0000007862927211 */ /* 0x000fc400078c10ff */
[-C--:B------:R-:W-:Y:S01]  /*5760*/  LEA.HI.X.SX32 R219, R86, R13.reuse, 0x2, P5 ;  /* 0x0000000d56db7211 */ /* 0x080fe200028f16ff */
[----:B------:R-:W-:Y:S01]  /*5770*/  IMAD R86, R160, 0x2, R96 ;  /* 0x00000002a0567824 */ /* 0x000fe200078e0260 */
[CC--:B------:R-:W-:Y:S02]  /*5780*/  LEA R144, P5, R97.reuse, R120.reuse, 0x2 ;  /* 0x0000007861907211 */ /* 0x0c0fe400078a10ff */
[-C--:B------:R-:W-:Y:S02]  /*5790*/  LEA.HI.X.SX32 R147, R98, R13.reuse, 0x2, P6 ;  /* 0x0000000d62937211 */ /* 0x080fe400030f16ff */
[-C--:B------:R-:W-:Y:S02]  /*57a0*/  LEA R142, P6, R96, R120.reuse, 0x2 ;  /* 0x00000078608e7211 */ /* 0x080fe400078c10ff */
[----:B------:R-:W-:Y:S02]  /*57b0*/  LEA.HI.X.SX32 R145, R97, R13, 0x2, P5 ;  /* 0x0000000d61917211 */ /* 0x000fe400028f16ff */
[----:B------:R-:W-:-:S02]  /*57c0*/  LEA R140, P5, R86, R120, 0x2 ;  /* 0x00000078568c7211 */ /* 0x000fc400078a10ff */
[-C--:B------:R-:W-:Y:S02]  /*57d0*/  LEA.HI.X.SX32 R143, R96, R13.reuse, 0x2, P6 ;  /* 0x0000000d608f7211 */ /* 0x080fe400030f16ff */
[----:B------:R-:W-:Y:S01]  /*57e0*/  ISETP.GE.AND P6, PT, R6, UR4, PT ;  /* 0x0000000406007c0c */ /* 0x000fe2000bfc6270 */
[----:B------:R-:W-:Y:S01]  /*57f0*/  ULDC UR4, c[0x0][0x230] ;  /* 0x00008c0000047ab9 */ /* 0x000fe20000000800 */
[----:B------:R-:W-:Y:S01]  /*5800*/  LEA.HI.X.SX32 R141, R86, R13, 0x2, P5 ;  /* 0x0000000d568d7211 */ /* 0x000fe200028f16ff */
[----:B------:R-:W-:Y:S01]  /*5810*/  IMAD R86, R160, 0x2, R86 ;  /* 0x00000002a0567824 */ /* 0x000fe200078e0256 */
[----:B------:R-:W-:Y:S01]  /*5820*/  ISETP.GE.AND P5, PT, R5, UR5, PT ;  /* 0x0000000505007c0c */ /* 0x000fe2000bfa6270 */
[----:B------:R-:W-:Y:S01]  /*5830*/  ULDC UR5, c[0x0][0x230] ;  /* 0x00008c0000057ab9 */ /* 0x000fe20000000800 */
[----:B------:R-:W-:Y:S02]  /*5840*/  SEL R96, R14, RZ, !P6 ;  /* 0x000000ff0e607207 */ /* 0x000fe40007000000 */
[----:B------:R-:W-:-:S02]  /*5850*/  ISETP.NE.U32.AND P4, PT, R103, RZ, PT ;  /* 0x000000ff6700720c */ /* 0x000fc40003f85070 */
[----:B------:R-:W-:Y:S02]  /*5860*/  ISETP.NE.U32.AND P1, PT, R102, RZ, PT ;  /* 0x000000ff6600720c */ /* 0x000fe40003f25070 */
[----:B------:R-:W-:Y:S02]  /*5870*/  LOP3.LUT R4, R3, 0x76, RZ, 0xfc, !PT ;  /* 0x0000007603047812 */ /* 0x000fe400078efcff */
[----:B------:R-:W-:Y:S02]  /*5880*/  SEL R97, R14, RZ, !P5 ;  /* 0x000000ff0e617207 */ /* 0x000fe40006800000 */
[----:B------:R-:W-:Y:S02]  /*5890*/  ISETP.NE.U32.AND P5, PT, R96, RZ, PT ;  /* 0x000000ff6000720c */ /* 0x000fe40003fa5070 */
[----:B------:R-:W-:Y:S01]  /*58a0*/  ISETP.GE.AND P6, PT, R4, UR4, PT ;  /* 0x0000000404007c0c */ /* 0x000fe2000bfc6270 */
[----:B------:R-:W-:Y:S01]  /*58b0*/  ULDC UR4, c[0x0][0x230] ;  /* 0x00008c0000047ab9 */ /* 0x000fe20000000800 */
[----:B------:R-:W-:Y:S01]  /*58c0*/  ISETP.NE.U32.AND P0, PT, R97, RZ, PT ;  /* 0x000000ff6100720c */ /* 0x000fe20003f05070 */
[----:B------:R-:W-:Y:S01]  /*58d0*/  LDGSTS.E [R251+0x2008], desc[UR16][R148.64], P4 ;  /* 0x0200800094fb7fae */ /* 0x000fe2000a121850 */
[----:B------:R-:W-:-:S02]  /*58e0*/  SEL R96, R14, RZ, !P6 ;  /* 0x000000ff0e607207 */ /* 0x000fc40007000000 */
[----:B------:R-:W-:Y:S01]  /*58f0*/  LOP3.LUT R4, R3, 0x58, RZ, 0xfc, !PT ;  /* 0x0000005803047812 */ /* 0x000fe200078efcff */
[----:B------:R-:W-:Y:S01]  /*5900*/  LDGSTS.E [R251+0x4000], desc[UR16][R146.64], P1 ;  /* 0x0400000092fb7fae */ /* 0x000fe20008921850 */
[----:B------:R-:W-:Y:S02]  /*5910*/  ISETP.NE.U32.AND P4, PT, R96, RZ, PT ;  /* 0x000000ff6000720c */ /* 0x000fe40003f85070 */
[----:B------:R-:W-:Y:S01]  /*5920*/  ISETP.NE.U32.AND P6, PT, R94, RZ, PT ;  /* 0x000000ff5e00720c */ /* 0x000fe20003fc5070 */
[----:B------:R-:W-:Y:S01]  /*5930*/  LDGSTS.E [R251+0x4008], desc[UR16][R144.64], P5 ;  /* 0x0400800090fb7fae */ /* 0x000fe2000a921850 */
[----:B------:R-:W-:Y:S01]  /*5940*/  ISETP.GE.AND P5, PT, R4, UR4, PT ;  /* 0x0000000404007c0c */ /* 0x000fe2000bfa6270 */
[----:B------:R-:W-:Y:S01]  /*5950*/  ULDC UR4, c[0x0][0x230] ;  /* 0x00008c0000047ab9 */ /* 0x000fe20000000800 */
[----:B------:R-:W-:Y:S01]  /*5960*/  ISETP.NE.U32.AND P1, PT, R95, RZ, PT ;  /* 0x000000ff5f00720c */ /* 0x000fe20003f25070 */
[----:B------:R-:W-:Y:S01]  /*5970*/  LDGSTS.E [R251+0x6000], desc[UR16][R142.64], P0 ;  /* 0x060000008efb7fae */ /* 0x000fe20008121850 */
[----:B------:R-:W-:-:S02]  /*5980*/  LOP3.LUT R4, R2, 0x60, RZ, 0x3c, !PT ;  /* 0x0000006002047812 */ /* 0x000fc400078e3cff */
[C---:B------:R-:W-:Y:S02]  /*5990*/  LOP3.LUT R6, R3.reuse, 0x5a, RZ, 0xfc, !PT ;  /* 0x0000005a03067812 */ /* 0x040fe400078efcff */
[----:B------:R-:W-:Y:S01]  /*59a0*/  LOP3.LUT R5, R3, 0x78, RZ, 0xfc, !PT ;  /* 0x0000007803057812 */ /* 0x000fe200078efcff */
[----:B------:R-:W-:Y:S01]  /*59b0*/  IMAD.IADD R246, R245, 0x1, R4 ;  /* 0x00000001f5f67824 */ /* 0x000fe200078e0204 */
[----:B------:R-:W-:Y:S01]  /*59c0*/  LDGSTS.E [R251+0x6008], desc[UR16][R140.64], P4 ;  /* 0x060080008cfb7fae */ /* 0x000fe2000a121850 */
[----:B------:R-:W-:Y:S02]  /*59d0*/  LOP3.LUT R4, R3, 0x7a, RZ, 0xfc, !PT ;  /* 0x0000007a03047812 */ /* 0x000fe400078efcff */
[----:B------:R-:W-:Y:S01]  /*59e0*/  ISETP.NE.U32.AND P0, PT, R92, RZ, PT ;  /* 0x000000ff5c00720c */ /* 0x000fe20003f05070 */
[----:B------:R-:W-:Y:S01]  /*59f0*/  LDGSTS.E [R246], desc[UR16][R198.64], P6 ;  /* 0x00000000c6f67fae */ /* 0x000fe2000b121850 */
[-C--:B------:R-:W-:Y:S02]  /*5a00*/  LEA R236, P6, R91, R120.reuse, 0x2 ;  /* 0x000000785bec7211 */ /* 0x080fe400078c10ff */
[----:B------:R-:W-:Y:S01]  /*5a10*/  ISETP.NE.U32.AND P4, PT, R93, RZ, PT ;  /* 0x000000ff5d00720c */ /* 0x000fe20003f85070 */
[----:B------:R-:W-:Y:S01]  /*5a20*/  LDGSTS.E [R246+0x8], desc[UR16][R218.64], P1 ;  /* 0x00008000daf67fae */ /* 0x000fe20008921850 */
[----:B------:R-:W-:-:S02]  /*5a30*/  LEA R186, P1, R90, R120, 0x2 ;  /* 0x000000785aba7211 */ /* 0x000fc400078210ff */
[-C--:B------:R-:W-:Y:S02]  /*5a40*/  LEA.HI.X.SX32 R237, R91, R13.reuse, 0x2, P6 ;  /* 0x0000000d5bed7211 */ /* 0x080fe400030f16ff */
[CC--:B------:R-:W-:Y:S02]  /*5a50*/  LEA R106, P6, R87.reuse, R120.reuse, 0x2 ;  /* 0x00000078576a7211 */ /* 0x0c0fe400078c10ff */
[-C--:B------:R-:W-:Y:S01]  /*5a60*/  LEA.HI.X.SX32 R187, R90, R13.reuse, 0x2, P1 ;  /* 0x0000000d5abb7211 */ /* 0x080fe200008f16ff */
[----:B------:R-:W-:Y:S01]  /*5a70*/  LDGSTS.E [R246+0x2000], desc[UR16][R236.64], P0 ;  /* 0x02000000ecf67fae */ /* 0x000fe20008121850 */
[----:B------:R-:W-:Y:S02]  /*5a80*/  LEA R200, P1, R88, R120, 0x2 ;  /* 0x0000007858c87211 */ /* 0x000fe400078210ff */
[-C--:B------:R-:W-:Y:S01]  /*5a90*/  LEA.HI.X.SX32 R107, R87, R13.reuse, 0x2, P6 ;  /* 0x0000000d576b7211 */ /* 0x080fe200030f16ff */
[----:B------:R-:W-:Y:S01]  /*5aa0*/  LDGSTS.E [R246+0x2008], desc[UR16][R186.64], P4 ;  /* 0x02008000baf67fae */ /* 0x000fe2000a121850 */
[----:B------:R-:W-:Y:S01]  /*5ab0*/  ISETP.GE.AND P6, PT, R6, UR4, PT ;  /* 0x0000000406007c0c */ /* 0x000fe2000bfc6270 */
[----:B------:R-:W-:Y:S01]  /*5ac0*/  ULDC UR4, c[0x0][0x230] ;  /* 0x00008c0000047ab9 */ /* 0x000fe20000000800 */
[----:B------:R-:W-:-:S02]  /*5ad0*/  LEA.HI.X.SX32 R201, R88, R13, 0x2, P1 ;  /* 0x0000000d58c97211 */ /* 0x000fc400008f16ff */
[----:B------:R-:W-:Y:S01]  /*5ae0*/  ISETP.GE.AND P1, PT, R5, UR5, PT ;  /* 0x0000000505007c0c */ /* 0x000fe2000bf26270 */
[----:B------:R-:W-:Y:S01]  /*5af0*/  ULDC UR5, c[0x0][0x230] ;  /* 0x00008c0000057ab9 */ /* 0x000fe20000000800 */
[----:B------:R-:W-:Y:S02]  /*5b00*/  SEL R87, R14, RZ, !P6 ;  /* 0x000000ff0e577207 */ /* 0x000fe40007000000 */
[----:B------:R-:W-:Y:S01]  /*5b10*/  ISETP.GE.AND P6, PT, R4, UR4, PT ;  /* 0x0000000404007c0c */ /* 0x000fe2000bfc6270 */
[----:B------:R-:W-:Y:S01]  /*5b20*/  IMAD.SHL.U32 R4, R7, 0x4, RZ ;  /* 0x0000000407047824 */ /* 0x000fe200078e00ff */
[C---:B------:R-:W-:Y:S01]  /*5b30*/  SEL R88, R14.reuse, RZ, !P1 ;  /* 0x000000ff0e587207 */ /* 0x040fe20004800000 */
[----:B------:R-:W-:Y:S01]  /*5b40*/  ULDC UR4, c[0x0][0x230] ;  /* 0x00008c0000047ab9 */ /* 0x000fe20000000800 */
[----:B------:R-:W-:Y:S02]  /*5b50*/  ISETP.NE.U32.AND P1, PT, R87, RZ, PT ;  /* 0x000000ff5700720c */ /* 0x000fe40003f25070 */
[----:B------:R-:W-:Y:S01]  /*5b60*/  SEL R87, R14, RZ, !P6 ;  /* 0x000000ff0e577207 */ /* 0x000fe20007000000 */
[----:B------:R2:W-:Y:S01]  /*5b70*/  STL [R1+0x98], R4 ;  /* 0x0000980401007387 */ /* 0x0005e20000100800 */
[----:B------:R-:W-:-:S02]  /*5b80*/  LEA R220, P6, R21, R120, 0x2 ;  /* 0x0000007815dc7211 */ /* 0x000fc400078c10ff */
[----:B------:R-:W-:Y:S02]  /*5b90*/  SEL R92, R14, RZ, !P5 ;  /* 0x000000ff0e5c7207 */ /* 0x000fe40006800000 */
[-C--:B------:R-:W-:Y:S01]  /*5ba0*/  LEA.HI.X.SX32 R221, R21, R13.reuse, 0x2, P6 ;  /* 0x0000000d15dd7211 */ /* 0x080fe200030f16ff */
[----:B------:R-:W-:Y:S01]  /*5bb0*/  IMAD R21, R160, 0x2, R86 ;  /* 0x00000002a0157824 */ /* 0x000fe200078e0256 */
[-C--:B------:R-:W-:Y:S02]  /*5bc0*/  LEA R202, P6, R86, R120.reuse, 0x2 ;  /* 0x0000007856ca7211 */ /* 0x080fe400078c10ff */
[----:B------:R-:W-:Y:S02]  /*5bd0*/  ISETP.NE.U32.AND P5, PT, R92, RZ, PT ;  /* 0x000000ff5c00720c */ /* 0x000fe40003fa5070 */
[----:B------:R-:W-:Y:S02]  /*5be0*/  LEA.HI.X.SX32 R203, R86, R13, 0x2, P6 ;  /* 0x0000000d56cb7211 */ /* 0x000fe400030f16ff */
[----:B------:R-:W-:-:S02]  /*5bf0*/  LEA R178, P6, R21, R120, 0x2 ;  /* 0x0000007815b27211 */ /* 0x000fc400078c10ff */
[----:B------:R-:W-:Y:S02]  /*5c00*/  ISETP.NE.U32.AND P0, PT, R88, RZ, PT ;  /* 0x000000ff5800720c */ /* 0x000fe40003f05070 */
[-C--:B------:R-:W-:Y:S01]  /*5c10*/  LEA.HI.X.SX32 R179, R21, R13.reuse, 0x2, P6 ;  /* 0x0000000d15b37211 */ /* 0x080fe200030f16ff */
[----:B------:R-:W-:Y:S01]  /*5c20*/  IMAD R21, R160, 0x2, R21 ;  /* 0x00000002a0157824 */ /* 0x000fe200078e0215 */
[----:B------:R-:W-:Y:S02]  /*5c30*/  ISETP.NE.U32.AND P4, PT, R87, RZ, PT ;  /* 0x000000ff5700720c */ /* 0x000fe40003f85070 */
[----:B------:R-:W-:Y:S01]  /*5c40*/  IADD3 R108, P6, R4, R120, RZ ;  /* 0x00000078046c7210 */ /* 0x000fe20007fde0ff */
[----:B------:R-:W-:Y:S01]  /*5c50*/  LDGSTS.E [R246+0x4000], desc[UR16][R200.64], P5 ;  /* 0x04000000c8f67fae */ /* 0x000fe2000a921850 */
[C---:B------:R-:W-:Y:S02]  /*5c60*/  LEA.HI R6, R84.reuse, 0x5e, RZ, 0x1a ;  /* 0x0000005e54067811 */ /* 0x040fe400078fd0ff */
[----:B------:R-:W-:Y:S01]  /*5c70*/  LEA.HI.X.SX32 R109, R7, R13, 0x2, P6 ;  /* 0x0000000d076d7211 */ /* 0x000fe200030f16ff */
[-C--:B------:R-:W-:Y:S01]  /*5c80*/  IMAD R7, R249, R160.reuse, RZ ;  /* 0x000000a0f9077224 */ /* 0x080fe200078e02ff */
[----:B------:R-:W-:Y:S01]  /*5c90*/  LEA.HI R5, R84, 0x7e, RZ, 0x1a ;  /* 0x0000007e54057811 */ /* 0x000fe200078fd0ff */
[----:B------:R-:W-:Y:S01]  /*5ca0*/  LDGSTS.E [R246+0x4008], desc[UR16][R220.64], P1 ;  /* 0x04008000dcf67fae */ /* 0x000fe20008921850 */
[----:B------:R-:W-:Y:S01]  /*5cb0*/  ISETP.GE.AND P5, PT, R6, UR4, PT ;  /* 0x0000000406007c0c */ /* 0x000fe2000bfa6270 */
[----:B------:R-:W-:Y:S01]  /*5cc0*/  IMAD.SHL.U32 R8, R7, 0x4, RZ ;  /* 0x0000000407087824 */ /* 0x000fe200078e00ff */
[----:B--2---:R-:W-:Y:S01]  /*5cd0*/  LOP3.LUT R4, R84, 0x7f, RZ, 0xc0, !PT ;  /* 0x0000007f54047812 */ /* 0x004fe200078ec0ff */
[----:B------:R-:W-:Y:S01]  /*5ce0*/  LDGSTS.E [R246+0x6000], desc[UR16][R202.64], P0 ;  /* 0x06000000caf67fae */ /* 0x000fe20008121850 */
[C---:B------:R-:W-:Y:S01]  /*5cf0*/  ISETP.GE.AND P6, PT, R5.reuse, UR5, PT ;  /* 0x0000000505007c0c */ /* 0x040fe2000bfc6270 */
[----:B------:R-:W-:Y:S01]  /*5d00*/  ULDC UR4, c[0x0][0x230] ;  /* 0x00008c0000047ab9 */ /* 0x000fe20000000800 */
[----:B------:R-:W-:Y:S01]  /*5d10*/  SEL R84, R14, RZ, !P5 ;  /* 0x000000ff0e547207 */ /* 0x000fe20006800000 */
[----:B------:R-:W-:Y:S01]  /*5d20*/  LDGSTS.E [R246+0x6008], desc[UR16][R178.64], P4 ;  /* 0x06008000b2f67fae */ /* 0x000fe2000a121850 */
[----:B------:R-:W-:Y:S01]  /*5d30*/  ISETP.GE.AND P5, PT, R4, UR5, PT ;  /* 0x0000000504007c0c */ /* 0x000fe2000bfa6270 */
[----:B------:R-:W-:Y:S01]  /*5d40*/  IMAD R5, R5, R160, RZ ;  /* 0x000000a005057224 */ /* 0x000fe200078e02ff */
[----:B------:R-:W-:Y:S01]  /*5d50*/  SEL R86, R14, RZ, !P6 ;  /* 0x000000ff0e567207 */ /* 0x000fe20007000000 */
[----:B------:R2:W-:Y:S01]  /*5d60*/  STL [R1+0x90], R8 ;  /* 0x0000900801007387 */ /* 0x0005e20000100800 */
[----:B------:R-:W-:Y:S01]  /*5d70*/  ISETP.NE.U32.AND P6, PT, R84, RZ, PT ;  /* 0x000000ff5400720c */ /* 0x000fe20003fc5070 */
[----:B------:R-:W-:Y:S01]  /*5d80*/  IMAD R4, R4, R161, RZ ;  /* 0x000000a104047224 */ /* 0x000fe200078e02ff */
[-C--:B------:R-:W-:Y:S01]  /*5d90*/  IADD3 R112, P4, R8, R120.reuse, RZ ;  /* 0x0000007808707210 */ /* 0x080fe20007f9e0ff */
[----:B------:R-:W-:Y:S01]  /*5da0*/  ULDC UR5, c[0x0][0x240] ;  /* 0x0000900000057ab9 */ /* 0x000fe20000000800 */
[----:B------:R-:W-:Y:S01]  /*5db0*/  SEL R84, R14, RZ, !P5 ;  /* 0x000000ff0e547207 */ /* 0x000fe20006800000 */
[----:B------:R-:W-:Y:S01]  /*5dc0*/  IMAD R78, R78, UR5, RZ ;  /* 0x000000054e4e7c24 */ /* 0x000fe2000f8e02ff */
[----:B------:R-:W-:Y:S01]  /*5dd0*/  LEA R110, P5, R82, R120, 0x2 ;  /* 0x00000078526e7211 */ /* 0x000fe200078a10ff */
[----:B------:R-:W-:Y:S01]  /*5de0*/  IMAD R76, R76, UR5, RZ ;  /* 0x000000054c4c7c24 */ /* 0x000fe2000f8e02ff */
[-C--:B------:R-:W-:Y:S01]  /*5df0*/  LEA.HI.X.SX32 R113, R7, R13.reuse, 0x2, P4 ;  /* 0x0000000d07717211 */ /* 0x080fe200020f16ff */
[----:B------:R-:W-:Y:S01]  /*5e00*/  IMAD R7, R6, R160, RZ ;  /* 0x000000a006077224 */ /* 0x000fe200078e02ff */
[-C--:B------:R-:W-:Y:S01]  /*5e10*/  LEA R114, P4, R80, R120.reuse, 0x2 ;  /* 0x0000007850727211 */ /* 0x080fe200078810ff */
[----:B------:R-:W-:Y:S01]  /*5e20*/  IMAD R11, R75, UR5, RZ ;  /* 0x000000054b0b7c24 */ /* 0x000fe2000f8e02ff */
[-C--:B------:R-:W-:Y:S01]  /*5e30*/  LEA.HI.X.SX32 R111, R82, R13.reuse, 0x2, P5 ;  /* 0x0000000d526f7211 */ /* 0x080fe200028f16ff */
[----:B------:R-:W-:Y:S01]  /*5e40*/  IMAD R10, R74, UR5, RZ ;  /* 0x000000054a0a7c24 */ /* 0x000fe2000f8e02ff */
[----:B------:R-:W-:Y:S01]  /*5e50*/  ISETP.NE.U32.AND P5, PT, R83, RZ, PT ;  /* 0x000000ff5300720c */ /* 0x000fe20003fa5070 */
[----:B------:R-:W-:Y:S01]  /*5e60*/  IMAD R70, R70, UR5, RZ ;  /* 0x0000000546467c24 */ /* 0x000fe2000f8e02ff */
[-C--:B------:R-:W-:Y:S01]  /*5e70*/  LEA.HI.X.SX32 R115, R80, R13.reuse, 0x2, P4 ;  /* 0x0000000d50737211 */ /* 0x080fe200020f16ff */
[----:B------:R-:W-:Y:S01]  /*5e80*/  IMAD R68, R68, UR5, RZ ;  /* 0x0000000544447c24 */ /* 0x000fe2000f8e02ff */
[-C--:B------:R-:W-:Y:S01]  /*5e90*/  LEA R116, P4, R21, R120.reuse, 0x2 ;  /* 0x0000007815747211 */ /* 0x080fe200078810ff */
[----:B------:R-:W-:Y:S01]  /*5ea0*/  IMAD R9, R64, UR5, RZ ;  /* 0x0000000540097c24 */ /* 0x000fe2000f8e02ff */
[----:B------:R-:W-:Y:S01]  /*5eb0*/  LOP3.LUT R6, R2, 0x70, RZ, 0x3c, !PT ;  /* 0x0000007002067812 */ /* 0x000fe200078e3cff */
[----:B------:R-:W-:Y:S01]  /*5ec0*/  IMAD R102, R59, UR5, RZ ;  /* 0x000000053b667c24 */ /* 0x000fe2000f8e02ff */
[----:B--2---:R-:W-:Y:S01]  /*5ed0*/  LOP3.LUT R8, R3, 0x5c, RZ, 0xfc, !PT ;  /* 0x0000005c03087812 */ /* 0x004fe200078efcff */
[----:B------:R-:W-:Y:S01]  /*5ee0*/  IMAD R100, R56, UR5, RZ ;  /* 0x0000000538647c24 */ /* 0x000fe2000f8e02ff */
[-C--:B------:R-:W-:Y:S01]  /*5ef0*/  LEA.HI.X.SX32 R117, R21, R13.reuse, 0x2, P4 ;  /* 0x0000000d15757211 */ /* 0x080fe200020f16ff */
[----:B------:R-:W-:Y:S01]  /*5f00*/  IMAD.IADD R21, R245, 0x1, R6 ;  /* 0x00000001f5157824 */ /* 0x000fe200078e0206 */
[----:B------:R-:W-:Y:S01]  /*5f10*/  ISETP.GE.AND P4, PT, R8, UR4, PT ;  /* 0x0000000408007c0c */ /* 0x000fe2000bf86270 */
[----:B------:R-:W-:Y:S01]  /*5f20*/  IMAD.SHL.U32 R8, R7, 0x4, RZ ;  /* 0x0000000407087824 */ /* 0x000fe200078e00ff */
[----:B------:R-:W-:Y:S01]  /*5f30*/  LOP3.LUT R3, R3, 0x7c, RZ, 0xfc, !PT ;  /* 0x0000007c03037812 */ /* 0x000fe200078efcff */
[----:B------:R-:W-:Y:S01]  /*5f40*/  IMAD.SHL.U32 R6, R5, 0x4, RZ ;  /* 0x0000000405067824 */ /* 0x000fe200078e00ff */
[----:B------:R-:W-:Y:S01]  /*5f50*/  LDGSTS.E [R21], desc[UR16][R106.64], P5 ;  /* 0x000000006a157fae */ /* 0x000fe2000a921850 */
[----:B------:R-:W-:Y:S01]  /*5f60*/  ULDC UR4, c[0x0][0x230] ;  /* 0x00008c0000047ab9 */ /* 0x000fe20000000800 */
[-C--:B------:R-:W-:Y:S01]  /*5f70*/  IADD3 R118, P5, R8, R120.reuse, RZ ;  /* 0x0000007808767210 */ /* 0x080fe20007fbe0ff */
[----:B------:R-:W-:Y:S01]  /*5f80*/  IMAD R98, R54, UR5, RZ ;  /* 0x0000000536627c24 */ /* 0x000fe2000f8e02ff */
[----:B------:R-:W-:Y:S01]  /*5f90*/  LDGSTS.E [R21+0x8], desc[UR16][R108.64], P2 ;  /* 0x000080006c157fae */ /* 0x000fe20009121850 */
[----:B------:R-:W-:Y:S01]  /*5fa0*/  ISETP.NE.U32.AND P2, PT, R79, RZ, PT ;  /* 0x000000ff4f00720c */ /* 0x000fe20003f45070 */
[----:B------:R-:W-:Y:S01]  /*5fb0*/  IMAD R96, R51, UR5, RZ ;  /* 0x0000000533607c24 */ /* 0x000fe2000f8e02ff */
[-C--:B------:R-:W-:Y:S01]  /*5fc0*/  LEA.HI.X.SX32 R119, R7, R13.reuse, 0x2, P5 ;  /* 0x0000000d07777211 */ /* 0x080fe200028f16ff */
[----:B------:R-:W-:Y:S01]  /*5fd0*/  IMAD R7, R72, UR5, RZ ;  /* 0x0000000548077c24 */ /* 0x000fe2000f8e02ff */
[----:B------:R-:W-:Y:S01]  /*5fe0*/  IADD3 R120, P5, R6, R120, RZ ;  /* 0x0000007806787210 */ /* 0x000fe20007fbe0ff */
[----:B------:R2:W-:Y:S01]  /*5ff0*/  STL [R1+0x88], R8 ;  /* 0x0000880801007387 */ /* 0x0005e20000100800 */
[----:B------:R-:W-:Y:S01]  /*6000*/  SEL R80, R14, RZ, !P4 ;  /* 0x000000ff0e507207 */ /* 0x000fe20006000000 */
[----:B------:R-:W-:Y:S01]  /*6010*/  IMAD R94, R48, UR5, RZ ;  /* 0x00000005305e7c24 */ /* 0x000fe2000f8e02ff */
[----:B------:R-:W-:Y:S01]  /*6020*/  LEA.HI.X.SX32 R121, R5, R13, 0x2, P5 ;  /* 0x0000000d05797211 */ /* 0x000fe200028f16ff */
[----:B------:R-:W-:Y:S01]  /*6030*/  IMAD.SHL.U32 R13, R4, 0x4, RZ ;  /* 0x00000004040d7824 */ /* 0x000fe200078e00ff */
[----:B------:R-:W-:Y:S01]  /*6040*/  ISETP.GE.AND P5, PT, R3, UR4, PT ;  /* 0x0000000403007c0c */ /* 0x000fe2000bfa6270 */
[----:B------:R3:W-:Y:S01]  /*6050*/  STL [R1+0x80], R6 ;  /* 0x0000800601007387 */ /* 0x0007e20000100800 */
[----:B------:R-:W-:Y:S01]  /*6060*/  IMAD R5, R62, UR5, RZ ;  /* 0x000000053e057c24 */ /* 0x000fe2000f8e02ff */
[----:B------:R-:W-:Y:S01]  /*6070*/  ISETP.NE.U32.AND P4, PT, R80, RZ, PT ;  /* 0x000000ff5000720c */ /* 0x000fe20003f85070 */
[----:B------:R-:W-:Y:S01]  /*6080*/  IMAD R72, R17, UR5, RZ ;  /* 0x0000000511487c24 */ /* 0x000fe2000f8e02ff */
[----:B------:R-:W-:Y:S01]  /*6090*/  SEL R14, R14, RZ, !P5 ;  /* 0x000000ff0e0e7207 */ /* 0x000fe20006800000 */
[----:B------:R-:W-:Y:S01]  /*60a0*/  LDGSTS.E [R21+0x2000], desc[UR16][R110.64], P2 ;  /* 0x020000006e157fae */ /* 0x000fe20009121850 */
[----:B------:R-:W-:Y:S01]  /*60b0*/  IADD3 R104, P5, R13, UR20, RZ ;  /* 0x000000140d687c10 */ /* 0x000fe2000ffbe0ff */
[----:B--2---:R-:W-:Y:S01]  /*60c0*/  IMAD R8, R63, UR5, RZ ;  /* 0x000000053f087c24 */ /* 0x004fe2000f8e02ff */
[----:B------:R-:W-:Y:S01]  /*60d0*/  ISETP.NE.U32.AND P2, PT, R14, RZ, PT ;  /* 0x000000ff0e00720c */ /* 0x000fe20003f45070 */
[----:B------:R-:W-:Y:S01]  /*60e0*/  LDGSTS.E [R21+0x2008], desc[UR16][R112.64], P3 ;  /* 0x0200800070157fae */ /* 0x000fe20009921850 */
[----:B------:R-:W-:Y:S01]  /*60f0*/  LEA.HI.X.SX32 R14, R4, UR21, 0x2, P5 ;  /* 0x00000015040e7c11 */ /* 0x000fe2000a8f16ff */
[----:B---3--:R-:W-:Y:S01]  /*6100*/  IMAD R6, R71, UR5, RZ ;  /* 0x0000000547067c24 */ /* 0x008fe2000f8e02ff */
[-C--:B------:R-:W-:Y:S01]  /*6110*/  LEA R162, P5, R78, R104.reuse, 0x2 ;  /* 0x000000684ea27211 */ /* 0x080fe200078a10ff */
[----:B------:R2:W-:Y:S01]  /*6120*/  STL [R1+0xbc], R4 ;  /* 0x0000bc0401007387 */ /* 0x0005e20000100800 */
[----:B------:R-:W-:Y:S01]  /*6130*/  LEA R172, P3, R76, R104, 0x2 ;  /* 0x000000684cac7211 */ /* 0x000fe200078610ff */
[----:B------:R-:W-:Y:S01]  /*6140*/  IMAD R92, R46, UR5, RZ ;  /* 0x000000052e5c7c24 */ /* 0x000fe2000f8e02ff */
[----:B------:R-:W-:Y:S01]  /*6150*/  LEA.HI.X.SX32 R163, R78, R14, 0x2, P5 ;  /* 0x0000000e4ea37211 */ /* 0x000fe200028f16ff */
[----:B------:R3:W-:Y:S01]  /*6160*/  STL.64 [R1+0x1d0], R12 ;  /* 0x0001d00c01007387 */ /* 0x0007e20000100a00 */
[----:B------:R-:W-:Y:S01]  /*6170*/  LEA R136, P5, R11, R104, 0x2 ;  /* 0x000000680b887211 */ /* 0x000fe200078a10ff */
[----:B------:R-:W-:Y:S01]  /*6180*/  IMAD R64, R23, UR5, RZ ;  /* 0x0000000517407c24 */ /* 0x000fe2000f8e02ff */
[-C--:B------:R-:W-:Y:S01]  /*6190*/  LEA.HI.X.SX32 R173, R76, R14.reuse, 0x2, P3 ;  /* 0x0000000e4cad7211 */ /* 0x080fe200018f16ff */
[----:B------:R-:W-:Y:S01]  /*61a0*/  STL [R1+0x1a0], R78 ;  /* 0x0001a04e01007387 */ /* 0x000fe20000100800 */
[----:B------:R-:W-:Y:S01]  /*61b0*/  LEA.HI.X.SX32 R137, R11, R14, 0x2, P5 ;  /* 0x0000000e0b897211 */ /* 0x000fe200028f16ff */
[----:B--2---:R-:W-:Y:S01]  /*61c0*/  IMAD R4, R60, UR5, RZ ;  /* 0x000000053c047c24 */ /* 0x004fe2000f8e02ff */
[-C--:B------:R-:W-:Y:S01]  /*61d0*/  LEA R214, P3, R10, R104.reuse, 0x2 ;  /* 0x000000680ad67211 */ /* 0x080fe200078610ff */
[----:B------:R-:W-:Y:S01]  /*61e0*/  STL [R1+0x19c], R76 ;  /* 0x00019c4c01007387 */ /* 0x000fe20000100800 */
[C---:B------:R-:W-:Y:S01]  /*61f0*/  LEA R128, P5, R7.reuse, R104, 0x2 ;  /* 0x0000006807807211 */ /* 0x040fe200078a10ff */
[----:B------:R-:W-:Y:S01]  /*6200*/  IMAD R60, R26, UR5, RZ ;  /* 0x000000051a3c7c24 */ /* 0x000fe2000f8e02ff */
[-C--:B------:R-:W-:Y:S01]  /*6210*/  LEA.HI.X.SX32 R215, R10, R14.reuse, 0x2, P3 ;  /* 0x0000000e0ad77211 */ /* 0x080fe200018f16ff */
[----:B------:R-:W-:Y:S01]  /*6220*/  STL [R1+0x198], R11 ;  /* 0x0001980b01007387 */ /* 0x000fe20000100800 */
[----:B------:R-:W-:Y:S01]  /*6230*/  LEA.HI.X.SX32 R129, R7, R14, 0x2, P5 ;  /* 0x0000000e07817211 */ /* 0x000fe200028f16ff */
[----:B---3--:R-:W-:Y:S01]  /*6240*/  IMAD R13, R67, UR5, RZ ;  /* 0x00000005430d7c24 */ /* 0x008fe2000f8e02ff */
[----:B------:R-:W-:Y:S01]  /*6250*/  LEA R176, P3, R6, R104, 0x2 ;  /* 0x0000006806b07211 */ /* 0x000fe200078610ff */
[----:B------:R2:W-:Y:S01]  /*6260*/  STL [R1+0x194], R10 ;  /* 0x0001940a01007387 */ /* 0x0005e20000100800 */
[----:B------:R-:W-:Y:S01]  /*6270*/  IMAD R12, R66, UR5, RZ ;  /* 0x00000005420c7c24 */ /* 0x000fe2000f8e02ff */
[----:B------:R-:W-:Y:S01]  /*6280*/  ISETP.NE.U32.AND P1, PT, R86, RZ, PT ;  /* 0x000000ff5600720c */ /* 0x000fe20003f25070 */
[----:B------:R-:W-:Y:S01]  /*6290*/  IMAD R66, R22, UR5, RZ ;  /* 0x0000000516427c24 */ /* 0x000fe2000f8e02ff */
[----:B------:R-:W-:Y:S01]  /*62a0*/  STL [R1+0x190], R7 ;  /* 0x0001900701007387 */ /* 0x000fe20000100800 */
[----:B------:R-:W-:Y:S01]  /*62b0*/  LEA.HI.X.SX32 R177, R6, R14, 0x2, P3 ;  /* 0x0000000e06b17211 */ /* 0x000fe200018f16ff */
[----:B------:R-:W-:Y:S01]  /*62c0*/  IMAD R80, R43, UR5, RZ ;  /* 0x000000052b507c24 */ /* 0x000fe2000f8e02ff */
[----:B------:R-:W-:Y:S01]  /*62d0*/  ISETP.NE.U32.AND P0, PT, R84, RZ, PT ;  /* 0x000000ff5400720c */ /* 0x000fe20003f05070 */
[----:B------:R3:W-:Y:S01]  /*62e0*/  STL [R1+0x188], R6 ;  /* 0x0001880601007387 */ /* 0x0007e20000100800 */
[----:B------:R-:W-:Y:S01]  /*62f0*/  IMAD R101, R58, UR5, RZ ;  /* 0x000000053a657c24 */ /* 0x000fe2000f8e02ff */
[----:B--2---:R-:W-:Y:S01]  /*6300*/  LEA R10, P5, R70, R104, 0x2 ;  /* 0x00000068460a7211 */ /* 0x004fe200078a10ff */
[----:B------:R-:W-:Y:S01]  /*6310*/  IMAD R58, R27, UR5, RZ ;  /* 0x000000051b3a7c24 */ /* 0x000fe2000f8e02ff */
[----:B------:R2:W-:Y:S01]  /*6320*/  STL [R1+0x184], R70 ;  /* 0x0001844601007387 */ /* 0x0005e20000100800 */
[----:B------:R-:W-:Y:S01]  /*6330*/  IMAD R59, R30, UR5, RZ ;  /* 0x000000051e3b7c24 */ /* 0x000fe2000f8e02ff */
[----:B------:R-:W-:Y:S01]  /*6340*/  LEA.HI.X.SX32 R11, R70, R14, 0x2, P5 ;  /* 0x0000000e460b7211 */ /* 0x000fe200028f16ff */
[----:B------:R-:W-:Y:S01]  /*6350*/  IMAD R82, R40, UR5, RZ ;  /* 0x0000000528527c24 */ /* 0x000fe2000f8e02ff */
[-C--:B------:R-:W-:Y:S01]  /*6360*/  LEA R206, P5, R13, R104.reuse, 0x2 ;  /* 0x000000680dce7211 */ /* 0x080fe200078a10ff */
[----:B------:R-:W-:Y:S01]  /*6370*/  STL [R1+0x180], R68 ;  /* 0x0001804401007387 */ /* 0x000fe20000100800 */
[C---:B---3--:R-:W-:Y:S01]  /*6380*/  LEA R6, P3, R68.reuse, R104, 0x2 ;  /* 0x0000006844067211 */ /* 0x048fe200078610ff */
[----:B------:R-:W-:Y:S01]  /*6390*/  IMAD R99, R55, UR5, RZ ;  /* 0x0000000537637c24 */ /* 0x000fe2000f8e02ff */
[-C--:B------:R-:W-:Y:S01]  /*63a0*/  LEA.HI.X.SX32 R207, R13, R14.reuse, 0x2, P5 ;  /* 0x0000000e0dcf7211 */ /* 0x080fe200028f16ff */
[----:B------:R-:W-:Y:S01]  /*63b0*/  STL [R1+0x17c], R13 ;  /* 0x00017c0d01007387 */ /* 0x000fe20000100800 */
[----:B------:R-:W-:Y:S01]  /*63c0*/  LEA.HI.X.SX32 R7, R68, R14, 0x2, P3 ;  /* 0x0000000e44077211 */ /* 0x000fe200018f16ff */
[----:B--2---:R-:W-:Y:S01]  /*63d0*/  IMAD R70, R16, UR5, RZ ;  /* 0x0000000510467c24 */ /* 0x004fe2000f8e02ff */
[CC--:B------:R-:W-:Y:S01]  /*63e0*/  LEA R170, P3, R12.reuse, R104.reuse, 0x2 ;  /* 0x000000680caa7211 */ /* 0x0c0fe200078610ff */
[----:B------:R2:W-:Y:S01]  /*63f0*/  STL [R1+0x178], R12 ;  /* 0x0001780c01007387 */ /* 0x0005e20000100800 */
[----:B------:R-:W-:Y:S01]  /*6400*/  LEA R156, P5, R9, R104, 0x2 ;  /* 0x00000068099c7211 */ /* 0x000fe200078a10ff */
[----:B------:R-:W-:Y:S01]  /*6410*/  IMAD R79, R31, UR5, RZ ;  /* 0x000000051f4f7c24 */ /* 0x000fe2000f8e02ff */
[-C--:B------:R-:W-:Y:S01]  /*6420*/  LEA.HI.X.SX32 R171, R12, R14.reuse, 0x2, P3 ;  /* 0x0000000e0cab7211 */ /* 0x080fe200018f16ff */
[----:B------:R-:W-:Y:S01]  /*6430*/  STL [R1+0x174], R9 ;  /* 0x0001740901007387 */ /* 0x000fe20000100800 */
[----:B------:R-:W-:Y:S01]  /*6440*/  LEA.HI.X.SX32 R157, R9, R14, 0x2, P5 ;  /* 0x0000000e099d7211 */ /* 0x000fe200028f16ff */
[----:B------:R-:W-:Y:S01]  /*6450*/  IMAD R86, R34, UR5, RZ ;  /* 0x0000000522567c24 */ /* 0x000fe2000f8e02ff */
[-C--:B------:R-:W-:Y:S01]  /*6460*/  LEA R164, P3, R8, R104.reuse, 0x2 ;  /* 0x0000006808a47211 */ /* 0x080fe200078610ff */
[----:B------:R3:W-:Y:S01]  /*6470*/  STL [R1+0x170], R8 ;  /* 0x0001700801007387 */ /* 0x0007e20000100800 */
[C---:B------:R-:W-:Y:S01]  /*6480*/  LEA R124, P5, R5.reuse, R104, 0x2 ;  /* 0x00000068057c7211 */ /* 0x040fe200078a10ff */
[----:B------:R-:W-:Y:S01]  /*6490*/  IMAD R97, R52, UR5, RZ ;  /* 0x0000000534617c24 */ /* 0x000fe2000f8e02ff */
[-C--:B------:R-:W-:Y:S01]  /*64a0*/  LEA.HI.X.SX32 R165, R8, R14.reuse, 0x2, P3 ;  /* 0x0000000e08a57211 */ /* 0x080fe200018f16ff */
[----:B------:R-:W-:Y:S01]  /*64b0*/  STL [R1+0x16c], R5 ;  /* 0x00016c0501007387 */ /* 0x000fe20000100800 */
[----:B------:R-:W-:Y:S01]  /*64c0*/  LEA.HI.X.SX32 R125, R5, R14, 0x2, P5 ;  /* 0x0000000e057d7211 */ /* 0x000fe200028f16ff */
[----:B------:R-:W-:Y:S01]  /*64d0*/  IMAD R84, R38, UR5, RZ ;  /* 0x0000000526547c24 */ /* 0x000fe2000f8e02ff */
[-C--:B--2---:R-:W-:Y:S01]  /*64e0*/  LEA R12, P3, R4, R104.reuse, 0x2 ;  /* 0x00000068040c7211 */ /* 0x084fe200078610ff */
[----:B------:R2:W-:Y:S01]  /*64f0*/  STL [R1+0x168], R4 ;  /* 0x0001680401007387 */ /* 0x0005e20000100800 */
[----:B------:R-:W-:Y:S01]  /*6500*/  IMAD R95, R50, UR5, RZ ;  /* 0x00000005325f7c24 */ /* 0x000fe2000f8e02ff */
[----:B---3--:R-:W-:Y:S01]  /*6510*/  LEA R8, P5, R102, R104, 0x2 ;  /* 0x0000006866087211 */ /* 0x008fe200078a10ff */
[----:B------:R-:W-:Y:S01]  /*6520*/  IMAD R3, R35, UR5, RZ ;  /* 0x0000000523037c24 */ /* 0x000fe2000f8e02ff */
[----:B------:R-:W-:Y:S01]  /*6530*/  STL [R1+0x164], R102 ;  /* 0x0001646601007387 */ /* 0x000fe20000100800 */
[-C--:B------:R-:W-:Y:S01]  /*6540*/  LEA.HI.X.SX32 R13, R4, R14.reuse, 0x2, P3 ;  /* 0x0000000e040d7211 */ /* 0x080fe200018f16ff */
[----:B------:R-:W-:Y:S01]  /*6550*/  IMAD R93, R47, UR5, RZ ;  /* 0x000000052f5d7c24 */ /* 0x000fe2000f8e02ff */
[----:B------:R-:W-:Y:S01]  /*6560*/  LEA.HI.X.SX32 R9, R102, R14, 0x2, P5 ;  /* 0x0000000e66097211 */ /* 0x000fe200028f16ff */
[----:B------:R-:W-:Y:S01]  /*6570*/  STL [R1+0x160], R101 ;  /* 0x0001606501007387 */ /* 0x000fe20000100800 */
[-C--:B------:R-:W-:Y:S01]  /*6580*/  LEA R166, P5, R100, R104.reuse, 0x2 ;  /* 0x0000006864a67211 */ /* 0x080fe200078a10ff */
[----:B------:R-:W-:Y:S01]  /*6590*/  IMAD R91, R44, UR5, RZ ;  /* 0x000000052c5b7c24 */ /* 0x000fe2000f8e02ff */
[----:B--2---:R-:W-:Y:S01]  /*65a0*/  LEA R4, P3, R101, R104, 0x2 ;  /* 0x0000006865047211 */ /* 0x004fe200078610ff */
[----:B------:R-:W-:Y:S01]  /*65b0*/  STL [R1+0x15c], R100 ;  /* 0x00015c6401007387 */ /* 0x000fe20000100800 */
[----:B------:R-:W-:Y:S01]  /*65c0*/  LEA.HI.X.SX32 R167, R100, R14, 0x2, P5 ;  /* 0x0000000e64a77211 */ /* 0x000fe200028f16ff */
[----:B------:R-:W-:Y:S01]  /*65d0*/  IMAD R90, R42, UR5, RZ ;  /* 0x000000052a5a7c24 */ /* 0x000fe2000f8e02ff */
[----:B------:R-:W-:Y:S01]  /*65e0*/  LEA R168, P5, R98, R104, 0x2 ;  /* 0x0000006862a87211 */ /* 0x000fe200078a10ff */
[----:B------:R-:W-:Y:S01]  /*65f0*/  STL [R1+0x158], R99 ;  /* 0x0001586301007387 */ /* 0x000fe20000100800 */
[----:B------:R-:W-:Y:S01]  /*6600*/  IMAD R88, R39, UR5, RZ ;  /* 0x0000000527587c24 */ /* 0x000fe2000f8e02ff */
[-C--:B------:R-:W-:Y:S01]  /*6610*/  LEA.HI.X.SX32 R5, R101, R14.reuse, 0x2, P3 ;  /* 0x0000000e65057211 */ /* 0x080fe200018f16ff */
[----:B------:R-:W-:Y:S01]  /*6620*/  IMAD R83, R32, UR5, RZ ;  /* 0x0000000520537c24 */ /* 0x000fe2000f8e02ff */
[----:B------:R-:W-:Y:S01]  /*6630*/  LEA.HI.X.SX32 R169, R98, R14, 0x2, P5 ;  /* 0x0000000e62a97211 */ /* 0x000fe200028f16ff */
[----:B------:R-:W-:Y:S01]  /*6640*/  STL [R1+0x154], R98 ;  /* 0x0001546201007387 */ /* 0x000fe20000100800 */
[-C--:B------:R-:W-:Y:S01]  /*6650*/  LEA R16, P5, R96, R104.reuse, 0x2 ;  /* 0x0000006860107211 */ /* 0x080fe200078a10ff */
[----:B------:R-:W-:Y:S01]  /*6660*/  IMAD R87, R36, UR5, RZ ;  /* 0x0000000524577c24 */ /* 0x000fe2000f8e02ff */
[C---:B------:R-:W-:Y:S01]  /*6670*/  LEA R240, P3, R99.reuse, R104, 0x2 ;  /* 0x0000006863f07211 */ /* 0x040fe200078610ff */
[----:B------:R-:W-:Y:S01]  /*6680*/  STL [R1+0x150], R97 ;  /* 0x0001506101007387 */ /* 0x000fe20000100800 */
[----:B------:R-:W-:Y:S01]  /*6690*/  LEA.HI.X.SX32 R17, R96, R14, 0x2, P5 ;  /* 0x0000000e60117211 */ /* 0x000fe200028f16ff */
[----:B------:R-:W-:Y:S01]  /*66a0*/  IMAD R68, R18, UR5, RZ ;  /* 0x0000000512447c24 */ /* 0x000fe2000f8e02ff */
[----:B------:R-:W-:Y:S01]  /*66b0*/  LEA R22, P5, R94, R104, 0x2 ;  /* 0x000000685e167211 */ /* 0x000fe200078a10ff */
[----:B------:R-:W-:Y:S01]  /*66c0*/  STL [R1+0x14c], R96 ;  /* 0x00014c6001007387 */ /* 0x000fe20000100800 */
[-C--:B------:R-:W-:Y:S01]  /*66d0*/  LEA.HI.X.SX32 R241, R99, R14.reuse, 0x2, P3 ;  /* 0x0000000e63f17211 */ /* 0x080fe200018f16ff */
[----:B------:R-:W-:Y:S01]  /*66e0*/  IMAD R56, R28, UR5, RZ ;  /* 0x000000051c387c24 */ /* 0x000fe2000f8e02ff */
[----:B------:R-:W-:Y:S01]  /*66f0*/  LEA.HI.X.SX32 R23, R94, R14, 0x2, P5 ;  /* 0x0000000e5e177211 */ /* 0x000fe200028f16ff */
[----:B------:R-:W-:Y:S01]  /*6700*/  STL [R1+0x148], R95 ;  /* 0x0001485f01007387 */ /* 0x000fe20000100800 */
[CC--:B------:R-:W-:Y:S01]  /*6710*/  LEA R26, P5, R92.reuse, R104.reuse, 0x2 ;  /* 0x000000685c1a7211 */ /* 0x0c0fe200078a10ff */
[----:B------:R-:W-:Y:S01]  /*6720*/  IMAD R74, R19, UR5, RZ ;  /* 0x00000005134a7c24 */ /* 0x000fe2000f8e02ff */
[C---:B------:R-:W-:Y:S01]  /*6730*/  LEA R242, P3, R97.reuse, R104, 0x2 ;  /* 0x0000006861f27211 */ /* 0x040fe200078610ff */
[----:B------:R2:W-:Y:S01]  /*6740*/  STL [R1+0x144], R94 ;  /* 0x0001445e01007387 */ /* 0x0005e20000100800 */
[----:B------:R-:W-:Y:S01]  /*6750*/  LEA.HI.X.SX32 R27, R92, R14, 0x2, P5 ;  /* 0x0000000e5c1b7211 */ /* 0x000fe200028f16ff */
[----:B------:R-:W-:Y:S01]  /*6760*/  IMAD R62, R24, UR5, RZ ;  /* 0x00000005183e7c24 */ /* 0x000fe2000f8e02ff */
[C---:B------:R-:W-:Y:S01]  /*6770*/  LEA R30, P5, R80.reuse, R104, 0x2 ;  /* 0x00000068501e7211 */ /* 0x040fe200078a10ff */
[----:B------:R-:W-:Y:S01]  /*6780*/  STL [R1+0x140], R93 ;  /* 0x0001405d01007387 */ /* 0x000fe20000100800 */
[-C--:B------:R-:W-:Y:S01]  /*6790*/  LEA.HI.X.SX32 R243, R97, R14.reuse, 0x2, P3 ;  /* 0x0000000e61f37211 */ /* 0x080fe200018f16ff */
[----:B------:R-:W-:Y:S01]  /*67a0*/  IMAD R76, R25, UR5, RZ ;  /* 0x00000005194c7c24 */ /* 0x000fe2000f8e02ff */
[----:B------:R-:W-:Y:S01]  /*67b0*/  LEA.HI.X.SX32 R31, R80, R14, 0x2, P5 ;  /* 0x0000000e501f7211 */ /* 0x000fe200028f16ff */
[----:B------:R3:W-:Y:S01]  /*67c0*/  STL [R1+0x13c], R92 ;  /* 0x00013c5c01007387 */ /* 0x0007e20000100800 */
[CC--:B------:R-:W-:Y:S01]  /*67d0*/  LEA R34, P5, R82.reuse, R104.reuse, 0x2 ;  /* 0x0000006852227211 */ /* 0x0c0fe200078a10ff */
[----:B------:R-:W-:Y:S01]  /*67e0*/  IMAD R78, R29, UR5, RZ ;  /* 0x000000051d4e7c24 */ /* 0x000fe2000f8e02ff */
[----:B------:R-:W-:Y:S01]  /*67f0*/  LEA R18, P3, R95, R104, 0x2 ;  /* 0x000000685f127211 */ /* 0x000fe200078610ff */
[----:B------:R-:W-:Y:S01]  /*6800*/  STL [R1+0x138], R91 ;  /* 0x0001385b01007387 */ /* 0x000fe20000100800 */
[----:B------:R-:W-:Y:S01]  /*6810*/  LEA.HI.X.SX32 R35, R82, R14, 0x2, P5 ;  /* 0x0000000e52237211 */ /* 0x000fe200028f16ff */
[----:B--2---:R-:W-:Y:S01]  /*6820*/  IMAD R94, R61, UR5, RZ ;  /* 0x000000053d5e7c24 */ /* 0x004fe2000f8e02ff */
[C---:B------:R-:W-:Y:S01]  /*6830*/  LEA R38, P5, R84.reuse, R104, 0x2 ;  /* 0x0000006854267211 */ /* 0x040fe200078a10ff */
[----:B------:R2:W-:Y:S01]  /*6840*/  STL [R1+0x134], R80 ;  /* 0x0001345001007387 */ /* 0x0005e20000100800 */
[-C--:B------:R-:W-:Y:S01]  /*6850*/  LEA.HI.X.SX32 R19, R95, R14.reuse, 0x2, P3 ;  /* 0x0000000e5f137211 */ /* 0x080fe200018f16ff */
[----:B---3--:R-:W-:Y:S01]  /*6860*/  IMAD R92, R57, UR5, RZ ;  /* 0x00000005395c7c24 */ /* 0x008fe2000f8e02ff */
[----:B------:R-:W-:Y:S01]  /*6870*/  LEA.HI.X.SX32 R39, R84, R14, 0x2, P5 ;  /* 0x0000000e54277211 */ /* 0x000fe200028f16ff */
[----:B------:R-:W-:Y:S01]  /*6880*/  STL [R1+0x130], R90 ;  /* 0x0001305a01007387 */ /* 0x000fe20000100800 */
[-C--:B------:R-:W-:Y:S01]  /*6890*/  LEA R42, P5, R3, R104.reuse, 0x2 ;  /* 0x00000068032a7211 */ /* 0x080fe200078a10ff */
[----:B------:R-:W-:Y:S01]  /*68a0*/  IMAD R98, R69, UR5, RZ ;  /* 0x0000000545627c24 */ /* 0x000fe2000f8e02ff */
[----:B------:R-:W-:Y:S01]  /*68b0*/  LEA R24, P3, R93, R104, 0x2 ;  /* 0x000000685d187211 */ /* 0x000fe200078610ff */
[----:B------:R3:W-:Y:S01]  /*68c0*/  STL [R1+0x12c], R82 ;  /* 0x00012c5201007387 */ /* 0x0007e20000100800 */
[----:B------:R-:W-:Y:S01]  /*68d0*/  LEA.HI.X.SX32 R43, R3, R14, 0x2, P5 ;  /* 0x0000000e032b7211 */ /* 0x000fe200028f16ff */
[----:B--2---:R-:W-:Y:S01]  /*68e0*/  IMAD R80, R33, UR5, RZ ;  /* 0x0000000521507c24 */ /* 0x004fe2000f8e02ff */
[----:B------:R-:W-:Y:S01]  /*68f0*/  LEA R46, P5, R83, R104, 0x2 ;  /* 0x00000068532e7211 */ /* 0x000fe200078a10ff */
[----:B------:R-:W-:Y:S01]  /*6900*/  STL [R1+0x128], R88 ;  /* 0x0001285801007387 */ /* 0x000fe20000100800 */
[-C--:B------:R-:W-:Y:S01]  /*6910*/  LEA.HI.X.SX32 R25, R93, R14.reuse, 0x2, P3 ;  /* 0x0000000e5d197211 */ /* 0x080fe200018f16ff */
[----:B------:R-:W-:Y:S01]  /*6920*/  IMAD R96, R65, UR5, RZ ;  /* 0x0000000541607c24 */ /* 0x000fe2000f8e02ff */
[----:B------:R-:W-:Y:S01]  /*6930*/  LEA.HI.X.SX32 R47, R83, R14, 0x2, P5 ;  /* 0x0000000e532f7211 */ /* 0x000fe200028f16ff */
[----:B------:R2:W-:Y:S01]  /*6940*/  STL [R1+0x124], R84 ;  /* 0x0001245401007387 */ /* 0x0005e20000100800 */
[-C--:B------:R-:W-:Y:S01]  /*6950*/  LEA R50, P5, R59, R104.reuse, 0x2 ;  /* 0x000000683b327211 */ /* 0x080fe200078a10ff */
[----:B---3--:R-:W-:Y:S01]  /*6960*/  IMAD R82, R37, UR5, RZ ;  /* 0x0000000525527c24 */ /* 0x008fe2000f8e02ff */
[----:B------:R-:W-:Y:S01]  /*6970*/  LEA R28, P3, R91, R104, 0x2 ;  /* 0x000000685b1c7211 */ /* 0x000fe200078610ff */
[----:B------:R-:W-:Y:S01]  /*6980*/  STL [R1+0x120], R87 ;  /* 0x0001205701007387 */ /* 0x000fe20000100800 */
[----:B------:R-:W-:Y:S01]  /*6990*/  LEA.HI.X.SX32 R51, R59, R14, 0x2, P5 ;  /* 0x0000000e3b337211 */ /* 0x000fe200028f16ff */
[----:B------:R-:W-:Y:S01]  /*69a0*/  IMAD R102, R77, UR5, RZ ;  /* 0x000000054d667c24 */ /* 0x000fe2000f8e02ff */
[C---:B------:R-:W-:Y:S01]  /*69b0*/  LEA R54, P5, R58.reuse, R104, 0x2 ;  /* 0x000000683a367211 */ /* 0x040fe200078a10ff */
[----:B------:R3:W-:Y:S01]  /*69c0*/  STL [R1+0x11c], R3 ;  /* 0x00011c0301007387 */ /* 0x0007e20000100800 */
[-C--:B------:R-:W-:Y:S01]  /*69d0*/  LEA.HI.X.SX32 R29, R91, R14.reuse, 0x2, P3 ;  /* 0x0000000e5b1d7211 */ /* 0x080fe200018f16ff */
[----:B--2---:R-:W-:Y:S01]  /*69e0*/  IMAD R84, R41, UR5, RZ ;  /* 0x0000000529547c24 */ /* 0x004fe2000f8e02ff */
[----:B------:R-:W-:Y:S01]  /*69f0*/  LEA.HI.X.SX32 R55, R58, R14, 0x2, P5 ;  /* 0x0000000e3a377211 */ /* 0x000fe200028f16ff */
[----:B------:R-:W-:Y:S01]  /*6a00*/  STL [R1+0x118], R86 ;  /* 0x0001185601007387 */ /* 0x000fe20000100800 */
[C---:B------:R-:W-:Y:S01]  /*6a10*/  LEA R32, P3, R90.reuse, R104, 0x2 ;  /* 0x000000685a207211 */ /* 0x040fe200078610ff */
[----:B------:R-:W-:Y:S01]  /*6a20*/  IMAD R100, R73, UR5, RZ ;  /* 0x0000000549647c24 */ /* 0x000fe2000f8e02ff */
[----:B------:R-:W-:Y:S01]  /*6a30*/  UIADD3 UR4, UR13, -0x80, URZ ;  /* 0xffffff800d047890 */ /* 0x000fe2000fffe03f */
[----:B------:R-:W-:Y:S01]  /*6a40*/  STL [R1+0x114], R83 ;  /* 0x0001145301007387 */ /* 0x000fe20000100800 */
[----:B------:R-:W-:Y:S01]  /*6a50*/  LEA.HI.X.SX32 R33, R90, R14, 0x2, P3 ;  /* 0x0000000e5a217211 */ /* 0x000fe200018f16ff */
[----:B---3--:R-:W-:Y:S01]  /*6a60*/  IMAD R3, R45, UR5, RZ ;  /* 0x000000052d037c24 */ /* 0x008fe2000f8e02ff */
[----:B------:R-:W-:Y:S01]  /*6a70*/  LEA R36, P3, R88, R104, 0x2 ;  /* 0x0000006858247211 */ /* 0x000fe200078610ff */
[----:B------:R-:W-:Y:S01]  /*6a80*/  STL [R1+0x110], R79 ;  /* 0x0001104f01007387 */ /* 0x000fe20000100800 */
[----:B------:R-:W-:-:S02]  /*6a90*/  IMAD R90, R53, UR5, RZ ;  /* 0x00000005355a7c24 */ /* 0x000fc4000f8e02ff */
[----:B------:R-:W-:Y:S01]  /*6aa0*/  LEA.HI.X.SX32 R37, R88, R14, 0x2, P3 ;  /* 0x0000000e58257211 */ /* 0x000fe200018f16ff */
[----:B------:R-:W-:Y:S01]  /*6ab0*/  STL.64 [R1+0x78], R162 ;  /* 0x000078a201007387 */ /* 0x000fe20000100a00 */
[----:B------:R-:W-:Y:S01]  /*6ac0*/  LEA R40, P3, R87, R104, 0x2 ;  /* 0x0000006857287211 */ /* 0x000fe200078610ff */
[----:B------:R-:W-:Y:S02]  /*6ad0*/  IMAD R88, R49, UR5, RZ ;  /* 0x0000000531587c24 */ /* 0x000fe4000f8e02ff */
[----:B------:R-:W-:Y:S01]  /*6ae0*/  STL [R1+0x10c], R59 ;  /* 0x00010c3b01007387 */ /* 0x000fe20000100800 */
[----:B------:R-:W-:Y:S01]  /*6af0*/  LEA.HI.X.SX32 R41, R87, R14, 0x2, P3 ;  /* 0x0000000e57297211 */ /* 0x000fe200018f16ff */
[----:B------:R-:W-:Y:S01]  /*6b00*/  IMAD R105, R81, UR5, RZ ;  /* 0x0000000551697c24 */ /* 0x000fe2000f8e02ff */
[----:B------:R-:W-:Y:S01]  /*6b10*/  LEA R44, P3, R86, R104, 0x2 ;  /* 0x00000068562c7211 */ /* 0x000fe200078610ff */
[----:B------:R-:W-:Y:S01]  /*6b20*/  STL.64 [R1+0x70], R172 ;  /* 0x000070ac01007387 */ /* 0x000fe20000100a00 */
[----:B-1----:R-:W-:-:S02]  /*6b30*/  IMAD R189, R89, UR5, RZ ;  /* 0x0000000559bd7c24 */ /* 0x002fc4000f8e02ff */
[----:B------:R-:W-:Y:S01]  /*6b40*/  LEA.HI.X.SX32 R45, R86, R14, 0x2, P3 ;  /* 0x0000000e562d7211 */ /* 0x000fe200018f16ff */
[----:B------:R-:W-:Y:S01]  /*6b50*/  STL.64 [R1+0x68], R136 ;  /* 0x0000688801007387 */ /* 0x000fe20000100a00 */
[----:B------:R-:W-:-:S03]  /*6b60*/  LEA R48, P3, R79, R104, 0x2 ;  /* 0x000000684f307211 */ /* 0x000fc600078610ff */
[----:B------:R1:W-:Y:S01]  /*6b70*/  STL [R1+0x108], R56 ;  /* 0x0001083801007387 */ /* 0x0003e20000100800 */
[----:B------:R-:W-:Y:S02]  /*6b80*/  LEA.HI.X.SX32 R49, R79, R14, 0x2, P3 ;  /* 0x0000000e4f317211 */ /* 0x000fe400018f16ff */
[C---:B------:R-:W-:Y:S01]  /*6b90*/  LEA R52, P3, R56.reuse, R104, 0x2 ;  /* 0x0000006838347211 */ /* 0x040fe200078610ff */
[----:B------:R-:W-:Y:S03]  /*6ba0*/  STL.64 [R1+0x60], R214 ;  /* 0x000060d601007387 */ /* 0x000fe60000100a00 */
[----:B------:R-:W-:Y:S01]  /*6bb0*/  LEA.HI.X.SX32 R53, R56, R14, 0x2, P3 ;  /* 0x0000000e38357211 */ /* 0x000fe200018f16ff */
[----:B------:R-:W-:Y:S01]  /*6bc0*/  STL.64 [R1+0x58], R128 ;  /* 0x0000588001007387 */ /* 0x000fe20000100a00 */
[----:B-1----:R-:W-:-:S03]  /*6bd0*/  LEA R56, P3, R60, R104, 0x2 ;  /* 0x000000683c387211 */ /* 0x002fc600078610ff */
[----:B------:R1:W-:Y:S01]  /*6be0*/  STL [R1+0x104], R58 ;  /* 0x0001043a01007387 */ /* 0x0003e20000100800 */
[----:B------:R-:W-:-:S03]  /*6bf0*/  LEA.HI.X.SX32 R57, R60, R14, 0x2, P3 ;  /* 0x0000000e3c397211 */ /* 0x000fc600018f16ff */
[----:B------:R-:W-:Y:S04]  /*6c00*/  STL.64 [R1+0x50], R176 ;  /* 0x000050b001007387 */ /* 0x000fe80000100a00 */
[----:B------:R2:W-:Y:S01]  /*6c10*/  STL [R1+0x100], R60 ;  /* 0x0001003c01007387 */ /* 0x0005e20000100800 */
[----:B-1----:R-:W-:-:S03]  /*6c20*/  LEA R58, P5, R62, R104, 0x2 ;  /* 0x000000683e3a7211 */ /* 0x002fc600078a10ff */
[----:B------:R-:W-:Y:S01]  /*6c30*/  STL.64 [R1+0x40], R206 ;  /* 0x000040ce01007387 */ /* 0x000fe20000100a00 */
[----:B------:R-:W-:-:S03]  /*6c40*/  LEA.HI.X.SX32 R59, R62, R14, 0x2, P5 ;  /* 0x0000000e3e3b7211 */ /* 0x000fc600028f16ff */
[----:B------:R1:W-:Y:S01]  /*6c50*/  STL [R1+0xfc], R62 ;  /* 0x0000fc3e01007387 */ /* 0x0003e20000100800 */
[----:B--2---:R-:W-:-:S03]  /*6c60*/  LEA R60, P3, R64, R104, 0x2 ;  /* 0x00000068403c7211 */ /* 0x004fc600078610ff */
[----:B------:R-:W-:Y:S01]  /*6c70*/  STL.64 [R1+0x38], R170 ;  /* 0x000038aa01007387 */ /* 0x000fe20000100a00 */
[----:B------:R-:W-:-:S03]  /*6c80*/  LEA.HI.X.SX32 R61, R64, R14, 0x2, P3 ;  /* 0x0000000e403d7211 */ /* 0x000fc600018f16ff */
[----:B------:R-:W-:Y:S01]  /*6c90*/  STL.64 [R1+0x30], R156 ;  /* 0x0000309c01007387 */ /* 0x000fe20000100a00 */
[----:B-1----:R-:W-:-:S03]  /*6ca0*/  LEA R62, P5, R66, R104, 0x2 ;  /* 0x00000068423e7211 */ /* 0x002fc600078a10ff */
[----:B------:R1:W-:Y:S01]  /*6cb0*/  STL [R1+0xf8], R64 ;  /* 0x0000f84001007387 */ /* 0x0003e20000100800 */
[----:B------:R-:W-:-:S03]  /*6cc0*/  LEA.HI.X.SX32 R63, R66, R14, 0x2, P5 ;  /* 0x0000000e423f7211 */ /* 0x000fc600028f16ff */
[----:B------:R-:W-:Y:S04]  /*6cd0*/  STL.64 [R1+0x28], R164 ;  /* 0x000028a401007387 */ /* 0x000fe80000100a00 */
[----:B------:R-:W-:Y:S01]  /*6ce0*/  STL.64 [R1+0x20], R124 ;  /* 0x0000207c01007387 */ /* 0x000fe20000100a00 */
[----:B-1----:R-:W-:-:S03]  /*6cf0*/  LEA R64, P3, R68, R104, 0x2 ;  /* 0x0000006844407211 */ /* 0x002fc600078610ff */
[----:B------:R1:W-:Y:S01]  /*6d00*/  STL [R1+0xf4], R66 ;  /* 0x0000f44201007387 */ /* 0x0003e20000100800 */
[----:B------:R-:W-:-:S03]  /*6d10*/  LEA.HI.X.SX32 R65, R68, R14, 0x2, P3 ;  /* 0x0000000e44417211 */ /* 0x000fc600018f16ff */
[----:B------:R2:W-:Y:S04]  /*6d20*/  STL [R1+0xf0], R68 ;  /* 0x0000f04401007387 */ /* 0x0005e80000100800 */
[----:B------:R-:W-:Y:S01]  /*6d30*/  STL.64 [R1+0x18], R166 ;  /* 0x000018a601007387 */ /* 0x000fe20000100a00 */
[----:B-1----:R-:W-:-:S03]  /*6d40*/  LEA R66, P5, R70, R104, 0x2 ;  /* 0x0000006846427211 */ /* 0x002fc600078a10ff */
[----:B------:R1:W-:Y:S01]  /*6d50*/  STL [R1+0xec], R70 ;  /* 0x0000ec4601007387 */ /* 0x0003e20000100800 */
[----:B------:R-:W-:-:S03]  /*6d60*/  LEA.HI.X.SX32 R67, R70, R14, 0x2, P5 ;  /* 0x0000000e46437211 */ /* 0x000fc600028f16ff */
[----:B------:R-:W-:Y:S01]  /*6d70*/  STL.64 [R1+0x10], R240 ;  /* 0x000010f001007387 */ /* 0x000fe20000100a00 */
[----:B--2---:R-:W-:-:S03]  /*6d80*/  LEA R68, P3, R72, R104, 0x2 ;  /* 0x0000006848447211 */ /* 0x004fc600078610ff */
[----:B------:R-:W-:Y:S01]  /*6d90*/  STL.64 [R1+0x8], R168 ;  /* 0x000008a801007387 */ /* 0x000fe20000100a00 */
[----:B------:R-:W-:Y:S02]  /*6da0*/  LEA.HI.X.SX32 R69, R72, R14, 0x2, P3 ;  /* 0x0000000e48457211 */ /* 0x000fe400018f16ff */
[C---:B-1----:R-:W-:Y:S01]  /*6db0*/  LEA R70, P5, R74.reuse, R104, 0x2 ;  /* 0x000000684a467211 */ /* 0x042fe200078a10ff */
[----:B------:R1:W-:Y:S03]  /*6dc0*/  STL [R1+0xe8], R72 ;  /* 0x0000e84801007387 */ /* 0x0003e60000100800 */
[----:B------:R-:W-:Y:S01]  /*6dd0*/  LEA.HI.X.SX32 R71, R74, R14, 0x2, P5 ;  /* 0x0000000e4a477211 */ /* 0x000fe200028f16ff */
[----:B------:R-:W-:Y:S04]  /*6de0*/  STL.64 [R1], R242 ;  /* 0x000000f201007387 */ /* 0x000fe80000100a00 */
[----:B------:R2:W-:Y:S01]  /*6df0*/  STL [R1+0xe4], R74 ;  /* 0x0000e44a01007387 */ /* 0x0005e20000100800 */
[----:B-1----:R-:W-:-:S03]  /*6e00*/  LEA R72, P3, R76, R104, 0x2 ;  /* 0x000000684c487211 */ /* 0x002fc600078610ff */
[----:B------:R1:W-:Y:S01]  /*6e10*/  STL [R1+0xe0], R76 ;  /* 0x0000e04c01007387 */ /* 0x0003e20000100800 */
[----:B------:R-:W-:-:S03]  /*6e20*/  LEA.HI.X.SX32 R73, R76, R14, 0x2, P3 ;  /* 0x0000000e4c497211 */ /* 0x000fc600018f16ff */
[----:B------:R3:W-:Y:S01]  /*6e30*/  STL [R1+0xdc], R78 ;  /* 0x0000dc4e01007387 */ /* 0x0007e20000100800 */
[----:B--2---:R-:W-:-:S03]  /*6e40*/  LEA R74, P5, R78, R104, 0x2 ;  /* 0x000000684e4a7211 */ /* 0x004fc600078a10ff */
[----:B------:R2:W-:Y:S01]  /*6e50*/  STL [R1+0xd8], R80 ;  /* 0x0000d85001007387 */ /* 0x0005e20000100800 */
[----:B------:R-:W-:-:S03]  /*6e60*/  LEA.HI.X.SX32 R75, R78, R14, 0x2, P5 ;  /* 0x0000000e4e4b7211 */ /* 0x000fc600028f16ff */
[----:B------:R4:W-:Y:S01]  /*6e70*/  STL [R1+0xd4], R82 ;  /* 0x0000d45201007387 */ /* 0x0009e20000100800 */
[-C--:B-1----:R-:W-:Y:S02]  /*6e80*/  LEA R76, P3, R80, R104.reuse, 0x2 ;  /* 0x00000068504c7211 */ /* 0x082fe400078610ff */
[----:B---3--:R-:W-:Y:S01]  /*6e90*/  LEA R78, P5, R82, R104, 0x2 ;  /* 0x00000068524e7211 */ /* 0x008fe200078a10ff */
[----:B------:R-:W-:Y:S01]  /*6ea0*/  STL [R1+0xd0], R84 ;  /* 0x0000d05401007387 */ /* 0x000fe20000100800 */
[-C--:B------:R-:W-:Y:S02]  /*6eb0*/  LEA.HI.X.SX32 R77, R80, R14.reuse, 0x2, P3 ;  /* 0x0000000e504d7211 */ /* 0x080fe400018f16ff */
[----:B------:R-:W-:Y:S01]  /*6ec0*/  LEA.HI.X.SX32 R79, R82, R14, 0x2, P5 ;  /* 0x0000000e524f7211 */ /* 0x000fe200028f16ff */
[----:B------:R1:W-:Y:S01]  /*6ed0*/  STL [R1+0xcc], R3 ;  /* 0x0000cc0301007387 */ /* 0x0003e20000100800 */
[CC--:B--2---:R-:W-:Y:S02]  /*6ee0*/  LEA R80, P3, R84.reuse, R104.reuse, 0x2 ;  /* 0x0000006854507211 */ /* 0x0c4fe400078610ff */
[----:B----4-:R-:W-:Y:S01]  /*6ef0*/  LEA R82, P5, R3, R104, 0x2 ;  /* 0x0000006803527211 */ /* 0x010fe200078a10ff */
[----:B------:R2:W-:Y:S01]  /*6f00*/  STL [R1+0xc8], R88 ;  /* 0x0000c85801007387 */ /* 0x0005e20000100800 */
[----:B------:R-:W-:-:S02]  /*6f10*/  LEA.HI.X.SX32 R81, R84, R14, 0x2, P3 ;  /* 0x0000000e54517211 */ /* 0x000fc400018f16ff */
[----:B------:R-:W-:Y:S01]  /*6f20*/  LEA.HI.X.SX32 R83, R3, R14, 0x2, P5 ;  /* 0x0000000e03537211 */ /* 0x000fe200028f16ff */
[----:B------:R3:W-:Y:S01]  /*6f30*/  STL [R1+0xc4], R90 ;  /* 0x0000c45a01007387 */ /* 0x0007e20000100800 */
[-C--:B------:R-:W-:Y:S01]  /*6f40*/  LEA R86, P5, R90, R104.reuse, 0x2 ;  /* 0x000000685a567211 */ /* 0x080fe200078a10ff */
[----:B-1----:R-:W-:Y:S01]  /*6f50*/  IMAD R3, R85, UR5, RZ ;  /* 0x0000000555037c24 */ /* 0x002fe2000f8e02ff */
[----:B------:R-:W-:Y:S01]  /*6f60*/  LEA R84, P3, R88, R104, 0x2 ;  /* 0x0000006858547211 */ /* 0x000fe200078610ff */
[----:B------:R1:W-:Y:S01]  /*6f70*/  STL [R1+0xc0], R92 ;  /* 0x0000c05c01007387 */ /* 0x0003e20000100800 */
[-C--:B------:R-:W-:Y:S02]  /*6f80*/  LEA.HI.X.SX32 R87, R90, R14.reuse, 0x2, P5 ;  /* 0x0000000e5a577211 */ /* 0x080fe400028f16ff */
[----:B------:R-:W-:Y:S01]  /*6f90*/  LEA.HI.X.SX32 R85, R88, R14, 0x2, P3 ;  /* 0x0000000e58557211 */ /* 0x000fe200018f16ff */
[----:B------:R4:W-:Y:S01]  /*6fa0*/  STL [R1+0xb8], R94 ;  /* 0x0000b85e01007387 */ /* 0x0009e20000100800 */
[----:B--2---:R-:W-:-:S02]  /*6fb0*/  LEA R88, P3, R92, R104, 0x2 ;  /* 0x000000685c587211 */ /* 0x004fc400078610ff */
[----:B---3--:R-:W-:Y:S01]  /*6fc0*/  LEA R90, P5, R94, R104, 0x2 ;  /* 0x000000685e5a7211 */ /* 0x008fe200078a10ff */
[----:B------:R2:W-:Y:S01]  /*6fd0*/  STL [R1+0xb4], R96 ;  /* 0x0000b46001007387 */ /* 0x0005e20000100800 */
[-C--:B------:R-:W-:Y:S02]  /*6fe0*/  LEA.HI.X.SX32 R89, R92, R14.reuse, 0x2, P3 ;  /* 0x0000000e5c597211 */ /* 0x080fe400018f16ff */
[----:B------:R-:W-:Y:S01]  /*6ff0*/  LEA.HI.X.SX32 R91, R94, R14, 0x2, P5 ;  /* 0x0000000e5e5b7211 */ /* 0x000fe200028f16ff */
[----:B------:R3:W-:Y:S01]  /*7000*/  STL [R1+0xb0], R98 ;  /* 0x0000b06201007387 */ /* 0x0007e20000100800 */
[-C--:B-1----:R-:W-:Y:S02]  /*7010*/  LEA R92, P3, R96, R104.reuse, 0x2 ;  /* 0x00000068605c7211 */ /* 0x082fe400078610ff */
[----:B----4-:R-:W-:Y:S01]  /*7020*/  LEA R94, P5, R98, R104, 0x2 ;  /* 0x00000068625e7211 */ /* 0x010fe200078a10ff */
[----:B------:R1:W-:Y:S01]  /*7030*/  STL [R1+0xac], R100 ;  /* 0x0000ac6401007387 */ /* 0x0003e20000100800 */
[----:B------:R-:W-:-:S02]  /*7040*/  LEA.HI.X.SX32 R93, R96, R14, 0x2, P3 ;  /* 0x0000000e605d7211 */ /* 0x000fc400018f16ff */
[----:B------:R-:W-:Y:S01]  /*7050*/  LEA.HI.X.SX32 R95, R98, R14, 0x2, P5 ;  /* 0x0000000e625f7211 */ /* 0x000fe200028f16ff */
[----:B------:R4:W-:Y:S01]  /*7060*/  STL [R1+0xa8], R102 ;  /* 0x0000a86601007387 */ /* 0x0009e20000100800 */
[-C--:B--2---:R-:W-:Y:S02]  /*7070*/  LEA R96, P3, R100, R104.reuse, 0x2 ;  /* 0x0000006864607211 */ /* 0x084fe400078610ff */
[----:B---3--:R-:W-:Y:S01]  /*7080*/  LEA R98, P5, R102, R104, 0x2 ;  /* 0x0000006866627211 */ /* 0x008fe200078a10ff */
[----:B------:R-:W-:Y:S01]  /*7090*/  STL [R1+0xa4], R105 ;  /* 0x0000a46901007387 */ /* 0x000fe20000100800 */
[-C--:B------:R-:W-:Y:S02]  /*70a0*/  LEA.HI.X.SX32 R97, R100, R14.reuse, 0x2, P3 ;  /* 0x0000000e64617211 */ /* 0x080fe400018f16ff */
[----:B------:R-:W-:Y:S01]  /*70b0*/  LEA.HI.X.SX32 R99, R102, R14, 0x2, P5 ;  /* 0x0000000e66637211 */ /* 0x000fe200028f16ff */
[----:B------:R2:W-:Y:S01]  /*70c0*/  STL [R1+0xa0], R3 ;  /* 0x0000a00301007387 */ /* 0x0005e20000100800 */
[----:B-1----:R-:W-:-:S02]  /*70d0*/  LEA R100, P3, R105, R104, 0x2 ;  /* 0x0000006869647211 */ /* 0x002fc400078610ff */
[----:B----4-:R-:W-:Y:S01]  /*70e0*/  LEA R102, P5, R3, R104, 0x2 ;  /* 0x0000006803667211 */ /* 0x010fe200078a10ff */
[----:B------:R1:W-:Y:S01]  /*70f0*/  STL [R1+0x9c], R189 ;  /* 0x00009cbd01007387 */ /* 0x0003e20000100800 */
[-C--:B------:R-:W-:Y:S02]  /*7100*/  LEA.HI.X.SX32 R101, R105, R14.reuse, 0x2, P3 ;  /* 0x0000000e69657211 */ /* 0x080fe400018f16ff */
[----:B------:R-:W-:Y:S01]  /*7110*/  LEA.HI.X.SX32 R103, R3, R14, 0x2, P5 ;  /* 0x0000000e03677211 */ /* 0x000fe200028f16ff */
[----:B------:R-:W-:Y:S01]  /*7120*/  LDGSTS.E [R21+0x4000], desc[UR16][R114.64], P4 ;  /* 0x0400000072157fae */ /* 0x000fe2000a121850 */
[C---:B------:R-:W-:Y:S01]  /*7130*/  LEA R104, P3, R189.reuse, R104, 0x2 ;  /* 0x00000068bd687211 */ /* 0x040fe200078610ff */
[----:B--2---:R-:W2:Y:S03]  /*7140*/  S2R R3, SR_TID.X ;  /* 0x0000000000037919 */ /* 0x004ea60000002100 */
[----:B------:R-:W-:-:S02]  /*7150*/  LEA.HI.X.SX32 R105, R189, R14, 0x2, P3 ;  /* 0x0000000ebd697211 */ /* 0x000fc400018f16ff */
[----:B------:R-:W-:Y:S01]  /*7160*/  ISETP.GT.AND P3, PT, R20, 0xff, PT ;  /* 0x000000ff1400780c */ /* 0x000fe20003f64270 */
[----:B-1----:R-:W1:Y:S01]  /*7170*/  S2R R189, SR_TID.X ;  /* 0x0000000000bd7919 */ /* 0x002e620000002100 */
[----:B------:R-:W-:Y:S04]  /*7180*/  LDGSTS.E [R21+0x4008], desc[UR16][R118.64], P6 ;  /* 0x0400800076157fae */ /* 0x000fe8000b121850 */
[----:B------:R-:W-:Y:S01]  /*7190*/  LDGSTS.E [R21+0x6000], desc[UR16][R116.64], P2 ;  /* 0x0600000074157fae */ /* 0x000fe20009121850 */
[----:B------:R-:W-:-:S03]  /*71a0*/  ISETP.GE.AND P2, PT, R244, UR4, PT ;  /* 0x00000004f4007c0c */ /* 0x000fc6000bf46270 */
[----:B------:R-:W-:Y:S04]  /*71b0*/  LDGSTS.E [R21+0x6008], desc[UR16][R120.64], P1 ;  /* 0x0600800078157fae */ /* 0x000fe80008921850 */
[----:B------:R-:W0:Y:S01]  /*71c0*/  LDGDEPBAR ;  /* 0x00000000000079af */ /* 0x000e220000000000 */
[----:B--2---:R-:W-:-:S04]  /*71d0*/  SHF.R.U32.HI R3, RZ, 0x6, R3 ;  /* 0x00000006ff037819 */ /* 0x004fc80000011603 */
[----:B------:R-:W-:Y:S02]  /*71e0*/  SGXT.U32 R3, R3, 0x1 ;  /* 0x000000010303781a */ /* 0x000fe40000000000 */
[----:B-1----:R-:W-:Y:S02]  /*71f0*/  SHF.R.U32.HI R189, RZ, 0x6, R189 ;  /* 0x00000006ffbd7819 */ /* 0x002fe400000116bd */
[----:B------:R-:W-:Y:S02]  /*7200*/  ISETP.GE.AND P5, PT, R3, UR4, PT ;  /* 0x0000000403007c0c */ /* 0x000fe4000bfa6270 */
[----:B------:R-:W-:Y:S02]  /*7210*/  SGXT.U32 R189, R189, 0x1 ;  /* 0x00000001bdbd781a */ /* 0x000fe40000000000 */
[----:B------:R-:W-:Y:S02]  /*7220*/  SEL R14, RZ, 0x4, P5 ;  /* 0x00000004ff0e7807 */ /* 0x000fe40002800000 */
[----:B------:R-:W-:-:S02]  /*7230*/  ISETP.GE.AND P5, PT, R238, UR4, PT ;  /* 0x00000004ee007c0c */ /* 0x000fc4000bfa6270 */
[----:B------:R-:W-:Y:S02]  /*7240*/  SEL R238, R14, RZ, P3 ;  /* 0x000000ff0eee7207 */ /* 0x000fe40001800000 */
[----:B------:R-:W-:Y:S02]  /*7250*/  SEL R14, RZ, 0x4, P5 ;  /* 0x00000004ff0e7807 */ /* 0x000fe40002800000 */
[----:B------:R-:W-:Y:S02]  /*7260*/  ISETP.NE.U32.AND P5, PT, R238, RZ, PT ;  /* 0x000000ffee00720c */ /* 0x000fe40003fa5070 */
[----:B------:R-:W1:Y:S01]  /*7270*/  S2R R238, SR_TID.X ;  /* 0x0000000000ee7919 */ /* 0x000e620000002100 */
[----:B------:R-:W-:Y:S02]  /*7280*/  LOP3.LUT R189, R189, 0x22, RZ, 0xfc, !PT ;  /* 0x00000022bdbd7812 */ /* 0x000fe400078efcff */
[----:B------:R-:W-:Y:S02]  /*7290*/  SEL R3, R14, RZ, P3 ;  /* 0x000000ff0e037207 */ /* 0x000fe40001800000 */
[----:B-1----:R-:W-:-:S04]  /*72a0*/  SHF.R.U32.HI R238, RZ, 0x6, R238 ;  /* 0x00000006ffee7819 */ /* 0x002fc800000116ee */
[----:B------:R-:W-:-:S04]  /*72b0*/  SGXT.U32 R238, R238, 0x1 ;  /* 0x00000001eeee781a */ /* 0x000fc80000000000 */
[----:B------:R-:W-:-:S04]  /*72c0*/  LOP3.LUT R238, R238, 0x20, RZ, 0xfc, !PT ;  /* 0x00000020eeee7812 */ /* 0x000fc800078efcff */
[----:B------:R-:W-:-:S04]  /*72d0*/  ISETP.GE.AND P4, PT, R238, UR4, PT ;  /* 0x00000004ee007c0c */ /* 0x000fc8000bf86270 */
[----:B------:R-:W-:Y:S02]  /*72e0*/  SEL R14, RZ, 0x4, P4 ;  /* 0x00000004ff0e7807 */ /* 0x000fe40002000000 */
[----:B------:R-:W-:Y:S02]  /*72f0*/  ISETP.GE.AND P4, PT, R189, UR4, PT ;  /* 0x00000004bd007c0c */ /* 0x000fe4000bf86270 */
[----:B------:R-:W-:Y:S02]  /*7300*/  SEL R238, R14, RZ, P3 ;  /* 0x000000ff0eee7207 */ /* 0x000fe40001800000 */
[----:B------:R-:W-:Y:S02]  /*7310*/  SEL R14, RZ, 0x4, P4 ;  /* 0x00000004ff0e7807 */ /* 0x000fe40002000000 */
[----:B------:R-:W-:Y:S02]  /*7320*/  ISETP.NE.U32.AND P4, PT, R238, RZ, PT ;  /* 0x000000ffee00720c */ /* 0x000fe40003f85070 */
[----:B------:R-:W-:-:S04]  /*7330*/  SEL R14, R14, RZ, P3 ;  /* 0x000000ff0e0e7207 */ /* 0x000fc80001800000 */
[----:B------:R-:W-:Y:S02]  /*7340*/  ISETP.NE.U32.AND P1, PT, R14, RZ, PT ;  /* 0x000000ff0e00720c */ /* 0x000fe40003f25070 */
[----:B------:R-:W-:Y:S02]  /*7350*/  SEL R14, RZ, 0x4, P2 ;  /* 0x00000004ff0e7807 */ /* 0x000fe40001000000 */
[----:B------:R-:W-:Y:S02]  /*7360*/  ISETP.GE.AND P2, PT, R239, UR4, PT ;  /* 0x00000004ef007c0c */ /* 0x000fe4000bf46270 */
[----:B------:R-:W-:Y:S02]  /*7370*/  SEL R238, R14, RZ, P3 ;  /* 0x000000ff0eee7207 */ /* 0x000fe40001800000 */
[----:B------:R-:W-:Y:S02]  /*7380*/  SEL R14, RZ, 0x4, P2 ;  /* 0x00000004ff0e7807 */ /* 0x000fe40001000000 */
[----:B------:R-:W-:Y:S01]  /*7390*/  ISETP.NE.U32.AND P2, PT, R238, RZ, PT ;  /* 0x000000ffee00720c */ /* 0x000fe20003f45070 */
[----:B------:R-:W-:Y:S01]  /*73a0*/  IMAD.IADD R238, R245, 0x1, R0 ;  /* 0x00000001f5ee7824 */ /* 0x000fe200078e0200 */
[----:B------:R-:W-:-:S02]  /*73b0*/  LOP3.LUT R189, R0, 0x10, RZ, 0x3c, !PT ;  /* 0x0000001000bd7812 */ /* 0x000fc400078e3cff */
[----:B------:R-:W-:Y:S02]  /*73c0*/  SEL R14, R14, RZ, P3 ;  /* 0x000000ff0e0e7207 */ /* 0x000fe40001800000 */
[----:B------:R-:W-:Y:S01]  /*73d0*/  LDGSTS.E [R238+0x18000], desc[UR16][R162.64], P0 ;  /* 0x18000000a2ee7fae */ /* 0x000fe20008121850 */
[----:B------:R-:W-:-:S03]  /*73e0*/  IMAD.IADD R239, R245, 0x1, R189 ;  /* 0x00000001f5ef7824 */ /* 0x000fc600078e02bd */
[----:B------:R-:W-:Y:S04]  /*73f0*/  LDGSTS.E [R238+0x18400], desc[UR16][R206.64], P0 ;  /* 0x18400000ceee7fae */ /* 0x000fe80008121850 */
[----:B------:R-:W-:Y:S01]  /*7400*/  LDGSTS.E [R238+0x18800], desc[UR16][R166.64], P0 ;  /* 0x18800000a6ee7fae */ /* 0x000fe20008121850 */
[----:B------:R-:W-:-:S03]  /*7410*/  LOP3.LUT R189, R0, 0x20, RZ, 0x3c, !PT ;  /* 0x0000002000bd7812 */ /* 0x000fc600078e3cff */
[----:B------:R-:W-:Y:S04]  /*7420*/  LDGSTS.E [R238+0x18c00], desc[UR16][R26.64], P0 ;  /* 0x18c000001aee7fae */ /* 0x000fe80008121850 */
[----:B------:R-:W-:Y:S04]  /*7430*/  LDGSTS.E [R238+0x19000], desc[UR16][R42.64], P0 ;  /* 0x190000002aee7fae */ /* 0x000fe80008121850 */
[----:B------:R-:W-:Y:S04]  /*7440*/  LDGSTS.E [R238+0x19400], desc[UR16][R58.64], P0 ;  /* 0x194000003aee7fae */ /* 0x000fe80008121850 */
[----:B------:R-:W-:Y:S04]  /*7450*/  LDGSTS.E [R238+0x19800], desc[UR16][R74.64], P0 ;  /* 0x198000004aee7fae */ /* 0x000fe80008121850 */
[----:B------:R-:W-:Y:S04]  /*7460*/  LDGSTS.E [R238+0x19c00], desc[UR16][R90.64], P0 ;  /* 0x19c000005aee7fae */ /* 0x000fe80008121850 */
[----:B------:R-:W-:Y:S04]  /*7470*/  LDGSTS.E [R239+0x18080], desc[UR16][R172.64], P0 ;  /* 0x18080000acef7fae */ /* 0x000fe80008121850 */
[----:B------:R-:W-:Y:S04]  /*7480*/  LDGSTS.E [R239+0x18480], desc[UR16][R170.64], P0 ;  /* 0x18480000aaef7fae */ /* 0x000fe80008121850 */
[----:B------:R1:W-:Y:S04]  /*7490*/  LDGSTS.E [R239+0x18880], desc[UR16][R240.64], P0 ;  /* 0x18880000f0ef7fae */ /* 0x0003e80008121850 */
[----:B------:R-:W-:Y:S04]  /*74a0*/  LDGSTS.E [R239+0x18c80], desc[UR16][R28.64], P0 ;  /* 0x18c800001cef7fae */ /* 0x000fe80008121850 */
[----:B------:R-:W-:Y:S01]  /*74b0*/  LDGSTS.E [R239+0x19080], desc[UR16][R44.64], P0 ;  /* 0x190800002cef7fae */ /* 0x000fe20008121850 */
[----:B-1----:R-:W-:-:S03]  /*74c0*/  IMAD.IADD R240, R245, 0x1, R189 ;  /* 0x00000001f5f07824 */ /* 0x002fc600078e02bd */
[----:B------:R-:W-:Y:S01]  /*74d0*/  LDGSTS.E [R239+0x19480], desc[UR16][R60.64], P0 ;  /* 0x194800003cef7fae */ /* 0x000fe20008121850 */
[----:B------:R-:W-:-:S03]  /*74e0*/  LOP3.LUT R189, R0, 0x30, RZ, 0x3c, !PT ;  /* 0x0000003000bd7812 */ /* 0x000fc600078e3cff */
[----:B------:R-:W-:Y:S04]  /*74f0*/  LDGSTS.E [R239+0x19880], desc[UR16][R76.64], P0 ;  /* 0x198800004cef7fae */ /* 0x000fe80008121850 */
[----:B------:R-:W-:Y:S01]  /*7500*/  LDGSTS.E [R239+0x19c80], desc[UR16][R92.64], P0 ;  /* 0x19c800005cef7fae */ /* 0x000fe20008121850 */
[----:B------:R-:W-:-:S03]  /*7510*/  IMAD.IADD R241, R245, 0x1, R189 ;  /* 0x00000001f5f17824 */ /* 0x000fc600078e02bd */
[----:B------:R-:W-:Y:S04]  /*7520*/  LDGSTS.E [R240+0x18100], desc[UR16][R136.64], P0 ;  /* 0x1810000088f07fae */ /* 0x000fe80008121850 */
        /* <DEDUP_REMOVED lines=14> */
[----:B------:R-:W2:Y:S01]  /*7610*/  LDL.LU.64 R162, [R1+0x250] ;  /* 0x0002500001a27983 */ /* 0x000ea20000300a00 */
[----:B------:R-:W-:-:S03]  /*7620*/  LOP3.LUT R189, R0, 0x50, RZ, 0x3c, !PT ;  /* 0x0000005000bd7812 */ /* 0x000fc600078e3cff */
[----:B------:R-:W-:Y:S04]  /*7630*/  LDGSTS.E [R241+0x19580], desc[UR16][R64.64], P0 ;  /* 0x1958000040f17fae */ /* 0x000fe80008121850 */
[----:B------:R-:W3:Y:S04]  /*7640*/  LDL.LU.64 R206, [R1+0x248] ;  /* 0x0002480001ce7983 */ /* 0x000ee80000300a00 */
[----:B------:R-:W-:Y:S04]  /*7650*/  LDGSTS.E [R241+0x19980], desc[UR16][R80.64], P0 ;  /* 0x1998000050f17fae */ /* 0x000fe80008121850 */
[----:B------:R-:W4:Y:S04]  /*7660*/  LDL.LU.64 R166, [R1+0x240] ;  /* 0x0002400001a67983 */ /* 0x000f280000300a00 */
[----:B------:R-:W-:Y:S01]  /*7670*/  LDGSTS.E [R241+0x19d80], desc[UR16][R96.64], P0 ;  /* 0x19d8000060f17fae */ /* 0x000fe20008121850 */
[----:B------:R-:W-:-:S03]  /*7680*/  IMAD.IADD R243, R245, 0x1, R189 ;  /* 0x00000001f5f37824 */ /* 0x000fc600078e02bd */
[----:B------:R-:W4:Y:S04]  /*7690*/  LDL.LU.64 R172, [R1+0x238] ;  /* 0x0002380001ac7983 */ /* 0x000f280000300a00 */
[----:B------:R1:W-:Y:S04]  /*76a0*/  LDGSTS.E [R242+0x18200], desc[UR16][R128.64], P0 ;  /* 0x1820000080f27fae */ /* 0x0003e80008121850 */
[----:B------:R-:W4:Y:S04]  /*76b0*/  LDL.LU.64 R170, [R1+0x230] ;  /* 0x0002300001aa7983 */ /* 0x000f280000300a00 */
[----:B------:R1:W-:Y:S04]  /*76c0*/  LDGSTS.E [R242+0x18600], desc[UR16][R124.64], P0 ;  /* 0x186000007cf27fae */ /* 0x0003e80008121850 */
[----:B------:R-:W4:Y:S04]  /*76d0*/  LDL.LU.64 R136, [R1+0x228] ;  /* 0x0002280001887983 */ /* 0x000f280000300a00 */
[----:B------:R-:W-:Y:S04]  /*76e0*/  LDGSTS.E [R242+0x18a00], desc[UR16][R16.64], P0 ;  /* 0x18a0000010f27fae */ /* 0x000fe80008121850 */
        /* <DEDUP_REMOVED lines=8> */
[----:B------:R-:W1:Y:S04]  /*7770*/  LDL.LU.64 R128, [R1+0x200] ;  /* 0x0002000001807983 */ /* 0x000e680000300a00 */
[----:B------:R-:W-:Y:S04]  /*7780*/  LDGSTS.E [R242+0x19e00], desc[UR16][R98.64], P0 ;  /* 0x19e0000062f27fae */ /* 0x000fe80008121850 */
[----:B------:R-:W4:Y:S04]  /*7790*/  LDL.LU.64 R124, [R1+0x1f8] ;  /* 0x0001f800017c7983 */ /* 0x000f280000300a00 */
[----:B------:R1:W-:Y:S01]  /*77a0*/  LDGSTS.E [R243+0x18280], desc[UR16][R176.64], P0 ;  /* 0x18280000b0f37fae */ /* 0x0003e20008121850 */
[----:B------:R-:W-:-:S03]  /*77b0*/  LOP3.LUT R189, R0, 0x60, RZ, 0x3c, !PT ;  /* 0x0000006000bd7812 */ /* 0x000fc600078e3cff */
[----:B------:R-:W-:Y:S04]  /*77c0*/  LDGSTS.E [R243+0x18680], desc[UR16][R12.64], P0 ;  /* 0x186800000cf37fae */ /* 0x000fe80008121850 */
[----:B------:R-:W4:Y:S01]  /*77d0*/  LDL.LU.64 R176, [R1+0x1f0] ;  /* 0x0001f00001b07983 */ /* 0x000f220000300a00 */
[----:B------:R-:W-:Y:S01]  /*77e0*/  IMAD.IADD R244, R245, 0x1, R189 ;  /* 0x00000001f5f47824 */ /* 0x000fe200078e02bd */
[----:B------:R-:W-:Y:S02]  /*77f0*/  LOP3.LUT R189, R0, 0x70, RZ, 0x3c, !PT ;  /* 0x0000007000bd7812 */ /* 0x000fe400078e3cff */
[----:B------:R-:W-:Y:S01]  /*7800*/  LDGSTS.E [R243+0x18a80], desc[UR16][R18.64], P0 ;  /* 0x18a8000012f37fae */ /* 0x000fe20008121850 */
[----:B------:R-:W-:Y:S02]  /*7810*/  ISETP.GE.AND P6, PT, R159, UR4, PT ;  /* 0x000000049f007c0c */ /* 0x000fe4000bfc6270 */
[----:B------:R-:W-:Y:S01]  /*7820*/  IMAD.IADD R245, R245, 0x1, R189 ;  /* 0x00000001f5f57824 */ /* 0x000fe200078e02bd */
[----:B------:R-:W-:Y:S01]  /*7830*/  LDGSTS.E [R243+0x18e80], desc[UR16][R36.64], P0 ;  /* 0x18e8000024f37fae */ /* 0x000fe20008121850 */
[----:B------:R-:W-:Y:S01]  /*7840*/  SEL R159, RZ, 0x4, P6 ;  /* 0x00000004ff9f7807 */ /* 0x000fe20003000000 */
[----:B------:R-:W2:Y:S02]  /*7850*/  S2R R189, SR_TID.X ;  /* 0x0000000000bd7919 */ /* 0x000ea40000002100 */
[----:B------:R-:W-:Y:S04]  /*7860*/  LDGSTS.E [R243+0x19280], desc[UR16][R52.64], P0 ;  /* 0x1928000034f37fae */ /* 0x000fe80008121850 */
[----:B------:R-:W-:Y:S04]  /*7870*/  LDGSTS.E [R243+0x19680], desc[UR16][R68.64], P0 ;  /* 0x1968000044f37fae */ /* 0x000fe80008121850 */
[----:B------:R-:W-:Y:S04]  /*7880*/  LDGSTS.E [R243+0x19a80], desc[UR16][R84.64], P0 ;  /* 0x19a8000054f37fae */ /* 0x000fe80008121850 */
[----:B------:R-:W-:Y:S04]  /*7890*/  LDGSTS.E [R243+0x19e80], desc[UR16][R100.64], P0 ;  /* 0x19e8000064f37fae */ /* 0x000fe80008121850 */
[----:B------:R-:W-:Y:S04]  /*78a0*/  LDGSTS.E [R244+0x18300], desc[UR16][R10.64], P0 ;  /* 0x183000000af47fae */ /* 0x000fe80008121850 */
[----:B------:R-:W-:Y:S04]  /*78b0*/  LDGSTS.E [R244+0x18700], desc[UR16][R8.64], P0 ;  /* 0x1870000008f47fae */ /* 0x000fe80008121850 */
[----:B------:R-:W-:Y:S04]  /*78c0*/  LDGSTS.E [R244+0x18b00], desc[UR16][R22.64], P0 ;  /* 0x18b0000016f47fae */ /* 0x000fe80008121850 */
[----:B------:R-:W-:Y:S01]  /*78d0*/  LDGSTS.E [R244+0x18f00], desc[UR16][R38.64], P0 ;  /* 0x18f0000026f47fae */ /* 0x000fe20008121850 */
[----:B--2---:R-:W-:-:S03]  /*78e0*/  SHF.R.U32.HI R189, RZ, 0x6, R189 ;  /* 0x00000006ffbd7819 */ /* 0x004fc600000116bd */
[----:B------:R-:W-:Y:S01]  /*78f0*/  LDGSTS.E [R244+0x19300], desc[UR16][R54.64], P0 ;  /* 0x1930000036f47fae */ /* 0x000fe20008121850 */
[----:B------:R-:W-:-:S03]  /*7900*/  SGXT.U32 R189, R189, 0x1 ;  /* 0x00000001bdbd781a */ /* 0x000fc60000000000 */
[----:B------:R-:W-:Y:S01]  /*7910*/  LDGSTS.E [R244+0x19700], desc[UR16][R70.64], P0 ;  /* 0x1970000046f47fae */ /* 0x000fe20008121850 */
[----:B------:R-:W-:-:S03]  /*7920*/  LOP3.LUT R189, R189, 0x60, RZ, 0xfc, !PT ;  /* 0x00000060bdbd7812 */ /* 0x000fc600078efcff */
[----:B------:R-:W-:Y:S01]  /*7930*/  LDGSTS.E [R244+0x19b00], desc[UR16][R86.64], P0 ;  /* 0x19b0000056f47fae */ /* 0x000fe20008121850 */
[----:B------:R-:W-:-:S03]  /*7940*/  ISETP.GE.AND P6, PT, R189, UR4, PT ;  /* 0x00000004bd007c0c */ /* 0x000fc6000bfc6270 */
[----:B------:R-:W-:Y:S01]  /*7950*/  LDGSTS.E [R244+0x19f00], desc[UR16][R102.64], P0 ;  /* 0x19f0000066f47fae */ /* 0x000fe20008121850 */
[----:B------:R-:W-:Y:S02]  /*7960*/  SEL R189, RZ, 0x4, P6 ;  /* 0x00000004ffbd7807 */ /* 0x000fe40003000000 */
[----:B------:R-:W-:Y:S01]  /*7970*/  ISETP.GE.AND P6, PT, R175, UR4, PT ;  /* 0x00000004af007c0c */ /* 0x000fe2000bfc6270 */
[----:B------:R-:W-:Y:S03]  /*7980*/  LDGSTS.E [R245+0x18380], desc[UR16][R6.64], P0 ;  /* 0x1838000006f57fae */ /* 0x000fe60008121850 */
[----:B------:R-:W-:Y:S01]  /*7990*/  SEL R175, RZ, 0x4, P6 ;  /* 0x00000004ffaf7807 */ /* 0x000fe20003000000 */
[----:B------:R-:W-:Y:S04]  /*79a0*/  LDGSTS.E [R245+0x18780], desc[UR16][R4.64], P0 ;  /* 0x1878000004f57fae */ /* 0x000fe80008121850 */
[----:B------:R-:W-:Y:S04]  /*79b0*/  LDGSTS.E [R245+0x18b80], desc[UR16][R24.64], P0 ;  /* 0x18b8000018f57fae */ /* 0x000fe80008121850 */
[----:B------:R-:W-:Y:S04]  /*79c0*/  LDGSTS.E [R245+0x18f80], desc[UR16][R40.64], P0 ;  /* 0x18f8000028f57fae */ /* 0x000fe80008121850 */
[----:B------:R-:W-:Y:S04]  /*79d0*/  LDGSTS.E [R245+0x19380], desc[UR16][R56.64], P0 ;  /* 0x1938000038f57fae */ /* 0x000fe80008121850 */
[----:B------:R-:W-:Y:S04]  /*79e0*/  LDGSTS.E [R245+0x19780], desc[UR16][R72.64], P0 ;  /* 0x1978000048f57fae */ /* 0x000fe80008121850 */
[----:B------:R-:W-:Y:S04]  /*79f0*/  LDGSTS.E [R245+0x19b80], desc[UR16][R88.64], P0 ;  /* 0x19b8000058f57fae */ /* 0x000fe80008121850 */
[----:B------:R-:W-:Y:S01]  /*7a00*/  LDGSTS.E [R245+0x19f80], desc[UR16][R104.64], P0 ;  /* 0x19f8000068f57fae */ /* 0x000fe20008121850 */
[----:B------:R-:W-:Y:S01]  /*7a10*/  ISETP.NE.U32.AND P0, PT, R14, RZ, PT ;  /* 0x000000ff0e00720c */ /* 0x000fe20003f05070 */
[----:B------:R-:W-:-:S02]  /*7a20*/  IMAD.SHL.U32 R14, R160, 0x80, RZ ;  /* 0x00000080a00e7824 */ /* 0x000fc400078e00ff */
[----:B------:R-:W0:Y:S02]  /*7a30*/  LDGDEPBAR ;  /* 0x00000000000079af */ /* 0x000e240000000000 */
[----:B------:R-:W-:-:S04]  /*7a40*/  IMAD.WIDE R184, R14, 0x4, R184 ;  /* 0x000000040eb87825 */ /* 0x000fc800078e02b8 */
[----:B------:R-:W-:-:S04]  /*7a50*/  IMAD.WIDE R232, R14, 0x4, R232 ;  /* 0x000000040ee87825 */ /* 0x000fc800078e02e8 */
[----:B------:R-:W-:-:S04]  /*7a60*/  IMAD.WIDE R234, R14, 0x4, R234 ;  /* 0x000000040eea7825 */ /* 0x000fc800078e02ea */
[----:B------:R-:W-:-:S04]  /*7a70*/  IMAD.WIDE R132, R14, 0x4, R132 ;  /* 0x000000040e847825 */ /* 0x000fc800078e0284 */
[----:B------:R-:W-:-:S04]  /*7a80*/  IMAD.WIDE R130, R14, 0x4, R130 ;  /* 0x000000040e827825 */ /* 0x000fc800078e0282 */
[----:B------:R-:W-:-:S04]  /*7a90*/  IMAD.WIDE R190, R14, 0x4, R190 ;  /* 0x000000040ebe7825 */ /* 0x000fc800078e02be */
[----:B------:R-:W-:-:S04]  /*7aa0*/  IMAD.WIDE R224, R14, 0x4, R224 ;  /* 0x000000040ee07825 */ /* 0x000fc800078e02e0 */
[----:B------:R-:W-:-:S04]  /*7ab0*/  IMAD.WIDE R162, R14, 0x4, R162 ;  /* 0x000000040ea27825 */ /* 0x000fc800078e02a2 */
[----:B---3--:R-:W-:-:S04]  /*7ac0*/  IMAD.WIDE R206, R14, 0x4, R206 ;  /* 0x000000040ece7825 */ /* 0x008fc800078e02ce */
[----:B----4-:R-:W-:-:S04]  /*7ad0*/  IMAD.WIDE R166, R14, 0x4, R166 ;  /* 0x000000040ea67825 */ /* 0x010fc800078e02a6 */
[----:B------:R-:W-:-:S04]  /*7ae0*/  IMAD.WIDE R172, R14, 0x4, R172 ;  /* 0x000000040eac7825 */ /* 0x000fc800078e02ac */
[----:B------:R-:W-:-:S04]  /*7af0*/  IMAD.WIDE R170, R14, 0x4, R170 ;  /* 0x000000040eaa7825 */ /* 0x000fc800078e02aa */
[----:B------:R-:W-:-:S04]  /*7b00*/  IMAD.WIDE R136, R14, 0x4, R136 ;  /* 0x000000040e887825 */ /* 0x000fc800078e0288 */
[----:B------:R-:W-:-:S04]  /*7b10*/  IMAD.WIDE R156, R14, 0x4, R156 ;  /* 0x000000040e9c7825 */ /* 0x000fc800078e029c */
[----:B------:R-:W-:-:S04]  /*7b20*/  IMAD.WIDE R168, R14, 0x4, R168 ;  /* 0x000000040ea87825 */ /* 0x000fc800078e02a8 */
[----:B------:R-:W-:-:S04]  /*7b30*/  IMAD.WIDE R214, R14, 0x4, R214 ;  /* 0x000000040ed67825 */ /* 0x000fc800078e02d6 */
[----:B------:R-:W-:-:S04]  /*7b40*/  IMAD.WIDE R164, R14, 0x4, R164 ;  /* 0x000000040ea47825 */ /* 0x000fc800078e02a4 */
[----:B-1----:R-:W-:-:S04]  /*7b50*/  IMAD.WIDE R128, R14, 0x4, R128 ;  /* 0x000000040e807825 */ /* 0x002fc800078e0280 */
[----:B------:R-:W-:-:S04]  /*7b60*/  IMAD.WIDE R124, R14, 0x4, R124 ;  /* 0x000000040e7c7825 */ /* 0x000fc800078e027c */
[----:B------:R-:W-:Y:S01]  /*7b70*/  IMAD.WIDE R176, R14, 0x4, R176 ;  /* 0x000000040eb07825 */ /* 0x000fe200078e02b0 */
[----:B------:R-:W-:Y:S06]  /*7b80*/  BAR.SYNC.DEFER_BLOCKING 0x0 ;  /* 0x0000000000007b1d */ /* 0x000fec0000010000 */
[----:B------:R-:W-:Y:S01]  /*7b90*/  @!PT LDS RZ, [RZ] ;  /* 0x00000000fffff984 */ /* 0x000fe20000000800 */
[----:B------:R-:W-:Y:S01]  /*7ba0*/  @!PT LDS RZ, [RZ] ;  /* 0x00000000fffff984 */ /* 0x000fe20000000800 */
[----:B------:R-:W-:Y:S01]  /*7bb0*/  @!PT LDS RZ, [RZ] ;  /* 0x00000000fffff984 */ /* 0x000fe20000000800 */
[----:B------:R1:W-:Y:S02]  /*7bc0*/  LDGSTS.E [R250+0x8000], desc[UR16][R176.64], P5 ;  /* 0x08000000b0fa7fae */ /* 0x0003e4000a921850 */
[----:B-1----:R-:W1:Y:S01]  /*7bd0*/  S2R R177, SR_TID.X ;  /* 0x0000000000b17919 */ /* 0x002e620000002100 */
[----:B------:R-:W-:-:S02]  /*7be0*/  SEL R176, R189, RZ, P3 ;  /* 0x000000ffbdb07207 */ /* 0x000fc40001800000 */
[----:B------:R-:W2:Y:S02]  /*7bf0*/  S2R R189, SR_TID.X ;  /* 0x0000000000bd7919 */ /* 0x000ea40000002100 */
[----:B------:R-:W-:Y:S02]  /*7c00*/  ISETP.NE.U32.AND P5, PT, R176, RZ, PT ;  /* 0x000000ffb000720c */ /* 0x000fe40003fa5070 */
[----:B-1----:R-:W-:Y:S02]  /*7c10*/  SHF.R.U32.HI R177, RZ, 0x6, R177 ;  /* 0x00000006ffb17819 */ /* 0x002fe400000116b1 */
[----:B--2---:R-:W-:Y:S02]  /*7c20*/  LEA.HI R189, R189, 0x4e, RZ, 0x1a ;  /* 0x0000004ebdbd7811 */ /* 0x004fe400078fd0ff */
[----:B------:R-:W-:Y:S02]  /*7c30*/  SGXT.U32 R177, R177, 0x1 ;  /* 0x00000001b1b1781a */ /* 0x000fe40000000000 */
[----:B------:R-:W-:-:S02]  /*7c40*/  ISETP.GE.AND P6, PT, R189, UR4, PT ;  /* 0x00000004bd007c0c */ /* 0x000fc4000bfc6270 */
[----:B------:R-:W-:Y:S02]  /*7c50*/  LOP3.LUT R177, R177, 0x62, RZ, 0xfc, !PT ;  /* 0x00000062b1b17812 */ /* 0x000fe400078efcff */
[----:B------:R-:W-:Y:S02]  /*7c60*/  SEL R189, RZ, 0x4, P6 ;  /* 0x00000004ffbd7807 */ /* 0x000fe40003000000 */
[----:B------:R-:W-:Y:S02]  /*7c70*/  ISETP.GE.AND P6, PT, R177, UR4, PT ;  /* 0x00000004b1007c0c */ /* 0x000fe4000bfc6270 */
[----:B------:R-:W-:Y:S02]  /*7c80*/  ISETP.NE.U32.AND P6, PT, R3, RZ, PT ;  /* 0x000000ff0300720c */ /* 0x000fe40003fc5070 */
[----:B------:R-:W1:Y:S11]  /*7c90*/  S2R R3, SR_TID.X ;  /* 0x0000000000037919 */ /* 0x000e760000002100 */
[----:B------:R2:W-:Y:S01]  /*7ca0*/  LDGSTS.E [R250+0x8008], desc[UR16][R124.64], P6 ;  /* 0x080080007cfa7fae */ /* 0x0005e2000b121850 */
[----:B------:R-:W-:-:S03]  /*7cb0*/  ISETP.GE.AND P6, PT, R138, UR4, PT ;  /* 0x000000048a007c0c */ /* 0x000fc6000bfc6270 */
[----:B------:R3:W-:Y:S01]  /*7cc0*/  LDGSTS.E [R250+0xa000], desc[UR16][R128.64], P4 ;  /* 0x0a00000080fa7fae */ /* 0x0007e2000a121850 */
[----:B------:R-:W-:Y:S02]  /*7cd0*/  SEL R138, RZ, 0x4, P6 ;  /* 0x00000004ff8a7807 */ /* 0x000fe40003000000 */
[----:B------:R-:W-:Y:S01]  /*7ce0*/  ISETP.GE.AND P6, PT, R139, UR4, PT ;  /* 0x000000048b007c0c */ /* 0x000fe2000bfc6270 */
[----:B------:R4:W-:Y:S03]  /*7cf0*/  LDGSTS.E [R250+0xa008], desc[UR16][R164.64], P1 ;  /* 0x0a008000a4fa7fae */ /* 0x0009e60008921850 */
[----:B------:R-:W-:Y:S01]  /*7d00*/  SEL R139, RZ, 0x4, P6 ;  /* 0x00000004ff8b7807 */ /* 0x000fe20003000000 */
[----:B------:R4:W-:Y:S04]  /*7d10*/  LDGSTS.E [R250+0xc000], desc[UR16][R214.64], P2 ;  /* 0x0c000000d6fa7fae */ /* 0x0009e80009121850 */
[----:B------:R4:W-:Y:S04]  /*7d20*/  LDGSTS.E [R250+0xc008], desc[UR16][R168.64], P0 ;  /* 0x0c008000a8fa7fae */ /* 0x0009e80008121850 */
[----:B------:R4:W-:Y:S01]  /*7d30*/  LDGSTS.E [R250+0xe000], desc[UR16][R156.64], P5 ;  /* 0x0e0000009cfa7fae */ /* 0x0009e2000a921850 */
[----:B-1----:R-:W-:-:S04]  /*7d40*/  SHF.R.U32.HI R3, RZ, 0x6, R3 ;  /* 0x00000006ff037819 */ /* 0x002fc80000011603 */
[----:B------:R-:W-:-:S04]  /*7d50*/  SGXT.U32 R3, R3, 0x1 ;  /* 0x000000010303781a */ /* 0x000fc80000000000 */
[C---:B------:R-:W-:Y:S02]  /*7d60*/  LOP3.LUT R177, R3.reuse, 0x4, RZ, 0xfc, !PT ;  /* 0x0000000403b17812 */ /* 0x040fe400078efcff */
[----:B--2---:R-:W-:Y:S02]  /*7d70*/  LOP3.LUT R125, R3, 0x6, RZ, 0xfc, !PT ;  /* 0x00000006037d7812 */ /* 0x004fe400078efcff */
[----:B------:R-:W-:Y:S02]  /*7d80*/  ISETP.GE.AND P6, PT, R177, UR4, PT ;  /* 0x00000004b1007c0c */ /* 0x000fe4000bfc6270 */
[----:B---3--:R-:W-:Y:S02]  /*7d90*/  LOP3.LUT R129, R3, 0x44, RZ, 0xfc, !PT ;  /* 0x0000004403817812 */ /* 0x008fe400078efcff */
[----:B------:R-:W-:Y:S02]  /*7da0*/  SEL R124, RZ, 0x4, P6 ;  /* 0x00000004ff7c7807 */ /* 0x000fe40003000000 */
[----:B------:R-:W-:-:S02]  /*7db0*/  ISETP.GE.AND P6, PT, R249, UR4, PT ;  /* 0x00000004f9007c0c */ /* 0x000fc4000bfc6270 */
[----:B------:R-:W-:Y:S02]  /*7dc0*/  SEL R124, R124, RZ, P3 ;  /* 0x000000ff7c7c7207 */ /* 0x000fe40001800000 */
[----:B------:R-:W-:Y:S02]  /*7dd0*/  SEL R249, RZ, 0x4, P6 ;  /* 0x00000004fff97807 */ /* 0x000fe40003000000 */
[----:B------:R-:W-:Y:S02]  /*7de0*/  ISETP.GE.AND P6, PT, R125, UR4, PT ;  /* 0x000000047d007c0c */ /* 0x000fe4000bfc6270 */
[C---:B------:R-:W-:Y:S02]  /*7df0*/  LOP3.LUT R125, R3.reuse, 0x26, RZ, 0xfc, !PT ;  /* 0x00000026037d7812 */ /* 0x040fe400078efcff */
[----:B------:R-:W-:Y:S02]  /*7e00*/  LOP3.LUT R177, R3, 0x24, RZ, 0xfc, !PT ;  /* 0x0000002403b17812 */ /* 0x000fe400078efcff */
[----:B------:R-:W-:-:S02]  /*7e10*/  ISETP.GE.AND P1, PT, R125, UR4, PT ;  /* 0x000000047d007c0c */ /* 0x000fc4000bf26270 */
[----:B------:R-:W-:Y:S02]  /*7e20*/  LOP3.LUT R176, R3, 0x46, RZ, 0xfc, !PT ;  /* 0x0000004603b07812 */ /* 0x000fe400078efcff */
[----:B------:R-:W-:Y:S02]  /*7e30*/  SEL R125, RZ, 0x4, P1 ;  /* 0x00000004ff7d7807 */ /* 0x000fe40000800000 */
[----:B------:R-:W-:Y:S02]  /*7e40*/  ISETP.GE.AND P1, PT, R129, UR4, PT ;  /* 0x0000000481007c0c */ /* 0x000fe4000bf26270 */
[----:B------:R-:W-:Y:S02]  /*7e50*/  ISETP.NE.U32.AND P4, PT, R124, RZ, PT ;  /* 0x000000ff7c00720c */ /* 0x000fe40003f85070 */
[----:B------:R-:W-:Y:S02]  /*7e60*/  SEL R124, RZ, 0x4, P6 ;  /* 0x00000004ff7c7807 */ /* 0x000fe40003000000 */
[----:B------:R-:W-:-:S02]  /*7e70*/  SEL R129, RZ, 0x4, P1 ;  /* 0x00000004ff817807 */ /* 0x000fc40000800000 */
[----:B------:R-:W-:Y:S02]  /*7e80*/  ISETP.GE.AND P6, PT, R177, UR4, PT ;  /* 0x00000004b1007c0c */ /* 0x000fe4000bfc6270 */
[----:B------:R-:W-:Y:S02]  /*7e90*/  ISETP.GE.AND P1, PT, R176, UR4, PT ;  /* 0x00000004b0007c0c */ /* 0x000fe4000bf26270 */
[C---:B------:R-:W-:Y:S02]  /*7ea0*/  LOP3.LUT R176, R3.reuse, 0x64, RZ, 0xfc, !PT ;  /* 0x0000006403b07812 */ /* 0x040fe400078efcff */
[----:B------:R-:W-:Y:S02]  /*7eb0*/  SEL R128, RZ, 0x4, P6 ;  /* 0x00000004ff807807 */ /* 0x000fe40003000000 */
[----:B------:R-:W-:Y:S02]  /*7ec0*/  ISETP.GE.AND P2, PT, R176, UR4, PT ;  /* 0x00000004b0007c0c */ /* 0x000fe4000bf46270 */
[----:B----4-:R-:W-:-:S02]  /*7ed0*/  LOP3.LUT R164, R3, 0x66, RZ, 0xfc, !PT ;  /* 0x0000006603a47812 */ /* 0x010fc400078efcff */
[----:B------:R-:W-:Y:S02]  /*7ee0*/  SEL R177, R124, RZ, P3 ;  /* 0x000000ff7cb17207 */ /* 0x000fe40001800000 */
[----:B------:R-:W-:Y:S02]  /*7ef0*/  SEL R124, R128, RZ, P3 ;  /* 0x000000ff807c7207 */ /* 0x000fe40001800000 */
[----:B------:R-:W-:Y:S02]  /*7f00*/  SEL R128, RZ, 0x4, P2 ;  /* 0x00000004ff807807 */ /* 0x000fe40001000000 */
[----:B------:R-:W-:Y:S02]  /*7f10*/  ISETP.GE.AND P2, PT, R164, UR4, PT ;  /* 0x00000004a4007c0c */ /* 0x000fe4000bf46270 */
[----:B------:R-:W-:Y:S02]  /*7f20*/  LOP3.LUT R176, R3, 0x8, RZ, 0xfc, !PT ;  /* 0x0000000803b07812 */ /* 0x000fe400078efcff */
[----:B------:R-:W-:-:S02]  /*7f30*/  SEL R164, RZ, 0x4, P2 ;  /* 0x00000004ffa47807 */ /* 0x000fc40001000000 */
[----:B------:R-:W-:Y:S02]  /*7f40*/  ISETP.GE.AND P2, PT, R176, UR4, PT ;  /* 0x00000004b0007c0c */ /* 0x000fe4000bf46270 */
[----:B------:R-:W-:Y:S02]  /*7f50*/  LOP3.LUT R215, R3, 0xa, RZ, 0xfc, !PT ;  /* 0x0000000a03d77812 */ /* 0x000fe400078efcff */
[----:B------:R-:W-:Y:S02]  /*7f60*/  SEL R176, RZ, 0x4, P2 ;  /* 0x00000004ffb07807 */ /* 0x000fe40001000000 */
[----:B------:R-:W-:Y:S02]  /*7f70*/  ISETP.GE.AND P2, PT, R215, UR4, PT ;  /* 0x00000004d7007c0c */ /* 0x000fe4000bf46270 */
[----:B------:R-:W-:Y:S02]  /*7f80*/  SEL R165, RZ, 0x4, P1 ;  /* 0x00000004ffa57807 */ /* 0x000fe40000800000 */
[----:B------:R-:W-:-:S02]  /*7f90*/  LOP3.LUT R214, R3, 0x28, RZ, 0xfc, !PT ;  /* 0x0000002803d67812 */ /* 0x000fc400078efcff */
[----:B------:R-:W-:Y:S02]  /*7fa0*/  ISETP.NE.U32.AND P1, PT, R124, RZ, PT ;  /* 0x000000ff7c00720c */ /* 0x000fe40003f25070 */
[----:B------:R-:W-:Y:S02]  /*7fb0*/  SEL R124, R125, RZ, P3 ;  /* 0x000000ff7d7c7207 */ /* 0x000fe40001800000 */
[----:B------:R-:W-:Y:S02]  /*7fc0*/  SEL R125, RZ, 0x4, P2 ;  /* 0x00000004ff7d7807 */ /* 0x000fe40001000000 */
[----:B------:R-:W-:Y:S02]  /*7fd0*/  ISETP.GE.AND P2, PT, R214, UR4, PT ;  /* 0x00000004d6007c0c */ /* 0x000fe4000bf46270 */
[----:B------:R-:W-:Y:S02]  /*7fe0*/  LOP3.LUT R215, R3, 0x2a, RZ, 0xfc, !PT ;  /* 0x0000002a03d77812 */ /* 0x000fe400078efcff */
[----:B------:R-:W-:-:S02]  /*7ff0*/  SEL R168, RZ, 0x4, P2 ;  /* 0x00000004ffa87807 */ /* 0x000fc40001000000 */
[----:B------:R-:W-:Y:S02]  /*8000*/  ISETP.GE.AND P2, PT, R215, UR4, PT ;  /* 0x00000004d7007c0c */ /* 0x000fe4000bf46270 */
[C---:B------:R-:W-:Y:S02]  /*8010*/  LOP3.LUT R214, R3.reuse, 0x48, RZ, 0xfc, !PT ;  /* 0x0000004803d67812 */ /* 0x040fe400078efcff */
[----:B------:R-:W-:Y:S02]  /*8020*/  SEL R169, RZ, 0x4, P2 ;  /* 0x00000004ffa97807 */ /* 0x000fe40001000000 */
[----:B------:R-:W-:Y:S02]  /*8030*/  ISETP.GE.AND P2, PT, R214, UR4, PT ;  /* 0x00000004d6007c0c */ /* 0x000fe4000bf46270 */
[C---:B------:R-:W-:Y:S02]  /*8040*/  LOP3.LUT R214, R3.reuse, 0x62, RZ, 0xfc, !PT ;  /* 0x0000006203d67812 */ /* 0x040fe400078efcff */
[----:B------:R-:W-:-:S02]  /*8050*/  LOP3.LUT R215, R3, 0x4a, RZ, 0xfc, !PT ;  /* 0x0000004a03d77812 */ /* 0x000fc400078efcff */
[----:B------:R-:W-:Y:S02]  /*8060*/  ISETP.GE.AND P6, PT, R214, UR4, PT ;  /* 0x00000004d6007c0c */ /* 0x000fe4000bfc6270 */
[----:B------:R-:W-:Y:S02]  /*8070*/  ISETP.NE.U32.AND P0, PT, R124, RZ, PT ;  /* 0x000000ff7c00720c */ /* 0x000fe40003f05070 */
[----:B------:R-:W-:Y:S02]  /*8080*/  SEL R214, RZ, 0x4, P6 ;  /* 0x00000004ffd67807 */ /* 0x000fe40003000000 */
[----:B------:R-:W-:Y:S02]  /*8090*/  SEL R124, R129, RZ, P3 ;  /* 0x000000ff817c7207 */ /* 0x000fe40001800000 */
[----:B------:R-:W-:Y:S02]  /*80a0*/  SEL R214, R214, RZ, P3 ;  /* 0x000000ffd6d67207 */ /* 0x000fe40001800000 */
[----:B------:R-:W-:-:S02]  /*80b0*/  SEL R129, RZ, 0x4, P2 ;  /* 0x00000004ff817807 */ /* 0x000fc40001000000 */
[----:B------:R-:W-:Y:S02]  /*80c0*/  ISETP.GE.AND P2, PT, R215, UR4, PT ;  /* 0x00000004d7007c0c */ /* 0x000fe4000bf46270 */
[----:B------:R-:W-:Y:S02]  /*80d0*/  LOP3.LUT R157, R3, 0x68, RZ, 0xfc, !PT ;  /* 0x00000068039d7812 */ /* 0x000fe400078efcff */
[----:B------:R-:W-:Y:S02]  /*80e0*/  ISETP.NE.U32.AND P6, PT, R214, RZ, PT ;  /* 0x000000ffd600720c */ /* 0x000fe40003fc5070 */
[----:B------:R-:W-:Y:S02]  /*80f0*/  SEL R156, RZ, 0x4, P2 ;  /* 0x00000004ff9c7807 */ /* 0x000fe40001000000 */
[----:B------:R-:W-:Y:S02]  /*8100*/  ISETP.GE.AND P2, PT, R157, UR4, PT ;  /* 0x000000049d007c0c */ /* 0x000fe4000bf46270 */
[----:B------:R-:W-:-:S02]  /*8110*/  LOP3.LUT R215, R3, 0x6a, RZ, 0xfc, !PT ;  /* 0x0000006a03d77812 */ /* 0x000fc400078efcff */
[----:B------:R-:W-:Y:S02]  /*8120*/  SEL R157, RZ, 0x4, P2 ;  /* 0x00000004ff9d7807 */ /* 0x000fe40001000000 */
[----:B------:R-:W-:Y:S02]  /*8130*/  ISETP.GE.AND P2, PT, R215, UR4, PT ;  /* 0x00000004d7007c0c */ /* 0x000fe4000bf46270 */
[----:B------:R-:W-:Y:S01]  /*8140*/  LOP3.LUT R215, R3, 0xc, RZ, 0xfc, !PT ;  /* 0x0000000c03d77812 */ /* 0x000fe200078efcff */
[----:B------:R1:W-:Y:S01]  /*8150*/  LDGSTS.E [R250+0xe008], desc[UR16][R136.64], P6 ;  /* 0x0e00800088fa7fae */ /* 0x0003e2000b121850 */
[----:B------:R-:W-:Y:S02]  /*8160*/  ISETP.NE.U32.AND P5, PT, R124, RZ, PT ;  /* 0x000000ff7c00720c */ /* 0x000fe40003fa5070 */
[----:B------:R-:W-:Y:S01]  /*8170*/  ISETP.GE.AND P6, PT, R215, UR4, PT ;  /* 0x00000004d7007c0c */ /* 0x000fe2000bfc6270 */
[----:B------:R2:W-:Y:S01]  /*8180*/  LDGSTS.E [R252+0x8000], desc[UR16][R170.64], P4 ;  /* 0x08000000aafc7fae */ /* 0x0005e2000a121850 */
[----:B------:R-:W-:-:S02]  /*8190*/  LOP3.LUT R215, R3, 0x4c, RZ, 0xfc, !PT ;  /* 0x0000004c03d77812 */ /* 0x000fc400078efcff */
[----:B------:R-:W-:Y:S02]  /*81a0*/  SEL R124, R165, RZ, P3 ;  /* 0x000000ffa57c7207 */ /* 0x000fe40001800000 */
[----:B------:R-:W-:Y:S02]  /*81b0*/  SEL R214, RZ, 0x4, P2 ;  /* 0x00000004ffd67807 */ /* 0x000fe40001000000 */
[----:B------:R-:W-:Y:S02]  /*81c0*/  ISETP.NE.U32.AND P2, PT, R124, RZ, PT ;  /* 0x000000ff7c00720c */ /* 0x000fe40003f45070 */
[----:B-1----:R-:W-:Y:S02]  /*81d0*/  LOP3.LUT R137, R3, 0x2c, RZ, 0xfc, !PT ;  /* 0x0000002c03897812 */ /* 0x002fe400078efcff */
[----:B------:R-:W-:Y:S02]  /*81e0*/  SEL R136, RZ, 0x4, P6 ;  /* 0x00000004ff887807 */ /* 0x000fe40003000000 */
[----:B------:R-:W-:-:S02]  /*81f0*/  ISETP.GE.AND P6, PT, R137, UR4, PT ;  /* 0x0000000489007c0c */ /* 0x000fc4000bfc6270 */
[----:B------:R-:W-:Y:S02]  /*8200*/  LOP3.LUT R250, R3, 0x6c, RZ, 0xfc, !PT ;  /* 0x0000006c03fa7812 */ /* 0x000fe400078efcff */
[----:B------:R-:W-:Y:S02]  /*8210*/  SEL R137, RZ, 0x4, P6 ;  /* 0x00000004ff897807 */ /* 0x000fe40003000000 */
[----:B------:R-:W-:Y:S02]  /*8220*/  ISETP.GE.AND P6, PT, R215, UR4, PT ;  /* 0x00000004d7007c0c */ /* 0x000fe4000bfc6270 */
[----:B--2---:R-:W-:Y:S02]  /*8230*/  LOP3.LUT R171, R3, 0x10, RZ, 0xfc, !PT ;  /* 0x0000001003ab7812 */ /* 0x004fe400078efcff */
[----:B------:R-:W-:Y:S02]  /*8240*/  SEL R215, RZ, 0x4, P6 ;  /* 0x00000004ffd77807 */ /* 0x000fe40003000000 */
[----:B------:R-:W-:-:S02]  /*8250*/  ISETP.GE.AND P6, PT, R250, UR4, PT ;  /* 0x00000004fa007c0c */ /* 0x000fc4000bfc6270 */
[----:B------:R-:W-:Y:S02]  /*8260*/  LOP3.LUT R250, R3, 0x12, RZ, 0xfc, !PT ;  /* 0x0000001203fa7812 */ /* 0x000fe400078efcff */
[----:B------:R-:W-:Y:S02]  /*8270*/  SEL R165, RZ, 0x4, P6 ;  /* 0x00000004ffa57807 */ /* 0x000fe40003000000 */
[----:B------:R-:W-:Y:S02]  /*8280*/  ISETP.GE.AND P6, PT, R171, UR4, PT ;  /* 0x00000004ab007c0c */ /* 0x000fe4000bfc6270 */
[----:B------:R-:W-:Y:S02]  /*8290*/  SEL R124, R128, RZ, P3 ;  /* 0x000000ff807c7207 */ /* 0x000fe40001800000 */
[----:B------:R-:W-:Y:S02]  /*82a0*/  SEL R170, RZ, 0x4, P6 ;  /* 0x00000004ffaa7807 */ /* 0x000fe40003000000 */
[----:B------:R-:W-:-:S02]  /*82b0*/  ISETP.GE.AND P6, PT, R250, UR4, PT ;  /* 0x00000004fa007c0c */ /* 0x000fc4000bfc6270 */
[----:B------:R-:W-:Y:S02]  /*82c0*/  ISETP.NE.U32.AND P4, PT, R124, RZ, PT ;  /* 0x000000ff7c00720c */ /* 0x000fe40003f85070 */
[----:B------:R-:W-:Y:S02]  /*82d0*/  SEL R250, RZ, 0x4, P6 ;  /* 0x00000004fffa7807 */ /* 0x000fe40003000000 */
[----:B------:R-:W-:Y:S02]  /*82e0*/  ISETP.NE.U32.AND P6, PT, R177, RZ, PT ;  /* 0x000000ffb100720c */ /* 0x000fe40003fc5070 */
[C---:B------:R-:W-:Y:S02]  /*82f0*/  LOP3.LUT R124, R3.reuse, 0x30, RZ, 0xfc, !PT ;  /* 0x00000030037c7812 */ /* 0x040fe400078efcff */
[----:B------:R-:W-:Y:S02]  /*8300*/  LOP3.LUT R171, R3, 0x32, RZ, 0xfc, !PT ;  /* 0x0000003203ab7812 */ /* 0x000fe400078efcff */
[----:B------:R-:W-:-:S02]  /*8310*/  SEL R128, R164, RZ, P3 ;  /* 0x000000ffa4807207 */ /* 0x000fc40001800000 */
[----:B------:R-:W-:Y:S02]  /*8320*/  LOP3.LUT R177, R3, 0x52, RZ, 0xfc, !PT ;  /* 0x0000005203b17812 */ /* 0x000fe400078efcff */
[----:B------:R-:W-:-:S03]  /*8330*/  SEL R125, R125, RZ, P3 ;  /* 0x000000ff7d7d7207 */ /* 0x000fc60001800000 */
[----:B------:R1:W-:Y:S01]  /*8340*/  LDGSTS.E [R252+0x8008], desc[UR16][R172.64], P6 ;  /* 0x08008000acfc7fae */ /* 0x0003e2000b121850 */
[----:B------:R-:W-:Y:S02]  /*8350*/  ISETP.GE.AND P6, PT, R124, UR4, PT ;  /* 0x000000047c007c0c */ /* 0x000fe4000bfc6270 */
[----:B------:R-:W-:Y:S01]  /*8360*/  LOP3.LUT R124, R3, 0x50, RZ, 0xfc, !PT ;  /* 0x00000050037c7812 */ /* 0x000fe200078efcff */
[----:B------:R2:W-:Y:S01]  /*8370*/  LDGSTS.E [R252+0xa000], desc[UR16][R166.64], P1 ;  /* 0x0a000000a6fc7fae */ /* 0x0005e20008921850 */
[----:B------:R-:W-:Y:S02]  /*8380*/  SEL R164, RZ, 0x4, P6 ;  /* 0x00000004ffa47807 */ /* 0x000fe40003000000 */
[----:B------:R-:W-:Y:S01]  /*8390*/  ISETP.GE.AND P6, PT, R171, UR4, PT ;  /* 0x00000004ab007c0c */ /* 0x000fe2000bfc6270 */
[----:B------:R3:W-:Y:S03]  /*83a0*/  LDGSTS.E [R252+0xa008], desc[UR16][R206.64], P0 ;  /* 0x0a008000cefc7fae */ /* 0x0007e60008121850 */
[----:B------:R-:W-:Y:S01]  /*83b0*/  SEL R171, RZ, 0x4, P6 ;  /* 0x00000004ffab7807 */ /* 0x000fe20003000000 */
[----:B------:R4:W-:Y:S01]  /*83c0*/  LDGSTS.E [R252+0xc000], desc[UR16][R162.64], P5 ;  /* 0x0c000000a2fc7fae */ /* 0x0009e2000a921850 */
[----:B------:R-:W-:-:S02]  /*83d0*/  ISETP.GE.AND P6, PT, R124, UR4, PT ;  /* 0x000000047c007c0c */ /* 0x000fc4000bfc6270 */
[----:B-1----:R-:W-:Y:S01]  /*83e0*/  LOP3.LUT R173, R3, 0x70, RZ, 0xfc, !PT ;  /* 0x0000007003ad7812 */ /* 0x002fe200078efcff */
[----:B------:R1:W-:Y:S01]  /*83f0*/  LDGSTS.E [R252+0xc008], desc[UR16][R184.64], P2 ;  /* 0x0c008000b8fc7fae */ /* 0x0003e20009121850 */
[----:B------:R-:W-:Y:S02]  /*8400*/  SEL R172, RZ, 0x4, P6 ;  /* 0x00000004ffac7807 */ /* 0x000fe40003000000 */
[----:B------:R-:W-:Y:S01]  /*8410*/  ISETP.GE.AND P6, PT, R177, UR4, PT ;  /* 0x00000004b1007c0c */ /* 0x000fe2000bfc6270 */
[----:B------:R-:W-:Y:S01]  /*8420*/  LDGSTS.E [R252+0xe000], desc[UR16][R232.64], P4 ;  /* 0x0e000000e8fc7fae */ /* 0x000fe2000a121850 */
[----:B------:R-:W-:Y:S02]  /*8430*/  LOP3.LUT R177, R3, 0x72, RZ, 0xfc, !PT ;  /* 0x0000007203b17812 */ /* 0x000fe400078efcff */
[----:B--2---:R-:W-:Y:S02]  /*8440*/  SEL R166, RZ, 0x4, P6 ;  /* 0x00000004ffa67807 */ /* 0x004fe40003000000 */
[----:B------:R-:W-:-:S02]  /*8450*/  ISETP.GE.AND P6, PT, R173, UR4, PT ;  /* 0x00000004ad007c0c */ /* 0x000fc4000bfc6270 */
[C---:B------:R-:W-:Y:S02]  /*8460*/  LOP3.LUT R173, R3.reuse, 0x14, RZ, 0xfc, !PT ;  /* 0x0000001403ad7812 */ /* 0x040fe400078efcff */
[----:B------:R-:W-:Y:S02]  /*8470*/  SEL R167, RZ, 0x4, P6 ;  /* 0x00000004ffa77807 */ /* 0x000fe40003000000 */
[----:B---3--:R-:W-:Y:S02]  /*8480*/  LOP3.LUT R207, R3, 0x36, RZ, 0xfc, !PT ;  /* 0x0000003603cf7812 */ /* 0x008fe400078efcff */
[----:B------:R-:W-:Y:S02]  /*8490*/  ISETP.GE.AND P6, PT, R177, UR4, PT ;  /* 0x00000004b1007c0c */ /* 0x000fe4000bfc6270 */
[----:B------:R-:W-:Y:S02]  /*84a0*/  ISETP.GE.AND P0, PT, R173, UR4, PT ;  /* 0x00000004ad007c0c */ /* 0x000fe4000bf06270 */
[----:B------:R-:W-:-:S02]  /*84b0*/  SEL R124, R176, RZ, P3 ;  /* 0x000000ffb07c7207 */ /* 0x000fc40001800000 */
[----:B------:R-:W-:Y:S02]  /*84c0*/  LOP3.LUT R177, R3, 0x16, RZ, 0xfc, !PT ;  /* 0x0000001603b17812 */ /* 0x000fe400078efcff */
[----:B------:R-:W-:Y:S02]  /*84d0*/  ISETP.GE.AND P5, PT, R207, UR4, PT ;  /* 0x00000004cf007c0c */ /* 0x000fe4000bfa6270 */
[----:B------:R-:W-:Y:S02]  /*84e0*/  SEL R173, RZ, 0x4, P0 ;  /* 0x00000004ffad7807 */ /* 0x000fe40000000000 */
[----:B----4-:R-:W-:Y:S02]  /*84f0*/  LOP3.LUT R163, R3, 0x54, RZ, 0xfc, !PT ;  /* 0x0000005403a37812 */ /* 0x010fe400078efcff */
[----:B------:R-:W-:Y:S02]  /*8500*/  ISETP.NE.U32.AND P1, PT, R124, RZ, PT ;  /* 0x000000ff7c00720c */ /* 0x000fe40003f25070 */
[----:B------:R-:W-:-:S02]  /*8510*/  SEL R176, RZ, 0x4, P6 ;  /* 0x00000004ffb07807 */ /* 0x000fc40003000000 */
[----:B------:R-:W-:Y:S02]  /*8520*/  ISETP.GE.AND P0, PT, R177, UR4, PT ;  /* 0x00000004b1007c0c */ /* 0x000fe4000bf06270 */
[----:B------:R-:W-:Y:S02]  /*8530*/  LOP3.LUT R124, R3, 0x34, RZ, 0xfc, !PT ;  /* 0x00000034037c7812 */ /* 0x000fe400078efcff */
[----:B------:R-:W-:Y:S02]  /*8540*/  ISETP.NE.U32.AND P6, PT, R128, RZ, PT ;  /* 0x000000ff8000720c */ /* 0x000fe40003fc5070 */
[----:B------:R-:W-:Y:S02]  /*8550*/  SEL R162, RZ, 0x4, P5 ;  /* 0x00000004ffa27807 */ /* 0x000fe40002800000 */
[----:B------:R-:W-:Y:S02]  /*8560*/  ISETP.GE.AND P5, PT, R163, UR4, PT ;  /* 0x00000004a3007c0c */ /* 0x000fe4000bfa6270 */
[----:B------:R-:W-:-:S02]  /*8570*/  SEL R177, RZ, 0x4, P0 ;  /* 0x00000004ffb17807 */ /* 0x000fc40000000000 */
[----:B------:R-:W-:Y:S02]  /*8580*/  LOP3.LUT R207, R3, 0x56, RZ, 0xfc, !PT ;  /* 0x0000005603cf7812 */ /* 0x000fe400078efcff */
[----:B------:R-:W-:Y:S02]  /*8590*/  ISETP.GE.AND P0, PT, R124, UR4, PT ;  /* 0x000000047c007c0c */ /* 0x000fe4000bf06270 */
[----:B------:R-:W-:Y:S01]  /*85a0*/  SEL R124, R168, RZ, P3 ;  /* 0x000000ffa87c7207 */ /* 0x000fe20001800000 */
[----:B------:R2:W-:Y:S01]  /*85b0*/  LDGSTS.E [R252+0xe008], desc[UR16][R234.64], P6 ;  /* 0x0e008000eafc7fae */ /* 0x0005e2000b121850 */
[----:B------:R-:W-:Y:S02]  /*85c0*/  SEL R168, RZ, 0x4, P5 ;  /* 0x00000004ffa87807 */ /* 0x000fe40002800000 */
[----:B------:R-:W-:Y:S01]  /*85d0*/  ISETP.GE.AND P5, PT, R207, UR4, PT ;  /* 0x00000004cf007c0c */ /* 0x000fe2000bfa6270 */
[----:B------:R3:W-:Y:S01]  /*85e0*/  LDGSTS.E [R248+0x8000], desc[UR16][R132.64], P1 ;  /* 0x0800000084f87fae */ /* 0x0007e20008921850 */
[----:B------:R-:W-:-:S02]  /*85f0*/  LOP3.LUT R163, R3, 0x74, RZ, 0xfc, !PT ;  /* 0x0000007403a37812 */ /* 0x000fc400078efcff */
[----:B------:R-:W-:Y:S02]  /*8600*/  SEL R207, RZ, 0x4, P5 ;  /* 0x00000004ffcf7807 */ /* 0x000fe40002800000 */
[----:B------:R-:W-:Y:S02]  /*8610*/  ISETP.GE.AND P5, PT, R163, UR4, PT ;  /* 0x00000004a3007c0c */ /* 0x000fe4000bfa6270 */
[C---:B-1----:R-:W-:Y:S02]  /*8620*/  LOP3.LUT R184, R3.reuse, 0x76, RZ, 0xfc, !PT ;  /* 0x0000007603b87812 */ /* 0x042fe400078efcff */
[----:B------:R-:W-:Y:S02]  /*8630*/  SEL R206, RZ, 0x4, P0 ;  /* 0x00000004ffce7807 */ /* 0x000fe40000000000 */
[----:B--2---:R-:W-:Y:S02]  /*8640*/  LOP3.LUT R252, R3, 0x5a, RZ, 0xfc, !PT ;  /* 0x0000005a03fc7812 */ /* 0x004fe400078efcff */
[----:B------:R-:W-:-:S02]  /*8650*/  ISETP.NE.U32.AND P0, PT, R124, RZ, PT ;  /* 0x000000ff7c00720c */ /* 0x000fc40003f05070 */
[----:B------:R-:W-:Y:S02]  /*8660*/  SEL R124, R169, RZ, P3 ;  /* 0x000000ffa97c7207 */ /* 0x000fe40001800000 */
[----:B------:R-:W-:Y:S02]  /*8670*/  SEL R163, RZ, 0x4, P5 ;  /* 0x00000004ffa37807 */ /* 0x000fe40002800000 */
[----:B------:R-:W-:Y:S02]  /*8680*/  ISETP.GE.AND P5, PT, R184, UR4, PT ;  /* 0x00000004b8007c0c */ /* 0x000fe4000bfa6270 */
[C---:B------:R-:W-:Y:S02]  /*8690*/  LOP3.LUT R185, R3.reuse, 0x18, RZ, 0xfc, !PT ;  /* 0x0000001803b97812 */ /* 0x040fe400078efcff */
[----:B------:R-:W-:Y:S02]  /*86a0*/  ISETP.GE.AND P6, PT, R252, UR4, PT ;  /* 0x00000004fc007c0c */ /* 0x000fe4000bfc6270 */
[----:B------:R-:W-:-:S02]  /*86b0*/  LOP3.LUT R234, R3, 0x78, RZ, 0xfc, !PT ;  /* 0x0000007803ea7812 */ /* 0x000fc400078efcff */
[----:B------:R-:W-:Y:S02]  /*86c0*/  ISETP.NE.U32.AND P2, PT, R124, RZ, PT ;  /* 0x000000ff7c00720c */ /* 0x000fe40003f45070 */
[----:B------:R-:W-:Y:S02]  /*86d0*/  SEL R169, RZ, 0x4, P5 ;  /* 0x00000004ffa97807 */ /* 0x000fe40002800000 */
[----:B------:R-:W-:Y:S02]  /*86e0*/  SEL R124, R129, RZ, P3 ;  /* 0x000000ff817c7207 */ /* 0x000fe40001800000 */
[----:B------:R-:W-:Y:S02]  /*86f0*/  ISETP.GE.AND P5, PT, R185, UR4, PT ;  /* 0x00000004b9007c0c */ /* 0x000fe4000bfa6270 */
[----:B------:R-:W-:Y:S02]  /*8700*/  SEL R128, RZ, 0x4, P6 ;  /* 0x00000004ff807807 */ /* 0x000fe40003000000 */
[----:B------:R-:W-:-:S02]  /*8710*/  LOP3.LUT R233, R3, 0x1a, RZ, 0xfc, !PT ;  /* 0x0000001a03e97812 */ /* 0x000fc400078efcff */
[----:B------:R-:W-:Y:S02]  /*8720*/  ISETP.GE.AND P6, PT, R234, UR4, PT ;  /* 0x00000004ea007c0c */ /* 0x000fe4000bfc6270 */
[----:B------:R-:W-:Y:S02]  /*8730*/  LOP3.LUT R235, R3, 0x7a, RZ, 0xfc, !PT ;  /* 0x0000007a03eb7812 */ /* 0x000fe400078efcff */
[----:B------:R-:W-:Y:S02]  /*8740*/  ISETP.NE.U32.AND P4, PT, R124, RZ, PT ;  /* 0x000000ff7c00720c */ /* 0x000fe40003f85070 */
[----:B------:R-:W-:Y:S02]  /*8750*/  SEL R185, RZ, 0x4, P5 ;  /* 0x00000004ffb97807 */ /* 0x000fe40002800000 */
[----:B------:R-:W-:Y:S02]  /*8760*/  SEL R124, R156, RZ, P3 ;  /* 0x000000ff9c7c7207 */ /* 0x000fe40001800000 */
[----:B------:R-:W-:-:S02]  /*8770*/  ISETP.GE.AND P5, PT, R233, UR4, PT ;  /* 0x00000004e9007c0c */ /* 0x000fc4000bfa6270 */
[----:B------:R-:W-:Y:S02]  /*8780*/  SEL R156, RZ, 0x4, P6 ;  /* 0x00000004ff9c7807 */ /* 0x000fe40003000000 */
[----:B------:R-:W-:Y:S02]  /*8790*/  LOP3.LUT R184, R3, 0x38, RZ, 0xfc, !PT ;  /* 0x0000003803b87812 */ /* 0x000fe400078efcff */
[----:B------:R-:W-:Y:S02]  /*87a0*/  ISETP.GE.AND P6, PT, R235, UR4, PT ;  /* 0x00000004eb007c0c */ /* 0x000fe4000bfc6270 */
[----:B---3--:R-:W-:Y:S02]  /*87b0*/  LOP3.LUT R133, R3, 0x1c, RZ, 0xfc, !PT ;  /* 0x0000001c03857812 */ /* 0x008fe400078efcff */
[----:B------:R-:W-:Y:S02]  /*87c0*/  SEL R129, RZ, 0x4, P5 ;  /* 0x00000004ff817807 */ /* 0x000fe40002800000 */
[----:B------:R-:W-:-:S02]  /*87d0*/  ISETP.GE.AND P5, PT, R184, UR4, PT ;  /* 0x00000004b8007c0c */ /* 0x000fc4000bfa6270 */
[----:B------:R-:W-:Y:S02]  /*87e0*/  SEL R234, RZ, 0x4, P6 ;  /* 0x00000004ffea7807 */ /* 0x000fe40003000000 */
[----:B------:R-:W-:Y:S02]  /*87f0*/  LOP3.LUT R232, R3, 0x3a, RZ, 0xfc, !PT ;  /* 0x0000003a03e87812 */ /* 0x000fe400078efcff */
[----:B------:R-:W-:Y:S02]  /*8800*/  ISETP.GE.AND P6, PT, R133, UR4, PT ;  /* 0x0000000485007c0c */ /* 0x000fe4000bfc6270 */
[----:B------:R-:W-:Y:S02]  /*8810*/  LOP3.LUT R235, R3, 0x3c, RZ, 0xfc, !PT ;  /* 0x0000003c03eb7812 */ /* 0x000fe400078efcff */
[----:B------:R-:W-:Y:S02]  /*8820*/  SEL R184, RZ, 0x4, P5 ;  /* 0x00000004ffb87807 */ /* 0x000fe40002800000 */
[----:B------:R-:W-:-:S02]  /*8830*/  ISETP.GE.AND P5, PT, R232, UR4, PT ;  /* 0x00000004e8007c0c */ /* 0x000fc4000bfa6270 */
[----:B------:R-:W-:Y:S02]  /*8840*/  SEL R132, RZ, 0x4, P6 ;  /* 0x00000004ff847807 */ /* 0x000fe40003000000 */
[----:B------:R-:W-:Y:S02]  /*8850*/  LOP3.LUT R233, R3, 0x58, RZ, 0xfc, !PT ;  /* 0x0000005803e97812 */ /* 0x000fe400078efcff */
[----:B------:R-:W-:Y:S02]  /*8860*/  ISETP.GE.AND P6, PT, R235, UR4, PT ;  /* 0x00000004eb007c0c */ /* 0x000fe4000bfc6270 */
[----:B------:R-:W-:Y:S02]  /*8870*/  SEL R232, RZ, 0x4, P5 ;  /* 0x00000004ffe87807 */ /* 0x000fe40002800000 */
[----:B------:R-:W-:Y:S02]  /*8880*/  ISETP.GE.AND P5, PT, R233, UR4, PT ;  /* 0x00000004e9007c0c */ /* 0x000fe4000bfa6270 */
[----:B------:R-:W-:-:S02]  /*8890*/  SEL R133, RZ, 0x4, P6 ;  /* 0x00000004ff857807 */ /* 0x000fc40003000000 */
[----:B------:R-:W-:Y:S02]  /*88a0*/  ISETP.NE.U32.AND P6, PT, R125, RZ, PT ;  /* 0x000000ff7d00720c */ /* 0x000fe40003fc5070 */
[----:B------:R-:W-:Y:S02]  /*88b0*/  SEL R233, RZ, 0x4, P5 ;  /* 0x00000004ffe97807 */ /* 0x000fe40002800000 */
[----:B------:R-:W-:Y:S02]  /*88c0*/  ISETP.NE.U32.AND P5, PT, R124, RZ, PT ;  /* 0x000000ff7c00720c */ /* 0x000fe40003fa5070 */
[----:B------:R-:W-:-:S04]  /*88d0*/  SEL R124, R157, RZ, P3 ;  /* 0x000000ff9d7c7207 */ /* 0x000fc80001800000 */
[----:B------:R-:W-:Y:S02]  /*88e0*/  ISETP.NE.U32.AND P1, PT, R124, RZ, PT ;  /* 0x000000ff7c00720c */ /* 0x000fe40003f25070 */
[----:B------:R-:W-:Y:S01]  /*88f0*/  SEL R124, R214, RZ, P3 ;  /* 0x000000ffd67c7207 */ /* 0x000fe20001800000 */
[----:B------:R-:W-:Y:S03]  /*8900*/  LDGSTS.E [R248+0x8008], desc[UR16][R130.64], P6 ;  /* 0x0800800082f87fae */ /* 0x000fe6000b121850 */
[----:B------:R-:W-:Y:S01]  /*8910*/  ISETP.NE.U32.AND P6, PT, R124, RZ, PT ;  /* 0x000000ff7c00720c */ /* 0x000fe20003fc5070 */
[----:B------:R-:W-:Y:S01]  /*8920*/  LDGSTS.E [R248+0xa000], desc[UR16][R190.64], P0 ;  /* 0x0a000000bef87fae */ /* 0x000fe20008121850 */
[----:B------:R-:W-:Y:S01]  /*8930*/  SEL R124, R136, RZ, P3 ;  /* 0x000000ff887c7207 */ /* 0x000fe20001800000 */
[----:B------:R-:W-:Y:S02]  /*8940*/  IMAD.WIDE R122, R14, 0x4, R122 ;  /* 0x000000040e7a7825 */ /* 0x000fe400078e027a */
[----:B------:R-:W-:Y:S01]  /*8950*/  LDGSTS.E [R248+0xa008], desc[UR16][R224.64], P2 ;  /* 0x0a008000e0f87fae */ /* 0x000fe20009121850 */
[----:B------:R-:W-:-:S02]  /*8960*/  ISETP.NE.U32.AND P0, PT, R124, RZ, PT ;  /* 0x000000ff7c00720c */ /* 0x000fc40003f05070 */
[----:B------:R-:W-:Y:S01]  /*8970*/  SEL R124, R159, RZ, P3 ;  /* 0x000000ff9f7c7207 */ /* 0x000fe20001800000 */
[----:B------:R1:W-:Y:S04]  /*8980*/  LDGSTS.E [R248+0xc000], desc[UR16][R122.64], P4 ;  /* 0x0c0000007af87fae */ /* 0x0003e8000a121850 */
[----:B------:R-:W2:Y:S01]  /*8990*/  LDL.LU R159, [R1+0x1ec] ;  /* 0x0001ec00019f7983 */ /* 0x000ea20000300800 */
[----:B------:R-:W-:Y:S01]  /*89a0*/  IMAD.WIDE R216, R14, 0x4, R216 ;  /* 0x000000040ed87825 */ /* 0x000fe200078e02d8 */
[----:B------:R-:W-:-:S04]  /*89b0*/  ISETP.NE.U32.AND P2, PT, R124, RZ, PT ;  /* 0x000000ff7c00720c */ /* 0x000fc80003f45070 */
[----:B------:R-:W-:Y:S01]  /*89c0*/  LDGSTS.E [R248+0xc008], desc[UR16][R216.64], P5 ;  /* 0x0c008000d8f87fae */ /* 0x000fe2000a921850 */
[----:B-1----:R-:W-:-:S04]  /*89d0*/  SEL R122, R137, RZ, P3 ;  /* 0x000000ff897a7207 */ /* 0x002fc80001800000 */
[----:B------:R-:W-:Y:S02]  /*89e0*/  ISETP.NE.U32.AND P4, PT, R122, RZ, PT ;  /* 0x000000ff7a00720c */ /* 0x000fe40003f85070 */
[----:B------:R-:W-:Y:S02]  /*89f0*/  SEL R122, R175, RZ, P3 ;  /* 0x000000ffaf7a7207 */ /* 0x000fe40001800000 */
[----:B------:R-:W3:Y:S01]  /*8a00*/  LDL.LU R175, [R1+0x1e8] ;  /* 0x0001e80001af7983 */ /* 0x000ee20000300800 */
[----:B------:R-:W-:Y:S01]  /*8a10*/  IMAD.WIDE R134, R14, 0x4, R134 ;  /* 0x000000040e867825 */ /* 0x000fe200078e0286 */
[----:B------:R-:W-:Y:S02]  /*8a20*/  ISETP.NE.U32.AND P5, PT, R122, RZ, PT ;  /* 0x000000ff7a00720c */ /* 0x000fe40003fa5070 */
[----:B------:R-:W-:Y:S01]  /*8a30*/  SEL R122, R215, RZ, P3 ;  /* 0x000000ffd77a7207 */ /* 0x000fe20001800000 */
[----:B--2---:R-:W-:-:S05]  /*8a40*/  IMAD.WIDE R158, R14, 0x4, R158 ;  /* 0x000000040e9e7825 */ /* 0x004fca00078e029e */
[----:B------:R-:W-:Y:S01]  /*8a50*/  LDGSTS.E [R248+0xe000], desc[UR16][R158.64], P1 ;  /* 0x0e0000009ef87fae */ /* 0x000fe20008921850 */
[----:B------:R-:W-:Y:S02]  /*8a60*/  ISETP.NE.U32.AND P1, PT, R122, RZ, PT ;  /* 0x000000ff7a00720c */ /* 0x000fe40003f25070 */
[----:B------:R-:W-:Y:S01]  /*8a70*/  SEL R122, R189, RZ, P3 ;  /* 0x000000ffbd7a7207 */ /* 0x000fe20001800000 */
[----:B------:R-:W-:Y:S04]  /*8a80*/  LDGSTS.E [R248+0xe008], desc[UR16][R134.64], P6 ;  /* 0x0e00800086f87fae */ /* 0x000fe8000b121850 */
[----:B------:R-:W2:Y:S01]  /*8a90*/  LDL.LU R189, [R1+0x1e4] ;  /* 0x0001e40001bd7983 */ /* 0x000ea20000300800 */
[----:B------:R-:W-:Y:S01]  /*8aa0*/  ISETP.NE.U32.AND P6, PT, R122, RZ, PT ;  /* 0x000000ff7a00720c */ /* 0x000fe20003fc5070 */
[----:B------:R-:W-:Y:S01]  /*8ab0*/  IMAD.WIDE R126, R14, 0x4, R126 ;  /* 0x000000040e7e7825 */ /* 0x000fe200078e027e */
[----:B------:R-:W-:-:S03]  /*8ac0*/  SEL R122, R165, RZ, P3 ;  /* 0x000000ffa57a7207 */ /* 0x000fc60001800000 */
[----:B---3--:R-:W-:-:S05]  /*8ad0*/  IMAD.WIDE R174, R14, 0x4, R174 ;  /* 0x000000040eae7825 */ /* 0x008fca00078e02ae */
[----:B------:R-:W-:Y:S01]  /*8ae0*/  LDGSTS.E [R247+0x8000], desc[UR16][R174.64], P0 ;  /* 0x08000000aef77fae */ /* 0x000fe20008121850 */
[----:B------:R-:W-:Y:S02]  /*8af0*/  ISETP.NE.U32.AND P0, PT, R122, RZ, PT ;  /* 0x000000ff7a00720c */ /* 0x000fe40003f05070 */
[----:B------:R-:W-:Y:S01]  /*8b00*/  SEL R122, R138, RZ, P3 ;  /* 0x000000ff8a7a7207 */ /* 0x000fe20001800000 */
[----:B------:R-:W-:Y:S03]  /*8b10*/  LDGSTS.E [R247+0x8008], desc[UR16][R126.64], P2 ;  /* 0x080080007ef77fae */ /* 0x000fe60009121850 */
[----:B------:R-:W-:Y:S01]  /*8b20*/  ISETP.NE.U32.AND P2, PT, R122, RZ, PT ;  /* 0x000000ff7a00720c */ /* 0x000fe20003f45070 */
[----:B------:R-:W-:Y:S01]  /*8b30*/  IMAD.WIDE R192, R14, 0x4, R192 ;  /* 0x000000040ec07825 */ /* 0x000fe200078e02c0 */
[----:B------:R-:W-:Y:S01]  /*8b40*/  SEL R122, R170, RZ, P3 ;  /* 0x000000ffaa7a7207 */ /* 0x000fe20001800000 */
[----:B------:R-:W3:Y:S02]  /*8b50*/  LDL.LU R138, [R1+0x1e0] ;  /* 0x0001e000018a7983 */ /* 0x000ee40000300800 */
        /* <DEDUP_REMOVED lines=24> */
[C---:B------:R-:W-:Y:S01]  /*8ce0*/  IMAD.WIDE R200, R14.reuse, 0x4, R200 ;  /* 0x000000040ec87825 */ /* 0x040fe200078e02c8 */
[----:B------:R-:W1:Y:S01]  /*8cf0*/  S2R R131, SR_CgaCtaId ;  /* 0x0000000000837919 */ /* 0x000e620000008800 */
[----:B------:R-:W-:Y:S02]  /*8d00*/  MOV R125, 0x400 ;  /* 0x00000400007d7802 */ /* 0x000fe40000000f00 */
[----:B--2---:R-:W-:-:S05]  /*8d10*/  IMAD.WIDE R188, R14, 0x4, R188 ;  /* 0x000000040ebc7825 */ /* 0x004fca00078e02bc */
[----:B------:R-:W-:Y:S01]  /*8d20*/  LDGSTS.E [R247+0xa000], desc[UR16][R188.64], P4 ;  /* 0x0a000000bcf77fae */ /* 0x000fe2000a121850 */
[----:B------:R-:W-:Y:S02]  /*8d30*/  ISETP.NE.U32.AND P4, PT, R122, RZ, PT ;  /* 0x000000ff7a00720c */ /* 0x000fe40003f85070 */
[----:B------:R-:W-:Y:S01]  /*8d40*/  SEL R122, R250, RZ, P3 ;  /* 0x000000fffa7a7207 */ /* 0x000fe20001800000 */
[----:B------:R-:W-:Y:S03]  /*8d50*/  LDGSTS.E [R247+0xa008], desc[UR16][R192.64], P5 ;  /* 0x0a008000c0f77fae */ /* 0x000fe6000a921850 */
[----:B------:R-:W-:Y:S01]  /*8d60*/  ISETP.NE.U32.AND P5, PT, R122, RZ, PT ;  /* 0x000000ff7a00720c */ /* 0x000fe20003fa5070 */
[----:B------:R-:W-:Y:S01]  /*8d70*/  LDGSTS.E [R247+0xc000], desc[UR16][R204.64], P1 ;  /* 0x0c000000ccf77fae */ /* 0x000fe20008921850 */
[----:B------:R-:W-:-:S03]  /*8d80*/  SEL R122, R164, RZ, P3 ;  /* 0x000000ffa47a7207 */ /* 0x000fc60001800000 */
        /* <DEDUP_REMOVED lines=20> */
[----:B------:R-:W-:-:S04]  /*8ed0*/  SEL R122, R173, RZ, P3 ;  /* 0x000000ffad7a7207 */ /* 0x000fc80001800000 */
[----:B------:R-:W-:Y:S01]  /*8ee0*/  ISETP.NE.U32.AND P1, PT, R122, RZ, PT ;  /* 0x000000ff7a00720c */ /* 0x000fe20003f25070 */
[----:B------:R-:W-:Y:S01]  /*8ef0*/  LDGSTS.E [R15+0xe000], desc[UR16][R208.64], P4 ;  /* 0x0e000000d00f7fae */ /* 0x000fe2000a121850 */
[----:B------:R-:W-:-:S04]  /*8f00*/  SEL R122, R177, RZ, P3 ;  /* 0x000000ffb17a7207 */ /* 0x000fc80001800000 */
[----:B------:R-:W-:Y:S01]  /*8f10*/  ISETP.NE.U32.AND P6, PT, R122, RZ, PT ;  /* 0x000000ff7a00720c */ /* 0x000fe20003fc5070 */
[----:B------:R2:W-:Y:S01]  /*8f20*/  LDGSTS.E [R15+0xe008], desc[UR16][R230.64], P5 ;  /* 0x0e008000e60f7fae */ /* 0x0005e2000a921850 */
[----:B------:R-:W-:-:S04]  /*8f30*/  SEL R122, R206, RZ, P3 ;  /* 0x000000ffce7a7207 */ /* 0x000fc80001800000 */
[----:B------:R-:W-:Y:S01]  /*8f40*/  ISETP.NE.U32.AND P0, PT, R122, RZ, PT ;  /* 0x000000ff7a00720c */ /* 0x000fe20003f05070 */
[----:B------:R-:W-:Y:S01]  /*8f50*/  LDGSTS.E [R251+0x8000], desc[UR16][R154.64], P1 ;  /* 0x080000009afb7fae */ /* 0x000fe20008921850 */
[----:B------:R-:W-:-:S04]  /*8f60*/  SEL R122, R162, RZ, P3 ;  /* 0x000000ffa27a7207 */ /* 0x000fc80001800000 */
[----:B------:R-:W-:Y:S01]  /*8f70*/  ISETP.NE.U32.AND P2, PT, R122, RZ, PT ;  /* 0x000000ff7a00720c */ /* 0x000fe20003f45070 */
[----:B------:R-:W-:Y:S01]  /*8f80*/  LDGSTS.E [R251+0x8008], desc[UR16][R152.64], P6 ;  /* 0x0800800098fb7fae */ /* 0x000fe2000b121850 */
[----:B--2---:R-:W-:Y:S02]  /*8f90*/  SEL R15, R163, RZ, P3 ;  /* 0x000000ffa30f7207 */ /* 0x004fe40001800000 */
[----:B------:R-:W-:Y:S02]  /*8fa0*/  SEL R122, R168, RZ, P3 ;  /* 0x000000ffa87a7207 */ /* 0x000fe40001800000 */
[----:B------:R-:W-:Y:S01]  /*8fb0*/  ISETP.NE.U32.AND P1, PT, R15, RZ, PT ;  /* 0x000000ff0f00720c */ /* 0x000fe20003f25070 */
[----:B------:R-:W-:Y:S01]  /*8fc0*/  LDGSTS.E [R251+0xa000], desc[UR16][R150.64], P0 ;  /* 0x0a00000096fb7fae */ /* 0x000fe20008121850 */
[----:B------:R-:W-:Y:S02]  /*8fd0*/  SEL R15, R169, RZ, P3 ;  /* 0x000000ffa90f7207 */ /* 0x000fe40001800000 */
[----:B------:R-:W-:-:S02]  /*8fe0*/  ISETP.NE.U32.AND P4, PT, R122, RZ, PT ;  /* 0x000000ff7a00720c */ /* 0x000fc40003f85070 */
[----:B------:R-:W-:Y:S01]  /*8ff0*/  ISETP.NE.U32.AND P6, PT, R15, RZ, PT ;  /* 0x000000ff0f00720c */ /* 0x000fe20003fc5070 */
[----:B------:R-:W-:Y:S01]  /*9000*/  LDGSTS.E [R251+0xa008], desc[UR16][R148.64], P2 ;  /* 0x0a00800094fb7fae */ /* 0x000fe20009121850 */
[----:B------:R-:W-:Y:S02]  /*9010*/  SEL R15, R185, RZ, P3 ;  /* 0x000000ffb90f7207 */ /* 0x000fe40001800000 */
[----:B------:R-:W-:Y:S02]  /*9020*/  SEL R122, R207, RZ, P3 ;  /* 0x000000ffcf7a7207 */ /* 0x000fe40001800000 */
[----:B------:R-:W-:Y:S02]  /*9030*/  ISETP.NE.U32.AND P0, PT, R15, RZ, PT ;  /* 0x000000ff0f00720c */ /* 0x000fe40003f05070 */
[----:B------:R-:W-:Y:S02]  /*9040*/  ISETP.NE.U32.AND P5, PT, R122, RZ, PT ;  /* 0x000000ff7a00720c */ /* 0x000fe40003fa5070 */
[----:B------:R-:W-:Y:S01]  /*9050*/  SEL R15, R129, RZ, P3 ;  /* 0x000000ff810f7207 */ /* 0x000fe20001800000 */
[----:B------:R-:W-:Y:S03]  /*9060*/  LDGSTS.E [R251+0xc000], desc[UR16][R146.64], P4 ;  /* 0x0c00000092fb7fae */ /* 0x000fe6000a121850 */
[----:B------:R-:W-:-:S02]  /*9070*/  ISETP.NE.U32.AND P2, PT, R15, RZ, PT ;  /* 0x000000ff0f00720c */ /* 0x000fc40003f45070 */
[----:B------:R-:W-:-:S04]  /*9080*/  SEL R15, R184, RZ, P3 ;  /* 0x000000ffb80f7207 */ /* 0x000fc80001800000 */
        /* <DEDUP_REMOVED lines=19> */
[----:B------:R-:W-:-:S04]  /*91c0*/  SEL R15, R132, RZ, P3 ;  /* 0x000000ff840f7207 */ /* 0x000fc80001800000 */
[----:B------:R-:W-:Y:S02]  /*91d0*/  ISETP.NE.U32.AND P4, PT, R15, RZ, PT ;  /* 0x000000ff0f00720c */ /* 0x000fe40003f85070 */
[----:B------:R-:W-:Y:S02]  /*91e0*/  SEL R15, R139, RZ, P3 ;  /* 0x000000ff8b0f7207 */ /* 0x000fe40001800000 */
[----:B------:R-:W2:Y:S04]  /*91f0*/  LDL.LU R139, [R1+0x1dc] ;  /* 0x0001dc00018b7983 */ /* 0x000ea80000300800 */
[----:B------:R-:W3:Y:S01]  /*9200*/  LDL R157, [R1+0x18c] ;  /* 0x00018c00019d7983 */ /* 0x000ee20000100800 */
[----:B------:R-:W-:Y:S01]  /*9210*/  ISETP.NE.U32.AND P5, PT, R15, RZ, PT ;  /* 0x000000ff0f00720c */ /* 0x000fe20003fa5070 */
[----:B------:R-:W-:Y:S01]  /*9220*/  IMAD.WIDE R220, R14, 0x4, R220 ;  /* 0x000000040edc7825 */ /* 0x000fe200078e02dc */
[----:B------:R-:W-:-:S04]  /*9230*/  SEL R15, R133, RZ, P3 ;  /* 0x000000ff850f7207 */ /* 0x000fc80001800000 */
[----:B------:R-:W-:Y:S01]  /*9240*/  ISETP.NE.U32.AND P1, PT, R15, RZ, PT ;  /* 0x000000ff0f00720c */ /* 0x000fe20003f25070 */
[----:B-1----:R-:W-:Y:S01]  /*9250*/  IMAD.SHL.U32 R123, R131, 0x40, RZ ;  /* 0x00000040837b7824 */ /* 0x002fe200078e00ff */
[----:B------:R-:W-:Y:S01]  /*9260*/  SEL R15, R249, RZ, P3 ;  /* 0x000000fff90f7207 */ /* 0x000fe20001800000 */
[----:B------:R-:W-:Y:S04]  /*9270*/  LDGSTS.E [R246+0xc008], desc[UR16][R220.64], P6 ;  /* 0x0c008000dcf67fae */ /* 0x000fe8000b121850 */
[----:B------:R-:W4:Y:S01]  /*9280*/  LDL.LU R249, [R1+0x1d8] ;  /* 0x0001d80001f97983 */ /* 0x000f220000300800 */
[----:B------:R-:W-:Y:S01]  /*9290*/  LEA R125, R131, R125, 0x18 ;  /* 0x0000007d837d7211 */ /* 0x000fe200078ec0ff */
[C---:B------:R-:W-:Y:S01]  /*92a0*/  IMAD.WIDE R202, R14.reuse, 0x4, R202 ;  /* 0x000000040eca7825 */ /* 0x040fe200078e02ca */
[----:B------:R-:W-:Y:S01]  /*92b0*/  ISETP.NE.U32.AND P6, PT, R15, RZ, PT ;  /* 0x000000ff0f00720c */ /* 0x000fe20003fc5070 */
[----:B------:R-:W2:Y:S02]  /*92c0*/  LDL.LU.64 R126, [R1+0x78] ;  /* 0x00007800017e7983 */ /* 0x000ea40000300a00 */
[----:B------:R-:W-:-:S02]  /*92d0*/  IMAD.WIDE R178, R14, 0x4, R178 ;  /* 0x000000040eb27825 */ /* 0x000fc400078e02b2 */
[----:B------:R-:W2:Y:S02]  /*92e0*/  LDL.LU.64 R158, [R1+0x40] ;  /* 0x00004000019e7983 */ /* 0x000ea40000300a00 */
[----:B------:R-:W-:Y:S02]  /*92f0*/  IMAD.WIDE R106, R14, 0x4, R106 ;  /* 0x000000040e6a7825 */ /* 0x000fe400078e026a */
[----:B------:R-:W2:Y:S04]  /*9300*/  LDL.LU.64 R224, [R1+0x18] ;  /* 0x0000180001e07983 */ /* 0x000ea80000300a00 */
[----:B------:R-:W2:Y:S04]  /*9310*/  LDL.LU.64 R174, [R1+0x70] ;  /* 0x0000700001ae7983 */ /* 0x000ea80000300a00 */
[----:B------:R-:W2:Y:S04]  /*9320*/  LDL.LU.64 R214, [R1+0x38] ;  /* 0x0000380001d67983 */ /* 0x000ea80000300a00 */
[----:B------:R-:W2:Y:S01]  /*9330*/  LDL.LU.64 R130, [R1+0x10] ;  /* 0x0000100001827983 */ /* 0x000ea20000300a00 */
[----:B------:R-:W1:Y:S01]  /*9340*/  S2R R15, SR_TID.X ;  /* 0x00000000000f7919 */ /* 0x000e620000002100 */
[----:B------:R-:W1:Y:S01]  /*9350*/  S2R R216, SR_TID.X ;  /* 0x0000000000d87919 */ /* 0x000e620000002100 */
[----:B------:R-:W1:Y:S01]  /*9360*/  S2R R136, SR_TID.X ;  /* 0x0000000000887919 */ /* 0x000e620000002100 */
[----:B------:R-:W-:Y:S04]  /*9370*/  LDGSTS.E [R246+0xe000], desc[UR16][R202.64], P0 ;  /* 0x0e000000caf67fae */ /* 0x000fe80008121850 */
[----:B------:R-:W-:Y:S01]  /*9380*/  LDGSTS.E [R246+0xe008], desc[UR16][R178.64], P2 ;  /* 0x0e008000b2f67fae */ /* 0x000fe20009121850 */
[----:B------:R-:W-:-:S03]  /*9390*/  LOP3.LUT R190, R3, 0x5c, RZ, 0xfc, !PT ;  /* 0x0000005c03be7812 */ /* 0x000fc600078efcff */
[----:B------:R1:W-:Y:S02]  /*93a0*/  LDGSTS.E [R21+0x8000], desc[UR16][R106.64], P4 ;  /* 0x080000006a157fae */ /* 0x0003e4000a121850 */
[C---:B-1----:R-:W-:Y:S01]  /*93b0*/  IMAD.SHL.U32 R206, R15.reuse, 0x100, RZ ;  /* 0x000001000fce7824 */ /* 0x042fe200078e00ff */
[C---:B------:R-:W-:Y:S01]  /*93c0*/  LOP3.LUT R205, R15.reuse, 0x40, RZ, 0xc0, !PT ;  /* 0x000000400fcd7812 */ /* 0x040fe200078ec0ff */
[C---:B------:R-:W-:Y:S01]  /*93d0*/  IMAD.SHL.U32 R122, R15.reuse, 0x8, RZ ;  /* 0x000000080f7a7824 */ /* 0x040fe200078e00ff */
[C---:B------:R-:W-:Y:S02]  /*93e0*/  LOP3.LUT R124, R15.reuse, 0x3f, RZ, 0xc0, !PT ;  /* 0x0000003f0f7c7812 */ /* 0x040fe400078ec0ff */
[----:B------:R-:W-:Y:S01]  /*93f0*/  LOP3.LUT R206, R206, 0x800, RZ, 0xc0, !PT ;  /* 0x00000800cece7812 */ /* 0x000fe200078ec0ff */
[----:B------:R-:W-:Y:S01]  /*9400*/  IMAD.WIDE R108, R14, 0x4, R108 ;  /* 0x000000040e6c7825 */ /* 0x000fe200078e026c */
[----:B------:R-:W-:Y:S02]  /*9410*/  LOP3.LUT R122, R122, 0x380, RZ, 0xc0, !PT ;  /* 0x000003807a7a7812 */ /* 0x000fe400078ec0ff */
[----:B------:R-:W-:Y:S01]  /*9420*/  LEA.HI R216, R216, 0x5e, RZ, 0x1a ;  /* 0x0000005ed8d87811 */ /* 0x000fe200078fd0ff */
[----:B------:R-:W-:Y:S01]  /*9430*/  IMAD.WIDE R110, R14, 0x4, R110 ;  /* 0x000000040e6e7825 */ /* 0x000fe200078e026e */
[----:B------:R-:W-:Y:S01]  /*9440*/  IADD3 R206, R206, R125, R122 ;  /* 0x0000007dcece7210 */ /* 0x000fe20007ffe07a */
[----:B------:R-:W-:Y:S01]  /*9450*/  LDGSTS.E [R21+0x8008], desc[UR16][R108.64], P5 ;  /* 0x080080006c157fae */ /* 0x000fe2000a921850 */
[----:B------:R-:W-:Y:S01]  /*9460*/  ISETP.GE.AND P0, PT, R216, UR4, PT ;  /* 0x00000004d8007c0c */ /* 0x000fe2000bf06270 */
[----:B------:R-:W-:Y:S01]  /*9470*/  IMAD.SHL.U32 R122, R15, 0x10, RZ ;  /* 0x000000100f7a7824 */ /* 0x000fe200078e00ff */
[----:B------:R-:W-:Y:S01]  /*9480*/  LEA.HI R136, R136, 0x7e, RZ, 0x1a ;  /* 0x0000007e88887811 */ /* 0x000fe200078fd0ff */
[----:B------:R2:W-:Y:S01]  /*9490*/  LDGSTS.E [R21+0xa000], desc[UR16][R110.64], P1 ;  /* 0x0a0000006e157fae */ /* 0x0005e20008921850 */
[----:B------:R-:W-:Y:S01]  /*94a0*/  LOP3.LUT R191, R3, 0x7c, RZ, 0xfc, !PT ;  /* 0x0000007c03bf7812 */ /* 0x000fe200078efcff */
[----:B------:R-:W-:Y:S01]  /*94b0*/  IMAD.WIDE R112, R14, 0x4, R112 ;  /* 0x000000040e707825 */ /* 0x000fe200078e0270 */
[----:B------:R-:W-:-:S02]  /*94c0*/  LOP3.LUT R15, R122, 0x70, RZ, 0xc0, !PT ;  /* 0x000000707a0f7812 */ /* 0x000fc400078ec0ff */
[----:B------:R-:W-:Y:S01]  /*94d0*/  LOP3.LUT R122, R123, 0x40, RZ, 0xc0, !PT ;  /* 0x000000407b7a7812 */ /* 0x000fe200078ec0ff */
[----:B------:R-:W-:Y:S01]  /*94e0*/  IMAD.WIDE R114, R14, 0x4, R114 ;  /* 0x000000040e727825 */ /* 0x000fe200078e0272 */
[----:B------:R-:W-:Y:S01]  /*94f0*/  ISETP.GE.AND P4, PT, R136, UR4, PT ;  /* 0x0000000488007c0c */ /* 0x000fe2000bf86270 */
[----:B------:R-:W-:Y:S02]  /*9500*/  LDGSTS.E [R21+0xa008], desc[UR16][R112.64], P6 ;  /* 0x0a00800070157fae */ /* 0x000fe4000b121850 */
[----:B------:R-:W-:Y:S01]  /*9510*/  IMAD.IADD R206, R15, 0x1, R206 ;  /* 0x000000010fce7824 */ /* 0x000fe200078e02ce */
[----:B------:R-:W-:Y:S01]  /*9520*/  SEL R107, RZ, 0x4, P4 ;  /* 0x00000004ff6b7807 */ /* 0x000fe20002000000 */
[----:B------:R-:W-:Y:S01]  /*9530*/  IMAD.WIDE R118, R14, 0x4, R118 ;  /* 0x000000040e767825 */ /* 0x000fe200078e0276 */
[----:B------:R-:W-:Y:S02]  /*9540*/  ISETP.GE.AND P4, PT, R191, UR4, PT ;  /* 0x00000004bf007c0c */ /* 0x000fe4000bf86270 */
[----:B------:R-:W-:Y:S01]  /*9550*/  SEL R107, R107, RZ, P3 ;  /* 0x000000ff6b6b7207 */ /* 0x000fe20001800000 */
[----:B------:R-:W-:-:S02]  /*9560*/  IMAD.SHL.U32 R134, R161, 0x80, RZ ;  /* 0x00000080a1867824 */ /* 0x000fc400078e00ff */
[----:B------:R-:W-:-:S04]  /*9570*/  IMAD.WIDE R116, R14, 0x4, R116 ;  /* 0x000000040e747825 */ /* 0x000fc800078e0274 */
[----:B------:R-:W-:-:S04]  /*9580*/  IMAD.WIDE R120, R14, 0x4, R120 ;  /* 0x000000040e787825 */ /* 0x000fc800078e0278 */
[----:B------:R-:W-:-:S04]  /*9590*/  IMAD.WIDE R26, R134, 0x4, R26 ;  /* 0x00000004861a7825 */ /* 0x000fc800078e021a */
[----:B------:R-:W-:-:S04]  /*95a0*/  IMAD.WIDE R42, R134, 0x4, R42 ;  /* 0x00000004862a7825 */ /* 0x000fc800078e022a */
[----:B------:R-:W-:Y:S01]  /*95b0*/  IMAD R205, R205, 0x20, R125 ;  /* 0x00000020cdcd7824 */ /* 0x000fe200078e027d */
[----:B---3--:R-:W-:Y:S02]  /*95c0*/  ISETP.GE.AND P2, PT, R157, R138, PT ;  /* 0x0000008a9d00720c */ /* 0x008fe40003f46270 */
[----:B----4-:R-:W-:Y:S01]  /*95d0*/  LOP3.LUT R15, R249, R3, R122, 0xfe, !PT ;  /* 0x00000003f90f7212 */ /* 0x010fe200078efe7a */
[----:B------:R-:W1:Y:S01]  /*95e0*/  S2R R157, SR_TID.X ;  /* 0x00000000009d7919 */ /* 0x000e620000002100 */
[----:B------:R-:W-:Y:S01]  /*95f0*/  SEL R122, RZ, 0x4, P0 ;  /* 0x00000004ff7a7807 */ /* 0x000fe20000000000 */
[----:B------:R-:W-:Y:S01]  /*9600*/  IMAD.WIDE R58, R134, 0x4, R58 ;  /* 0x00000004863a7825 */ /* 0x000fe200078e023a */
[----:B------:R-:W-:-:S03]  /*9610*/  ISETP.GE.AND P0, PT, R190, UR4, PT ;  /* 0x00000004be007c0c */ /* 0x000fc6000bf06270 */
[----:B------:R-:W-:Y:S01]  /*9620*/  IMAD.WIDE R74, R134, 0x4, R74 ;  /* 0x00000004864a7825 */ /* 0x000fe200078e024a */
[----:B------:R-:W-:-:S03]  /*9630*/  SEL R106, RZ, 0x4, P0 ;  /* 0x00000004ff6a7807 */ /* 0x000fc60000000000 */
[----:B------:R-:W-:Y:S01]  /*9640*/  IMAD.WIDE R90, R134, 0x4, R90 ;  /* 0x00000004865a7825 */ /* 0x000fe200078e025a */
[----:B------:R-:W-:Y:S02]  /*9650*/  SEL R106, R106, RZ, P3 ;  /* 0x000000ff6a6a7207 */ /* 0x000fe40001800000 */
[----:B------:R-:W-:Y:S01]  /*9660*/  SEL R122, R122, RZ, P3 ;  /* 0x000000ff7a7a7207 */ /* 0x000fe20001800000 */
[----:B--2---:R-:W-:Y:S01]  /*9670*/  IMAD.WIDE R110, R134, 0x4, R224 ;  /* 0x00000004866e7825 */ /* 0x004fe200078e02e0 */
[----:B------:R-:W-:Y:S02]  /*9680*/  ISETP.NE.U32.AND P1, PT, R106, RZ, PT ;  /* 0x000000ff6a00720c */ /* 0x000fe40003f25070 */
[----:B------:R-:W-:Y:S01]  /*9690*/  SEL R106, RZ, 0x4, P4 ;  /* 0x00000004ff6a7807 */ /* 0x000fe20002000000 */
[----:B------:R-:W-:Y:S01]  /*96a0*/  IMAD.WIDE R28, R134, 0x4, R28 ;  /* 0x00000004861c7825 */ /* 0x000fe200078e021c */
[----:B------:R-:W-:Y:S02]  /*96b0*/  ISETP.NE.U32.AND P4, PT, R107, RZ, PT ;  /* 0x000000ff6b00720c */ /* 0x000fe40003f85070 */
[----:B------:R-:W-:Y:S01]  /*96c0*/  ISETP.NE.U32.AND P0, PT, R122, RZ, PT ;  /* 0x000000ff7a00720c */ /* 0x000fe20003f05070 */
[----:B------:R-:W-:Y:S01]  /*96d0*/  IMAD.WIDE R44, R134, 0x4, R44 ;  /* 0x00000004862c7825 */ /* 0x000fe200078e022c */
[----:B------:R-:W-:-:S02]  /*96e0*/  SEL R106, R106, RZ, P3 ;  /* 0x000000ff6a6a7207 */ /* 0x000fc40001800000 */
[----:B------:R-:W-:Y:S01]  /*96f0*/  LOP3.LUT R108, R15, 0x3c, RZ, 0xfc, !PT ;  /* 0x0000003c0f6c7812 */ /* 0x000fe200078efcff */
[C---:B------:R-:W-:Y:S02]  /*9700*/  IMAD.WIDE R60, R134.reuse, 0x4, R60 ;  /* 0x00000004863c7825 */ /* 0x040fe400078e023c */
[----:B------:R-:W-:Y:S02]  /*9710*/  LDGSTS.E [R21+0xc000], desc[UR16][R114.64], P1 ;  /* 0x0c00000072157fae */ /* 0x000fe40008921850 */
[----:B------:R-:W-:Y:S01]  /*9720*/  IMAD.WIDE R76, R134, 0x4, R76 ;  /* 0x00000004864c7825 */ /* 0x000fe200078e024c */
[----:B-1----:R-:W-:-:S03]  /*9730*/  LOP3.LUT R157, R157, 0x7f, RZ, 0xc0, !PT ;  /* 0x0000007f9d9d7812 */ /* 0x002fc600078ec0ff */
[----:B------:R-:W-:Y:S01]  /*9740*/  LDGSTS.E [R21+0xc008], desc[UR16][R118.64], P0 ;  /* 0x0c00800076157fae */ /* 0x000fe20008121850 */
[----:B------:R-:W-:Y:S01]  /*9750*/  IMAD.WIDE R92, R134, 0x4, R92 ;  /* 0x00000004865c7825 */ /* 0x000fe200078e025c */
[----:B------:R-:W-:-:S03]  /*9760*/  ISETP.GE.AND P5, PT, R157, UR4, PT ;  /* 0x000000049d007c0c */ /* 0x000fc6000bfa6270 */
[----:B------:R-:W-:Y:S01]  /*9770*/  IMAD.WIDE R30, R134, 0x4, R30 ;  /* 0x00000004861e7825 */ /* 0x000fe200078e021e */
[----:B------:R-:W-:Y:S02]  /*9780*/  SEL R107, RZ, 0x4, P5 ;  /* 0x00000004ff6b7807 */ /* 0x000fe40002800000 */
[----:B------:R-:W-:Y:S01]  /*9790*/  ISETP.NE.U32.AND P5, PT, R106, RZ, PT ;  /* 0x000000ff6a00720c */ /* 0x000fe20003fa5070 */
[C---:B------:R-:W-:Y:S01]  /*97a0*/  IMAD.WIDE R46, R134.reuse, 0x4, R46 ;  /* 0x00000004862e7825 */ /* 0x040fe200078e022e */
[----:B------:R-:W-:Y:S02]  /*97b0*/  SEL R107, R107, RZ, P3 ;  /* 0x000000ff6b6b7207 */ /* 0x000fe40001800000 */
[----:B------:R-:W-:Y:S01]  /*97c0*/  LOP3.LUT R106, R15, 0x6, RZ, 0xfc, !PT ;  /* 0x000000060f6a7812 */ /* 0x000fe200078efcff */
[----:B------:R-:W-:Y:S01]  /*97d0*/  IMAD.WIDE R62, R134, 0x4, R62 ;  /* 0x00000004863e7825 */ /* 0x000fe200078e023e */
[----:B------:R-:W-:Y:S02]  /*97e0*/  ISETP.NE.U32.AND P6, PT, R107, RZ, PT ;  /* 0x000000ff6b00720c */ /* 0x000fe40003fc5070 */
[----:B------:R-:W-:Y:S01]  /*97f0*/  ISETP.LT.AND P1, PT, R106, R139, !P2 ;  /* 0x0000008b6a00720c */ /* 0x000fe20005721270 */
[----:B------:R-:W-:Y:S01]  /*9800*/  IMAD.WIDE R78, R134, 0x4, R78 ;  /* 0x00000004864e7825 */ /* 0x000fe200078e024e */
[----:B------:R-:W-:-:S02]  /*9810*/  LOP3.LUT R106, R15, 0x4, RZ, 0xfc, !PT ;  /* 0x000000040f6a7812 */ /* 0x000fc400078efcff */
[-C--:B------:R-:W-:Y:S01]  /*9820*/  ISETP.LT.AND P3, PT, R108, R139.reuse, !P2 ;  /* 0x0000008b6c00720c */ /* 0x080fe20005761270 */
[----:B------:R-:W-:Y:S01]  /*9830*/  LDGSTS.E [R21+0xe000], desc[UR16][R116.64], P5 ;  /* 0x0e00000074157fae */ /* 0x000fe2000a921850 */
[----:B------:R-:W-:Y:S01]  /*9840*/  ISETP.LT.AND P0, PT, R106, R139, !P2 ;  /* 0x0000008b6a00720c */ /* 0x000fe20005701270 */
[C---:B------:R-:W-:Y:S02]  /*9850*/  IMAD.WIDE R106, R134.reuse, 0x4, R126 ;  /* 0x00000004866a7825 */ /* 0x040fe400078e027e */
[----:B------:R-:W2:Y:S02]  /*9860*/  LDL.LU.64 R126, [R1+0x68] ;  /* 0x00006800017e7983 */ /* 0x000ea40000300a00 */
[C---:B------:R-:W-:Y:S02]  /*9870*/  IMAD.WIDE R108, R134.reuse, 0x4, R158 ;  /* 0x00000004866c7825 */ /* 0x040fe400078e029e */
[----:B------:R-:W-:Y:S02]  /*9880*/  LDGSTS.E [R21+0xe008], desc[UR16][R120.64], P4 ;  /* 0x0e00800078157fae */ /* 0x000fe4000a121850 */
[----:B------:R-:W-:-:S02]  /*9890*/  IMAD.WIDE R94, R134, 0x4, R94 ;  /* 0x00000004865e7825 */ /* 0x000fc400078e025e */
[----:B------:R-:W3:Y:S02]  /*98a0*/  LDL.LU.64 R158, [R1+0x30] ;  /* 0x00003000019e7983 */ /* 0x000ee40000300a00 */
[C---:B------:R-:W-:Y:S02]  /*98b0*/  IMAD.WIDE R32, R134.reuse, 0x4, R32 ;  /* 0x0000000486207825 */ /* 0x040fe400078e0220 */
[----:B------:R-:W4:Y:S02]  /*98c0*/  LDL.LU.64 R224, [R1+0x8] ;  /* 0x0000080001e07983 */ /* 0x000f240000300a00 */
[C---:B------:R-:W-:Y:S02]  /*98d0*/  IMAD.WIDE R48, R134.reuse, 0x4, R48 ;  /* 0x0000000486307825 */ /* 0x040fe400078e0230 */
[----:B------:R-:W0:Y:S02]  /*98e0*/  LDGDEPBAR ;  /* 0x00000000000079af */ /* 0x000e240000000000 */
[----:B------:R-:W-:-:S02]  /*98f0*/  IMAD.WIDE R64, R134, 0x4, R64 ;  /* 0x0000000486407825 */ /* 0x000fc400078e0240 */
[----:B------:R-:W-:Y:S02]  /*9900*/  LDGSTS.E [R238+0x20000], desc[UR16][R106.64], P6 ;  /* 0x200000006aee7fae */ /* 0x000fe4000b121850 */
[C---:B------:R-:W-:Y:S02]  /*9910*/  IMAD.WIDE R80, R134.reuse, 0x4, R80 ;  /* 0x0000000486507825 */ /* 0x040fe400078e0250 */
[----:B------:R-:W-:Y:S02]  /*9920*/  LDGSTS.E [R238+0x20400], desc[UR16][R108.64], P6 ;  /* 0x204000006cee7fae */ /* 0x000fe4000b121850 */
[C---:B------:R-:W-:Y:S02]  /*9930*/  IMAD.WIDE R96, R134.reuse, 0x4, R96 ;  /* 0x0000000486607825 */ /* 0x040fe400078e0260 */
[----:B------:R-:W-:Y:S02]  /*9940*/  LDGSTS.E [R238+0x20800], desc[UR16][R110.64], P6 ;  /* 0x208000006eee7fae */ /* 0x000fe4000b121850 */
[----:B------:R-:W-:-:S02]  /*9950*/  IMAD.WIDE R16, R134, 0x4, R16 ;  /* 0x0000000486107825 */ /* 0x000fc400078e0210 */
[----:B------:R-:W-:Y:S02]  /*9960*/  LDGSTS.E [R238+0x20c00], desc[UR16][R26.64], P6 ;  /* 0x20c000001aee7fae */ /* 0x000fe4000b121850 */
[C---:B------:R-:W-:Y:S02]  /*9970*/  IMAD.WIDE R34, R134.reuse, 0x4, R34 ;  /* 0x0000000486227825 */ /* 0x040fe400078e0222 */
[----:B------:R1:W-:Y:S02]  /*9980*/  LDGSTS.E [R238+0x21000], desc[UR16][R42.64], P6 ;  /* 0x210000002aee7fae */ /* 0x0003e4000b121850 */
[C---:B------:R-:W-:Y:S02]  /*9990*/  IMAD.WIDE R50, R134.reuse, 0x4, R50 ;  /* 0x0000000486327825 */ /* 0x040fe400078e0232 */
[----:B------:R-:W-:Y:S02]  /*99a0*/  LDGSTS.E [R238+0x21400], desc[UR16][R58.64], P6 ;  /* 0x214000003aee7fae */ /* 0x000fe4000b121850 */
[----:B------:R-:W-:-:S02]  /*99b0*/  IMAD.WIDE R66, R134, 0x4, R66 ;  /* 0x0000000486427825 */ /* 0x000fc400078e0242 */
[----:B------:R-:W-:Y:S02]  /*99c0*/  LDGSTS.E [R238+0x21800], desc[UR16][R74.64], P6 ;  /* 0x218000004aee7fae */ /* 0x000fe4000b121850 */
[C---:B------:R-:W-:Y:S02]  /*99d0*/  IMAD.WIDE R82, R134.reuse, 0x4, R82 ;  /* 0x0000000486527825 */ /* 0x040fe400078e0252 */
[----:B------:R-:W-:Y:S02]  /*99e0*/  LDGSTS.E [R238+0x21c00], desc[UR16][R90.64], P6 ;  /* 0x21c000005aee7fae */ /* 0x000fe4000b121850 */
[C---:B-1----:R-:W-:Y:S02]  /*99f0*/  IMAD.WIDE R42, R134.reuse, 0x4, R130 ;  /* 0x00000004862a7825 */ /* 0x042fe400078e0282 */
[----:B------:R-:W4:Y:S02]  /*9a00*/  LDL.LU.64 R130, [R1+0x60] ;  /* 0x0000600001827983 */ /* 0x000f240000300a00 */
[----:B------:R-:W-:-:S02]  /*9a10*/  IMAD.WIDE R26, R134, 0x4, R174 ;  /* 0x00000004861a7825 */ /* 0x000fc400078e02ae */
[----:B------:R-:W4:Y:S02]  /*9a20*/  LDL.LU.64 R174, [R1+0x28] ;  /* 0x0000280001ae7983 */ /* 0x000f240000300a00 */
[C---:B------:R-:W-:Y:S02]  /*9a30*/  IMAD.WIDE R98, R134.reuse, 0x4, R98 ;  /* 0x0000000486627825 */ /* 0x040fe400078e0262 */
[----:B------:R1:W-:Y:S02]  /*9a40*/  LDGSTS.E [R239+0x20080], desc[UR16][R26.64], P6 ;  /* 0x200800001aef7fae */ /* 0x0003e4000b121850 */
[----:B------:R-:W-:-:S04]  /*9a50*/  IMAD.WIDE R18, R134, 0x4, R18 ;  /* 0x0000000486127825 */ /* 0x000fc800078e0212 */
[----:B------:R-:W-:-:S04]  /*9a60*/  IMAD.WIDE R36, R134, 0x4, R36 ;  /* 0x0000000486247825 */ /* 0x000fc800078e0224 */
[----:B------:R-:W-:-:S04]  /*9a70*/  IMAD.WIDE R52, R134, 0x4, R52 ;  /* 0x0000000486347825 */ /* 0x000fc800078e0234 */
[C---:B-1----:R-:W-:Y:S02]  /*9a80*/  IMAD.WIDE R26, R134.reuse, 0x4, R214 ;  /* 0x00000004861a7825 */ /* 0x042fe400078e02d6 */
[----:B------:R-:W4:Y:S02]  /*9a90*/  LDL.LU.64 R214, [R1] ;  /* 0x0000000001d67983 */ /* 0x000f240000300a00 */
[C---:B------:R-:W-:Y:S02]  /*9aa0*/  IMAD.WIDE R68, R134.reuse, 0x4, R68 ;  /* 0x0000000486447825 */ /* 0x040fe400078e0244 */
[----:B------:R2:W-:Y:S02]  /*9ab0*/  LDGSTS.E [R239+0x20480], desc[UR16][R26.64], P6 ;  /* 0x204800001aef7fae */ /* 0x0005e4000b121850 */
[C---:B------:R-:W-:Y:S02]  /*9ac0*/  IMAD.WIDE R84, R134.reuse, 0x4, R84 ;  /* 0x0000000486547825 */ /* 0x040fe400078e0254 */
[----:B------:R-:W-:Y:S02]  /*9ad0*/  LDGSTS.E [R239+0x20880], desc[UR16][R42.64], P6 ;  /* 0x208800002aef7fae */ /* 0x000fe4000b121850 */
[----:B------:R-:W-:-:S02]  /*9ae0*/  IMAD.WIDE R100, R134, 0x4, R100 ;  /* 0x0000000486647825 */ /* 0x000fc400078e0264 */
[----:B------:R3:W-:Y:S02]  /*9af0*/  LDGSTS.E [R239+0x20c80], desc[UR16][R28.64], P6 ;  /* 0x20c800001cef7fae */ /* 0x0007e4000b121850 */
[C---:B------:R-:W-:Y:S02]  /*9b00*/  IMAD.WIDE R22, R134.reuse, 0x4, R22 ;  /* 0x0000000486167825 */ /* 0x040fe400078e0216 */
[----:B------:R-:W-:Y:S02]  /*9b10*/  LDGSTS.E [R239+0x21080], desc[UR16][R44.64], P6 ;  /* 0x210800002cef7fae */ /* 0x000fe4000b121850 */
[C---:B------:R-:W-:Y:S02]  /*9b20*/  IMAD.WIDE R38, R134.reuse, 0x4, R38 ;  /* 0x0000000486267825 */ /* 0x040fe400078e0226 */
[----:B------:R-:W-:Y:S02]  /*9b30*/  LDGSTS.E [R239+0x21480], desc[UR16][R60.64], P6 ;  /* 0x214800003cef7fae */ /* 0x000fe4000b121850 */
[----:B------:R-:W-:-:S02]  /*9b40*/  IMAD.WIDE R54, R134, 0x4, R54 ;  /* 0x0000000486367825 */ /* 0x000fc400078e0236 */
[----:B------:R-:W-:Y:S02]  /*9b50*/  LDGSTS.E [R239+0x21880], desc[UR16][R76.64], P6 ;  /* 0x218800004cef7fae */ /* 0x000fe4000b121850 */
[C---:B------:R-:W-:Y:S02]  /*9b60*/  IMAD.WIDE R70, R134.reuse, 0x4, R70 ;  /* 0x0000000486467825 */ /* 0x040fe400078e0246 */
[----:B------:R-:W-:Y:S02]  /*9b70*/  LDGSTS.E [R239+0x21c80], desc[UR16][R92.64], P6 ;  /* 0x21c800005cef7fae */ /* 0x000fe4000b121850 */
        /* <DEDUP_REMOVED lines=8> */
[----:B------:R-:W-:Y:S02]  /*9c00*/  IMAD R205, R124, 0x10, R205 ;  /* 0x000000107ccd7824 */ /* 0x000fe400078e02cd */
[----:B--2---:R-:W-:-:S05]  /*9c10*/  IMAD.WIDE R26, R134, 0x4, R126 ;  /* 0x00000004861a7825 */ /* 0x004fca00078e027e */
[----:B------:R1:W-:Y:S01]  /*9c20*/  LDGSTS.E [R240+0x20100], desc[UR16][R26.64], P6 ;  /* 0x201000001af07fae */ /* 0x0003e2000b121850 */
[----:B---3--:R-:W-:-:S03]  /*9c30*/  IMAD.WIDE R28, R134, 0x4, R158 ;  /* 0x00000004861c7825 */ /* 0x008fc600078e029e */
[----:B------:R-:W2:Y:S01]  /*9c40*/  LDL.LU.64 R158, [R1+0x58] ;  /* 0x00005800019e7983 */ /* 0x000ea20000300a00 */
[----:B----4-:R-:W-:-:S03]  /*9c50*/  IMAD.WIDE R42, R134, 0x4, R224 ;  /* 0x00000004862a7825 */ /* 0x010fc600078e02e0 */
[----:B------:R-:W3:Y:S04]  /*9c60*/  LDL.LU.64 R224, [R1+0x20] ;  /* 0x0000200001e07983 */ /* 0x000ee80000300a00 */
[----:B------:R4:W-:Y:S04]  /*9c70*/  LDGSTS.E [R240+0x20500], desc[UR16][R28.64], P6 ;  /* 0x205000001cf07fae */ /* 0x0009e8000b121850 */
[----:B------:R-:W-:Y:S04]  /*9c80*/  LDGSTS.E [R240+0x20900], desc[UR16][R42.64], P6 ;  /* 0x209000002af07fae */ /* 0x000fe8000b121850 */
[----:B------:R4:W-:Y:S04]  /*9c90*/  LDGSTS.E [R240+0x20d00], desc[UR16][R30.64], P6 ;  /* 0x20d000001ef07fae */ /* 0x0009e8000b121850 */
[----:B------:R-:W-:Y:S04]  /*9ca0*/  LDGSTS.E [R240+0x21100], desc[UR16][R46.64], P6 ;  /* 0x211000002ef07fae */ /* 0x000fe8000b121850 */
[----:B------:R-:W-:Y:S04]  /*9cb0*/  LDGSTS.E [R240+0x21500], desc[UR16][R62.64], P6 ;  /* 0x215000003ef07fae */ /* 0x000fe8000b121850 */
[----:B------:R-:W-:Y:S04]  /*9cc0*/  LDGSTS.E [R240+0x21900], desc[UR16][R78.64], P6 ;  /* 0x219000004ef07fae */ /* 0x000fe8000b121850 */
[----:B------:R-:W-:Y:S01]  /*9cd0*/  LDGSTS.E [R240+0x21d00], desc[UR16][R94.64], P6 ;  /* 0x21d000005ef07fae */ /* 0x000fe2000b121850 */
[----:B-1----:R-:W-:-:S03]  /*9ce0*/  IMAD.WIDE R26, R134, 0x4, R130 ;  /* 0x00000004861a7825 */ /* 0x002fc600078e0282 */
[----:B------:R-:W3:Y:S01]  /*9cf0*/  LDL.LU.64 R130, [R1+0x50] ;  /* 0x0000500001827983 */ /* 0x000ee20000300a00 */
[----:B----4-:R-:W-:-:S03]  /*9d00*/  IMAD.WIDE R28, R134, 0x4, R174 ;  /* 0x00000004861c7825 */ /* 0x010fc600078e02ae */
[----:B------:R2:W-:Y:S04]  /*9d10*/  LDGSTS.E [R241+0x20180], desc[UR16][R26.64], P6 ;  /* 0x201800001af17fae */ /* 0x0005e8000b121850 */
[----:B------:R3:W-:Y:S01]  /*9d20*/  LDGSTS.E [R241+0x20580], desc[UR16][R28.64], P6 ;  /* 0x205800001cf17fae */ /* 0x0007e2000b121850 */
[----:B------:R-:W-:-:S05]  /*9d30*/  IMAD.WIDE R30, R134, 0x4, R214 ;  /* 0x00000004861e7825 */ /* 0x000fca00078e02d6 */
[----:B------:R-:W-:Y:S04]  /*9d40*/  LDGSTS.E [R241+0x20980], desc[UR16][R30.64], P6 ;  /* 0x209800001ef17fae */ /* 0x000fe8000b121850 */
[----:B------:R-:W-:Y:S04]  /*9d50*/  LDGSTS.E [R241+0x20d80], desc[UR16][R32.64], P6 ;  /* 0x20d8000020f17fae */ /* 0x000fe8000b121850 */
[----:B------:R-:W-:Y:S04]  /*9d60*/  LDGSTS.E [R241+0x21180], desc[UR16][R48.64], P6 ;  /* 0x2118000030f17fae */ /* 0x000fe8000b121850 */
[----:B------:R-:W-:Y:S04]  /*9d70*/  LDGSTS.E [R241+0x21580], desc[UR16][R64.64], P6 ;  /* 0x2158000040f17fae */ /* 0x000fe8000b121850 */
[----:B------:R-:W-:Y:S04]  /*9d80*/  LDGSTS.E [R241+0x21980], desc[UR16][R80.64], P6 ;  /* 0x2198000050f17fae */ /* 0x000fe8000b121850 */
[----:B------:R-:W-:Y:S01]  /*9d90*/  LDGSTS.E [R241+0x21d80], desc[UR16][R96.64], P6 ;  /* 0x21d8000060f17fae */ /* 0x000fe2000b121850 */
[----:B--2---:R-:W-:-:S04]  /*9da0*/  IMAD.WIDE R26, R134, 0x4, R158 ;  /* 0x00000004861a7825 */ /* 0x004fc800078e029e */
[C---:B---3--:R-:W-:Y:S01]  /*9db0*/  IMAD.WIDE R28, R134.reuse, 0x4, R224 ;  /* 0x00000004861c7825 */ /* 0x048fe200078e02e0 */
[----:B------:R1:W-:Y:S04]  /*9dc0*/  LDGSTS.E [R242+0x20200], desc[UR16][R26.64], P6 ;  /* 0x202000001af27fae */ /* 0x0003e8000b121850 */
[----:B------:R-:W-:Y:S04]  /*9dd0*/  LDGSTS.E [R242+0x20600], desc[UR16][R28.64], P6 ;  /* 0x206000001cf27fae */ /* 0x000fe8000b121850 */
[----:B------:R2:W-:Y:S04]  /*9de0*/  LDGSTS.E [R242+0x20a00], desc[UR16][R16.64], P6 ;  /* 0x20a0000010f27fae */ /* 0x0005e8000b121850 */
[----:B------:R-:W-:Y:S01]  /*9df0*/  LDGSTS.E [R242+0x20e00], desc[UR16][R34.64], P6 ;  /* 0x20e0000022f27fae */ /* 0x000fe2000b121850 */
[----:B-1----:R-:W-:-:S03]  /*9e00*/  IMAD.WIDE R26, R134, 0x4, R12 ;  /* 0x00000004861a7825 */ /* 0x002fc600078e020c */
[----:B------:R-:W-:Y:S04]  /*9e10*/  LDGSTS.E [R242+0x21200], desc[UR16][R50.64], P6 ;  /* 0x2120000032f27fae */ /* 0x000fe8000b121850 */
[----:B------:R-:W-:Y:S04]  /*9e20*/  LDGSTS.E [R242+0x21600], desc[UR16][R66.64], P6 ;  /* 0x2160000042f27fae */ /* 0x000fe8000b121850 */
[----:B------:R-:W-:Y:S04]  /*9e30*/  LDGSTS.E [R242+0x21a00], desc[UR16][R82.64], P6 ;  /* 0x21a0000052f27fae */ /* 0x000fe8000b121850 */
[----:B------:R-:W-:Y:S04]  /*9e40*/  LDGSTS.E [R242+0x21e00], desc[UR16][R98.64], P6 ;  /* 0x21e0000062f27fae */ /* 0x000fe8000b121850 */
[----:B------:R-:W5:Y:S01]  /*9e50*/  LDL.LU.64 R12, [R1+0x1d0] ;  /* 0x0001d000010c7983 */ /* 0x000f620000300a00 */
[----:B--2---:R-:W-:-:S05]  /*9e60*/  IMAD.WIDE R16, R134, 0x4, R130 ;  /* 0x0000000486107825 */ /* 0x004fca00078e0282 */
        /* <DEDUP_REMOVED lines=9> */
[----:B------:R1:W-:Y:S01]  /*9f00*/  LDGSTS.E [R244+0x20300], desc[UR16][R16.64], P6 ;  /* 0x2030000010f47fae */ /* 0x0003e2000b121850 */
[----:B--2---:R-:W-:-:S03]  /*9f10*/  IMAD.WIDE R18, R134, 0x4, R4 ;  /* 0x0000000486127825 */ /* 0x004fc600078e0204 */
[----:B------:R-:W5:Y:S01]  /*9f20*/  LDL.LU.64 R10, [R1+0x1c8] ;  /* 0x0001c800010a7983 */ /* 0x000f620000300a00 */
[----:B-1----:R-:W-:-:S03]  /*9f30*/  IMAD.WIDE R16, R134, 0x4, R8 ;  /* 0x0000000486107825 */ /* 0x002fc600078e0208 */
[----:B------:R-:W5:Y:S04]  /*9f40*/  LDL.LU.64 R8, [R1+0x1c0] ;  /* 0x0001c00001087983 */ /* 0x000f680000300a00 */
[----:B------:R1:W-:Y:S01]  /*9f50*/  LDGSTS.E [R244+0x20700], desc[UR16][R16.64], P6 ;  /* 0x2070000010f47fae */ /* 0x0003e2000b121850 */
[----:B------:R-:W-:-:S03]  /*9f60*/  ISETP.GE.AND P4, PT, R20, 0x80, PT ;  /* 0x000000801400780c */ /* 0x000fc60003f86270 */
[----:B------:R-:W-:Y:S04]  /*9f70*/  LDGSTS.E [R244+0x20b00], desc[UR16][R22.64], P6 ;  /* 0x20b0000016f47fae */ /* 0x000fe8000b121850 */
[----:B------:R-:W-:Y:S01]  /*9f80*/  LDGSTS.E [R244+0x20f00], desc[UR16][R38.64], P6 ;  /* 0x20f0000026f47fae */ /* 0x000fe2000b121850 */
[----:B-1----:R-:W-:-:S03]  /*9f90*/  IMAD.WIDE R16, R134, 0x4, R6 ;  /* 0x0000000486107825 */ /* 0x002fc600078e0206 */
[----:B------:R-:W-:Y:S04]  /*9fa0*/  LDGSTS.E [R244+0x21300], desc[UR16][R54.64], P6 ;  /* 0x2130000036f47fae */ /* 0x000fe8000b121850 */
[----:B------:R-:W5:Y:S04]  /*9fb0*/  LDL.LU.64 R6, [R1+0x1b8] ;  /* 0x0001b80001067983 */ /* 0x000f680000300a00 */
[----:B------:R-:W5:Y:S04]  /*9fc0*/  LDL.LU.64 R4, [R1+0x1b0] ;  /* 0x0001b00001047983 */ /* 0x000f680000300a00 */
[----:B------:R-:W-:Y:S04]  /*9fd0*/  LDGSTS.E [R244+0x21700], desc[UR16][R70.64], P6 ;  /* 0x2170000046f47fae */ /* 0x000fe8000b121850 */
[----:B------:R-:W-:Y:S04]  /*9fe0*/  LDGSTS.E [R244+0x21b00], desc[UR16][R86.64], P6 ;  /* 0x21b0000056f47fae */ /* 0x000fe8000b121850 */
[----:B------:R-:W-:Y:S04]  /*9ff0*/  LDGSTS.E [R244+0x21f00], desc[UR16][R102.64], P6 ;  /* 0x21f0000066f47fae */ /* 0x000fe8000b121850 */
[----:B------:R-:W-:Y:S04]  /*a000*/  LDGSTS.E [R245+0x20380], desc[UR16][R16.64], P6 ;  /* 0x2038000010f57fae */ /* 0x000fe8000b121850 */
[----:B------:R-:W-:Y:S04]  /*a010*/  LDGSTS.E [R245+0x20780], desc[UR16][R18.64], P6 ;  /* 0x2078000012f57fae */ /* 0x000fe8000b121850 */
[----:B------:R1:W-:Y:S04]  /*a020*/  LDGSTS.E [R245+0x20b80], desc[UR16][R24.64], P6 ;  /* 0x20b8000018f57fae */ /* 0x0003e8000b121850 */
[----:B------:R2:W-:Y:S04]  /*a030*/  LDGSTS.E [R245+0x20f80], desc[UR16][R40.64], P6 ;  /* 0x20f8000028f57fae */ /* 0x0005e8000b121850 */
[----:B------:R3:W-:Y:S04]  /*a040*/  LDGSTS.E [R245+0x21380], desc[UR16][R56.64], P6 ;  /* 0x2138000038f57fae */ /* 0x0007e8000b121850 */
[----:B------:R3:W-:Y:S04]  /*a050*/  LDGSTS.E [R245+0x21780], desc[UR16][R72.64], P6 ;  /* 0x2178000048f57fae */ /* 0x0007e8000b121850 */
[----:B------:R3:W-:Y:S04]  /*a060*/  LDGSTS.E [R245+0x21b80], desc[UR16][R88.64], P6 ;  /* 0x21b8000058f57fae */ /* 0x0007e8000b121850 */
[----:B------:R3:W-:Y:S01]  /*a070*/  LDGSTS.E [R245+0x21f80], desc[UR16][R104.64], P6 ;  /* 0x21f8000068f57fae */ /* 0x0007e2000b121850 */
[----:B-1----:R-:W-:-:S03]  /*a080*/  CS2R R24, SRZ ;  /* 0x0000000000187805 */ /* 0x002fc6000001ff00 */
[----:B------:R-:W0:Y:S01]  /*a090*/  LDGDEPBAR ;  /* 0x00000000000079af */ /* 0x000e220000000000 */
[----:B------:R-:W-:Y:S02]  /*a0a0*/  CS2R R26, SRZ ;  /* 0x00000000001a7805 */ /* 0x000fe4000001ff00 */
[----:B------:R-:W-:Y:S02]  /*a0b0*/  CS2R R28, SRZ ;  /* 0x00000000001c7805 */ /* 0x000fe4000001ff00 */
[----:B------:R-:W-:Y:S02]  /*a0c0*/  CS2R R30, SRZ ;  /* 0x00000000001e7805 */ /* 0x000fe4000001ff00 */
[----:B------:R-:W-:Y:S02]  /*a0d0*/  CS2R R32, SRZ ;  /* 0x0000000000207805 */ /* 0x000fe4000001ff00 */
[----:B------:R-:W-:Y:S02]  /*a0e0*/  CS2R R34, SRZ ;  /* 0x0000000000227805 */ /* 0x000fe4000001ff00 */
[----:B------:R-:W-:-:S02]  /*a0f0*/  CS2R R36, SRZ ;  /* 0x0000000000247805 */ /* 0x000fc4000001ff00 */
[----:B------:R-:W-:Y:S02]  /*a100*/  CS2R R38, SRZ ;  /* 0x0000000000267805 */ /* 0x000fe4000001ff00 */
[----:B--2---:R-:W-:Y:S02]  /*a110*/  CS2R R40, SRZ ;  /* 0x0000000000287805 */ /* 0x004fe4000001ff00 */
[----:B------:R-:W-:Y:S02]  /*a120*/  CS2R R42, SRZ ;  /* 0x00000000002a7805 */ /* 0x000fe4000001ff00 */
[----:B------:R-:W-:Y:S02]  /*a130*/  CS2R R44, SRZ ;  /* 0x00000000002c7805 */ /* 0x000fe4000001ff00 */
[----:B------:R-:W-:Y:S02]  /*a140*/  CS2R R46, SRZ ;  /* 0x00000000002e7805 */ /* 0x000fe4000001ff00 */
[----:B------:R-:W-:-:S02]  /*a150*/  CS2R R48, SRZ ;  /* 0x0000000000307805 */ /* 0x000fc4000001ff00 */
[----:B------:R-:W-:Y:S02]  /*a160*/  CS2R R50, SRZ ;  /* 0x0000000000327805 */ /* 0x000fe4000001ff00 */
[----:B------:R-:W-:Y:S02]  /*a170*/  CS2R R52, SRZ ;  /* 0x0000000000347805 */ /* 0x000fe4000001ff00 */
[----:B------:R-:W-:Y:S02]  /*a180*/  CS2R R54, SRZ ;  /* 0x0000000000367805 */ /* 0x000fe4000001ff00 */
[----:B------:R-:W-:Y:S01]  /*a190*/  LOP3.LUT R207, R15, 0x2, RZ, 0xfc, !PT ;  /* 0x000000020fcf7812 */ /* 0x000fe200078efcff */
[----:B---3--:R-:W-:Y:S06]  /*a1a0*/  @!P4 BRA `(.L_x_0) ;  /* 0x00000060004cc947 */ /* 0x008fec0003800000 */
[----:B------:R-:W2:Y:S04]  /*a1b0*/  LDL.LU R214, [R1+0x9c] ;  /* 0x00009c0001d67983 */ /* 0x000ea80000300800 */
[----:B------:R-:W3:Y:S04]  /*a1c0*/  LDL.LU R137, [R1+0xa0] ;  /* 0x0000a00001897983 */ /* 0x000ee80000300800 */
[----:B------:R-:W4:Y:S04]  /*a1d0*/  LDL.LU R130, [R1+0xa4] ;  /* 0x0000a40001827983 */ /* 0x000f280000300800 */
[----:B------:R-:W4:Y:S04]  /*a1e0*/  LDL.LU R125, [R1+0xa8] ;  /* 0x0000a800017d7983 */ /* 0x000f280000300800 */
[----:B------:R-:W4:Y:S04]  /*a1f0*/  LDL.LU R215, [R1+0xac] ;  /* 0x0000ac0001d77983 */ /* 0x000f280000300800 */
[----:B------:R-:W4:Y:S04]  /*a200*/  LDL.LU R158, [R1+0xb0] ;  /* 0x0000b000019e7983 */ /* 0x000f280000300800 */
[----:B------:R-:W4:Y:S04]  /*a210*/  LDL.LU R217, [R1+0xb4] ;  /* 0x0000b40001d97983 */ /* 0x000f280000300800 */
[----:B------:R-:W4:Y:S04]  /*a220*/  LDL.LU R131, [R1+0xb8] ;  /* 0x0000b80001837983 */ /* 0x000f280000300800 */
[----:B------:R-:W4:Y:S01]  /*a230*/  LDL.LU R157, [R1+0xc0] ;  /* 0x0000c000019d7983 */ /* 0x000f220000300800 */
[----:B------:R-:W-:Y:S01]  /*a240*/  IMAD.SHL.U32 R126, R134, 0x8, RZ ;  /* 0x00000008867e7824 */ /* 0x000fe200078e00ff */
[----:B------:R-:W-:-:S02]  /*a250*/  SHF.R.S32.HI R133, RZ, 0x1f, R134 ;  /* 0x0000001fff857819 */ /* 0x000fc40000011486 */
[----:B------:R-:W4:Y:S02]  /*a260*/  LDL.LU R224, [R1+0xc4] ;  /* 0x0000c40001e07983 */ /* 0x000f240000300800 */
[----:B------:R-:W-:Y:S02]  /*a270*/  SHF.L.U64.HI R129, R134, 0x3, R133 ;  /* 0x0000000386817819 */ /* 0x000fe40000010285 */
[----:B------:R-:W4:Y:S01]  /*a280*/  LDL.LU R225, [R1+0xc8] ;  /* 0x0000c80001e17983 */ /* 0x000f220000300800 */
[----:B--2---:R-:W-:Y:S02]  /*a290*/  SHF.R.S32.HI R16, RZ, 0x1f, R214 ;  /* 0x0000001fff107819 */ /* 0x004fe400000114d6 */
[C---:B------:R-:W-:Y:S02]  /*a2a0*/  LEA R132, P4, R214.reuse, R126, 0x2 ;  /* 0x0000007ed6847211 */ /* 0x040fe400078810ff */
[----:B---3--:R-:W-:Y:S02]  /*a2b0*/  SHF.R.S32.HI R24, RZ, 0x1f, R137 ;  /* 0x0000001fff187819 */ /* 0x008fe40000011489 */
[----:B------:R-:W-:-:S02]  /*a2c0*/  LEA.HI.X R23, R214, R129, R16, 0x2, P4 ;  /* 0x00000081d6177211 */ /* 0x000fc400020f1410 */
[----:B------:R-:W2:Y:S01]  /*a2d0*/  LDL.LU R214, [R1+0xcc] ;  /* 0x0000cc0001d67983 */ /* 0x000ea20000300800 */
[-C--:B------:R-:W-:Y:S02]  /*a2e0*/  LEA R21, P4, R137, R126.reuse, 0x2 ;  /* 0x0000007e89157211 */ /* 0x080fe400078810ff */
[----:B----4-:R-:W-:Y:S01]  /*a2f0*/  SHF.R.S32.HI R18, RZ, 0x1f, R130 ;  /* 0x0000001fff127819 */ /* 0x010fe20000011482 */
[----:B------:R-:W3:Y:S01]  /*a300*/  LDL.LU R159, [R1+0xd0] ;  /* 0x0000d000019f7983 */ /* 0x000ee20000300800 */
[-C--:B------:R-:W-:Y:S02]  /*a310*/  LEA R25, P5, R130, R126.reuse, 0x2 ;  /* 0x0000007e82197211 */ /* 0x080fe400078a10ff */
[----:B------:R-:W-:Y:S02]  /*a320*/  SHF.R.S32.HI R16, RZ, 0x1f, R125 ;  /* 0x0000001fff107819 */ /* 0x000fe4000001147d */
[----:B------:R-:W-:Y:S02]  /*a330*/  LEA R22, P6, R125, R126, 0x2 ;  /* 0x0000007e7d167211 */ /* 0x000fe400078c10ff */
[----:B------:R-:W-:-:S02]  /*a340*/  LEA.HI.X R57, R137, R129, R24, 0x2, P4 ;  /* 0x0000008189397211 */ /* 0x000fc400020f1418 */
[-C--:B------:R-:W-:Y:S01]  /*a350*/  LEA.HI.X R59, R130, R129.reuse, R18, 0x2, P5 ;  /* 0x00000081823b7211 */ /* 0x080fe200028f1412 */
[----:B------:R-:W4:Y:S01]  /*a360*/  LDL.LU R137, [R1+0xd4] ;  /* 0x0000d40001897983 */ /* 0x000f220000300800 */
[----:B------:R-:W-:-:S03]  /*a370*/  LEA.HI.X R61, R125, R129, R16, 0x2, P6 ;  /* 0x000000817d3d7211 */ /* 0x000fc600030f1410 */
[----:B------:R-:W4:Y:S04]  /*a380*/  LDL.LU R130, [R1+0xd8] ;  /* 0x0000d80001827983 */ /* 0x000f280000300800 */
[----:B------:R-:W4:Y:S01]  /*a390*/  LDL.LU R125, [R1+0xdc] ;  /* 0x0000dc00017d7983 */ /* 0x000f220000300800 */
[----:B------:R-:W-:Y:S02]  /*a3a0*/  SHF.R.S32.HI R24, RZ, 0x1f, R215 ;  /* 0x0000001fff187819 */ /* 0x000fe400000114d7 */
[-C--:B------:R-:W-:Y:S02]  /*a3b0*/  LEA R56, P4, R215, R126.reuse, 0x2 ;  /* 0x0000007ed7387211 */ /* 0x080fe400078810ff */
[----:B------:R-:W-:Y:S02]  /*a3c0*/  SHF.R.S32.HI R18, RZ, 0x1f, R158 ;  /* 0x0000001fff127819 */ /* 0x000fe4000001149e */
[----:B------:R-:W-:-:S02]  /*a3d0*/  LEA R58, P5, R158, R126, 0x2 ;  /* 0x0000007e9e3a7211 */ /* 0x000fc400078a10ff */
[----:B------:R-:W-:Y:S02]  /*a3e0*/  SHF.R.S32.HI R16, RZ, 0x1f, R217 ;  /* 0x0000001fff107819 */ /* 0x000fe400000114d9 */
[-C--:B------:R-:W-:Y:S02]  /*a3f0*/  LEA R60, P6, R217, R126.reuse, 0x2 ;  /* 0x0000007ed93c7211 */ /* 0x080fe400078c10ff */
[-C--:B------:R-:W-:Y:S02]  /*a400*/  LEA.HI.X R63, R215, R129.reuse, R24, 0x2, P4 ;  /* 0x00000081d73f7211 */ /* 0x080fe400020f1418 */
[----:B------:R-:W-:Y:S02]  /*a410*/  LEA.HI.X R65, R158, R129, R18, 0x2, P5 ;  /* 0x000000819e417211 */ /* 0x000fe400028f1412 */
[----:B------:R-:W-:Y:S02]  /*a420*/  SHF.R.S32.HI R24, RZ, 0x1f, R131 ;  /* 0x0000001fff187819 */ /* 0x000fe40000011483 */
[----:B------:R-:W-:-:S02]  /*a430*/  LEA R62, P4, R131, R126, 0x2 ;  /* 0x0000007e833e7211 */ /* 0x000fc400078810ff */
[----:B------:R-:W-:Y:S02]  /*a440*/  SHF.R.S32.HI R18, RZ, 0x1f, R157 ;  /* 0x0000001fff127819 */ /* 0x000fe4000001149d */
[----:B------:R-:W-:Y:S02]  /*a450*/  LEA R64, P5, R157, R126, 0x2 ;  /* 0x0000007e9d407211 */ /* 0x000fe400078a10ff */
[-C--:B------:R-:W-:Y:S02]  /*a460*/  LEA.HI.X R67, R217, R129.reuse, R16, 0x2, P6 ;  /* 0x00000081d9437211 */ /* 0x080fe400030f1410 */
        /* <DEDUP_REMOVED lines=9> */
[-C--:B------:R-:W-:Y:S02]  /*a500*/  LEA.HI.X R73, R224, R129.reuse, R16, 0x2, P6 ;  /* 0x00000081e0497211 */ /* 0x080fe400030f1410 */
[----:B------:R-:W-:Y:S01]  /*a510*/  LEA.HI.X R75, R225, R129, R24, 0x2, P4 ;  /* 0x00000081e14b7211 */ /* 0x000fe200020f1418 */
[----:B------:R-:W4:Y:S04]  /*a520*/  LDL.LU R224, [R1+0xec] ;  /* 0x0000ec0001e07983 */ /* 0x000f280000300800 */
[----:B------:R-:W4:Y:S01]  /*a530*/  LDL.LU R225, [R1+0xf0] ;  /* 0x0000f00001e17983 */ /* 0x000f220000300800 */
[----:B--2---:R-:W-:Y:S02]  /*a540*/  SHF.R.S32.HI R18, RZ, 0x1f, R214 ;  /* 0x0000001fff127819 */ /* 0x004fe400000114d6 */
[----:B------:R-:W-:-:S04]  /*a550*/  LEA R70, P5, R214, R126, 0x2 ;  /* 0x0000007ed6467211 */ /* 0x000fc800078a10ff */
[-C--:B------:R-:W-:Y:S02]  /*a560*/  LEA.HI.X R77, R214, R129.reuse, R18, 0x2, P5 ;  /* 0x00000081d64d7211 */ /* 0x080fe400028f1412 */
[----:B------:R-:W2:Y:S01]  /*a570*/  LDL.LU R214, [R1+0xf4] ;  /* 0x0000f40001d67983 */ /* 0x000ea20000300800 */
[----:B---3--:R-:W-:Y:S02]  /*a580*/  SHF.R.S32.HI R16, RZ, 0x1f, R159 ;  /* 0x0000001fff107819 */ /* 0x008fe4000001149f */
[-C--:B------:R-:W-:Y:S01]  /*a590*/  LEA R72, P6, R159, R126.reuse, 0x2 ;  /* 0x0000007e9f487211 */ /* 0x080fe200078c10ff */
[----:B------:R-:W3:Y:S01]  /*a5a0*/  LDL.LU R135, [R1+0xf8] ;  /* 0x0000f80001877983 */ /* 0x000ee20000300800 */
[----:B----4-:R-:W-:Y:S02]  /*a5b0*/  SHF.R.S32.HI R24, RZ, 0x1f, R137 ;  /* 0x0000001fff187819 */ /* 0x010fe40000011489 */
[----:B------:R-:W-:Y:S02]  /*a5c0*/  LEA R74, P4, R137, R126, 0x2 ;  /* 0x0000007e894a7211 */ /* 0x000fe400078810ff */
[----:B------:R-:W-:-:S02]  /*a5d0*/  LEA.HI.X R79, R159, R129, R16, 0x2, P6 ;  /* 0x000000819f4f7211 */ /* 0x000fc400030f1410 */
[----:B------:R-:W-:Y:S02]  /*a5e0*/  SHF.R.S32.HI R18, RZ, 0x1f, R130 ;  /* 0x0000001fff127819 */ /* 0x000fe40000011482 */
[CC--:B------:R-:W-:Y:S02]  /*a5f0*/  LEA R76, P5, R130.reuse, R126.reuse, 0x2 ;  /* 0x0000007e824c7211 */ /* 0x0c0fe400078a10ff */
[----:B------:R-:W-:Y:S02]  /*a600*/  SHF.R.S32.HI R16, RZ, 0x1f, R125 ;  /* 0x0000001fff107819 */ /* 0x000fe4000001147d */
[----:B------:R-:W-:Y:S02]  /*a610*/  LEA R78, P6, R125, R126, 0x2 ;  /* 0x0000007e7d4e7211 */ /* 0x000fe400078c10ff */
[-C--:B------:R-:W-:Y:S02]  /*a620*/  LEA.HI.X R81, R137, R129.reuse, R24, 0x2, P4 ;  /* 0x0000008189517211 */ /* 0x080fe400020f1418 */
[-C--:B------:R-:W-:Y:S01]  /*a630*/  LEA.HI.X R83, R130, R129.reuse, R18, 0x2, P5 ;  /* 0x0000008182537211 */ /* 0x080fe200028f1412 */
[----:B------:R-:W4:Y:S01]  /*a640*/  LDL.LU R137, [R1+0xfc] ;  /* 0x0000fc0001897983 */ /* 0x000f220000300800 */
[----:B------:R-:W-:-:S03]  /*a650*/  LEA.HI.X R85, R125, R129, R16, 0x2, P6 ;  /* 0x000000817d557211 */ /* 0x000fc600030f1410 */
[----:B------:R-:W4:Y:S04]  /*a660*/  LDL.LU R130, [R1+0x100] ;  /* 0x0001000001827983 */ /* 0x000f280000300800 */
[----:B------:R-:W4:Y:S04]  /*a670*/  LDL.LU R125, [R1+0x104] ;  /* 0x00010400017d7983 */ /* 0x000f280000300800 */
[----:B------:R-:W4:Y:S04]  /*a680*/  LDL.LU R215, [R1+0x108] ;  /* 0x0001080001d77983 */ /* 0x000f280000300800 */
[----:B------:R-:W4:Y:S01]  /*a690*/  LDL.LU R158, [R1+0x10c] ;  /* 0x00010c00019e7983 */ /* 0x000f220000300800 */
[----:B------:R-:W-:-:S02]  /*a6a0*/  SHF.R.S32.HI R24, RZ, 0x1f, R217 ;  /* 0x0000001fff187819 */ /* 0x000fc400000114d9 */
[-C--:B------:R-:W-:Y:S02]  /*a6b0*/  LEA R80, P4, R217, R126.reuse, 0x2 ;  /* 0x0000007ed9507211 */ /* 0x080fe400078810ff */
[----:B------:R-:W-:Y:S02]  /*a6c0*/  SHF.R.S32.HI R18, RZ, 0x1f, R131 ;  /* 0x0000001fff127819 */ /* 0x000fe40000011483 */
        /* <DEDUP_REMOVED lines=10> */
[-C--:B------:R-:W-:Y:S01]  /*a770*/  LEA R86, P4, R224, R126.reuse, 0x2 ;  /* 0x0000007ee0567211 */ /* 0x080fe200078810ff */
[----:B------:R-:W4:Y:S01]  /*a780*/  LDL.LU R159, [R1+0x1a4] ;  /* 0x0001a400019f7983 */ /* 0x000f220000300800 */
        /* <DEDUP_REMOVED lines=8> */
[----:B------:R-:W-:Y:S02]  /*a810*/  LEA.HI.X R97, R214, R129, R16, 0x2, P6 ;  /* 0x00000081d6617211 */ /* 0x000fe400030f1410 */
[----:B------:R-:W2:Y:S01]  /*a820*/  LDL.LU R214, [R1+0x124] ;  /* 0x0001240001d67983 */ /* 0x000ea20000300800 */
[----:B---3--:R-:W-:Y:S02]  /*a830*/  SHF.R.S32.HI R24, RZ, 0x1f, R135 ;  /* 0x0000001fff187819 */ /* 0x008fe40000011487 */
[----:B------:R-:W-:-:S04]  /*a840*/  LEA R92, P4, R135, R126, 0x2 ;  /* 0x0000007e875c7211 */ /* 0x000fc800078810ff */
[----:B------:R-:W-:Y:S02]  /*a850*/  LEA.HI.X R99, R135, R129, R24, 0x2, P4 ;  /* 0x0000008187637211 */ /* 0x000fe400020f1418 */
[----:B----4-:R-:W-:Y:S02]  /*a860*/  SHF.R.S32.HI R18, RZ, 0x1f, R137 ;  /* 0x0000001fff127819 */ /* 0x010fe40000011489 */
[-C--:B------:R-:W-:Y:S02]  /*a870*/  LEA R94, P5, R137, R126.reuse, 0x2 ;  /* 0x0000007e895e7211 */ /* 0x080fe400078a10ff */
[----:B------:R-:W-:Y:S02]  /*a880*/  SHF.R.S32.HI R16, RZ, 0x1f, R130 ;  /* 0x0000001fff107819 */ /* 0x000fe40000011482 */
[----:B------:R-:W-:Y:S02]  /*a890*/  LEA R96, P6, R130, R126, 0x2 ;  /* 0x0000007e82607211 */ /* 0x000fe400078c10ff */
[----:B------:R-:W-:-:S02]  /*a8a0*/  SHF.R.S32.HI R24, RZ, 0x1f, R125 ;  /* 0x0000001fff187819 */ /* 0x000fc4000001147d */
[----:B------:R-:W-:Y:S02]  /*a8b0*/  LEA R98, P4, R125, R126, 0x2 ;  /* 0x0000007e7d627211 */ /* 0x000fe400078810ff */
[-C--:B------:R-:W-:Y:S02]  /*a8c0*/  LEA.HI.X R101, R137, R129.reuse, R18, 0x2, P5 ;  /* 0x0000008189657211 */ /* 0x080fe400028f1412 */
[-C--:B------:R-:W-:Y:S01]  /*a8d0*/  LEA.HI.X R105, R125, R129.reuse, R24, 0x2, P4 ;  /* 0x000000817d697211 */ /* 0x080fe200020f1418 */
[----:B------:R-:W3:Y:S01]  /*a8e0*/  LDL.LU R137, [R1+0x128] ;  /* 0x0001280001897983 */ /* 0x000ee20000300800 */
[----:B------:R-:W-:-:S03]  /*a8f0*/  LEA.HI.X R103, R130, R129, R16, 0x2, P6 ;  /* 0x0000008182677211 */ /* 0x000fc600030f1410 */
[----:B------:R-:W4:Y:S04]  /*a900*/  LDL.LU R125, [R1+0x12c] ;  /* 0x00012c00017d7983 */ /* 0x000f280000300800 */
[----:B------:R-:W3:Y:S01]  /*a910*/  LDL.LU R130, [R1+0x130] ;  /* 0x0001300001827983 */ /* 0x000ee20000300800 */
[----:B------:R-:W-:Y:S02]  /*a920*/  SHF.R.S32.HI R18, RZ, 0x1f, R215 ;  /* 0x0000001fff127819 */ /* 0x000fe400000114d7 */
[-C--:B------:R-:W-:Y:S02]  /*a930*/  LEA R100, P5, R215, R126.reuse, 0x2 ;  /* 0x0000007ed7647211 */ /* 0x080fe400078a10ff */
[----:B------:R-:W-:Y:S02]  /*a940*/  SHF.R.S32.HI R16, RZ, 0x1f, R158 ;  /* 0x0000001fff107819 */ /* 0x000fe4000001149e */
[----:B------:R-:W-:-:S02]  /*a950*/  LEA R102, P6, R158, R126, 0x2 ;  /* 0x0000007e9e667211 */ /* 0x000fc400078c10ff */
[-C--:B------:R-:W-:Y:S02]  /*a960*/  LEA.HI.X R107, R215, R129.reuse, R18, 0x2, P5 ;  /* 0x00000081d76b7211 */ /* 0x080fe400028f1412 */
[----:B------:R-:W-:Y:S02]  /*a970*/  SHF.R.S32.HI R24, RZ, 0x1f, R217 ;  /* 0x0000001fff187819 */ /* 0x000fe400000114d9 */
[-C--:B------:R-:W-:Y:S02]  /*a980*/  LEA R104, P4, R217, R126.reuse, 0x2 ;  /* 0x0000007ed9687211 */ /* 0x080fe400078810ff */
        /* <DEDUP_REMOVED lines=19> */
[----:B------:R-:W-:-:S04]  /*aac0*/  SHF.R.S32.HI R24, RZ, 0x1f, R159 ;  /* 0x0000001fff187819 */ /* 0x000fc8000001149f */
[----:B------:R-:W-:Y:S02]  /*aad0*/  SHF.L.U64.HI R24, R159, 0x2, R24 ;  /* 0x000000029f187819 */ /* 0x000fe40000010218 */
[----:B--2---:R-:W-:Y:S02]  /*aae0*/  SHF.R.S32.HI R16, RZ, 0x1f, R214 ;  /* 0x0000001fff107819 */ /* 0x004fe400000114d6 */
[----:B------:R-:W-:-:S04]  /*aaf0*/  LEA R114, P6, R214, R126, 0x2 ;  /* 0x0000007ed6727211 */ /* 0x000fc800078c10ff */
[----:B------:R-:W-:Y:S02]  /*ab00*/  LEA.HI.X R121, R214, R129, R16, 0x2, P6 ;  /* 0x00000081d6797211 */ /* 0x000fe400030f1410 */
[----:B------:R-:W2:Y:S01]  /*ab10*/  LDL.LU R214, [R1+0x148] ;  /* 0x0001480001d67983 */ /* 0x000ea20000300800 */
[----:B------:R-:W1:Y:S03]  /*ab20*/  S2R R159, SR_TID.X ;  /* 0x00000000009f7919 */ /* 0x000e660000002100 */
[----:B------:R-:W2:Y:S01]  /*ab30*/  LDL.LU R158, [R1+0x14c] ;  /* 0x00014c00019e7983 */ /* 0x000ea20000300800 */
[----:B---3--:R-:W-:Y:S02]  /*ab40*/  SHF.R.S32.HI R16, RZ, 0x1f, R130 ;  /* 0x0000001fff107819 */ /* 0x008fe40000011482 */
[----:B------:R-:W-:-:S04]  /*ab50*/  LEA R120, P6, R130, R126, 0x2 ;  /* 0x0000007e82787211 */ /* 0x000fc800078c10ff */
[----:B------:R-:W-:Y:S02]  /*ab60*/  LEA.HI.X R127, R130, R129, R16, 0x2, P6 ;  /* 0x00000081827f7211 */ /* 0x000fe400030f1410 */
[----:B------:R-:W3:Y:S01]  /*ab70*/  S2R R130, SR_TID.X ;  /* 0x0000000000827919 */ /* 0x000ee20000002100 */
[----:B-1----:R-:W-:-:S05]  /*ab80*/  LEA.HI R159, R159, 0x1e, RZ, 0x1a ;  /* 0x0000001e9f9f7811 */ /* 0x002fca00078fd0ff */
[----:B------:R-:W-:Y:S01]  /*ab90*/  IMAD R159, R159, R160, RZ ;  /* 0x000000a09f9f7224 */ /* 0x000fe200078e02ff */
[----:B------:R-:W-:Y:S02]  /*aba0*/  SHF.R.S32.HI R26, RZ, 0x1f, R137 ;  /* 0x0000001fff1a7819 */ /* 0x000fe40000011489 */
[-C--:B------:R-:W-:Y:S02]  /*abb0*/  LEA R116, P4, R137, R126.reuse, 0x2 ;  /* 0x0000007e89747211 */ /* 0x080fe400078810ff */
[----:B----4-:R-:W-:Y:S02]  /*abc0*/  SHF.R.S32.HI R18, RZ, 0x1f, R125 ;  /* 0x0000001fff127819 */ /* 0x010fe4000001147d */
[----:B------:R-:W-:Y:S02]  /*abd0*/  SHF.R.S32.HI R147, RZ, 0x1f, R159 ;  /* 0x0000001fff937819 */ /* 0x000fe4000001149f */
[----:B------:R-:W-:Y:S02]  /*abe0*/  LEA R118, P5, R125, R126, 0x2 ;  /* 0x0000007e7d767211 */ /* 0x000fe400078a10ff */
[----:B------:R-:W-:-:S02]  /*abf0*/  LEA.HI.X R123, R137, R129, R26, 0x2, P4 ;  /* 0x00000081897b7211 */ /* 0x000fc400020f141a */
[----:B------:R-:W-:Y:S02]  /*ac00*/  SHF.L.U64.HI R147, R159, 0x2, R147 ;  /* 0x000000029f937819 */ /* 0x000fe40000010293 */
[----:B------:R-:W-:Y:S01]  /*ac10*/  LEA.HI.X R125, R125, R129, R18, 0x2, P5 ;  /* 0x000000817d7d7211 */ /* 0x000fe200028f1412 */
[----:B------:R-:W4:Y:S01]  /*ac20*/  LDL.LU R159, [R1+0x150] ;  /* 0x00015000019f7983 */ /* 0x000f220000300800 */
[-C--:B------:R-:W-:Y:S02]  /*ac30*/  LEA R122, P4, R217, R126.reuse, 0x2 ;  /* 0x0000007ed97a7211 */ /* 0x080fe400078810ff */
[----:B------:R-:W-:Y:S01]  /*ac40*/  SHF.R.S32.HI R28, RZ, 0x1f, R131 ;  /* 0x0000001fff1c7819 */ /* 0x000fe20000011483 */
[----:B------:R-:W4:Y:S01]  /*ac50*/  LDL.LU R137, [R1+0x154] ;  /* 0x0001540001897983 */ /* 0x000f220000300800 */
[----:B---3--:R-:W-:Y:S02]  /*ac60*/  LEA.HI R130, R130, 0x2e, RZ, 0x1a ;  /* 0x0000002e82827811 */ /* 0x008fe400078fd0ff */
[----:B------:R-:W-:-:S03]  /*ac70*/  LEA R27, P5, R131, R126, 0x2 ;  /* 0x0000007e831b7211 */ /* 0x000fc600078a10ff */
[----:B------:R-:W-:Y:S01]  /*ac80*/  IMAD R215, R130, R160, RZ ;  /* 0x000000a082d77224 */ /* 0x000fe200078e02ff */
[----:B------:R-:W-:Y:S02]  /*ac90*/  SHF.R.S32.HI R130, RZ, 0x1f, R217 ;  /* 0x0000001fff827819 */ /* 0x000fe400000114d9 */
[----:B------:R-:W-:Y:S02]  /*aca0*/  SHF.R.S32.HI R32, RZ, 0x1f, R157 ;  /* 0x0000001fff207819 */ /* 0x000fe4000001149d */
[----:B------:R-:W-:Y:S02]  /*acb0*/  LEA R26, P6, R157, R126, 0x2 ;  /* 0x0000007e9d1a7211 */ /* 0x000fe400078c10ff */
[-C--:B------:R-:W-:Y:S02]  /*acc0*/  LEA.HI.X R130, R217, R129.reuse, R130, 0x2, P4 ;  /* 0x00000081d9827211 */ /* 0x080fe400020f1482 */
[-C--:B------:R-:W-:Y:S01]  /*acd0*/  LEA.HI.X R28, R131, R129.reuse, R28, 0x2, P5 ;  /* 0x00000081831c7211 */ /* 0x080fe200028f141c */
[----:B------:R-:W3:Y:S01]  /*ace0*/  LDL.LU R217, [R1+0x158] ;  /* 0x0001580001d97983 */ /* 0x000ee20000300800 */
[----:B------:R-:W-:-:S03]  /*acf0*/  LEA.HI.X R32, R157, R129, R32, 0x2, P6 ;  /* 0x000000819d207211 */ /* 0x000fc600030f1420 */
[----:B------:R-:W3:Y:S04]  /*ad00*/  LDL.LU R131, [R1+0x15c] ;  /* 0x00015c0001837983 */ /* 0x000ee80000300800 */
[----:B------:R-:W3:Y:S01]  /*ad10*/  LDL.LU R157, [R1+0x160] ;  /* 0x00016000019d7983 */ /* 0x000ee20000300800 */
[----:B------:R-:W-:Y:S02]  /*ad20*/  SHF.R.S32.HI R18, RZ, 0x1f, R224 ;  /* 0x0000001fff127819 */ /* 0x000fe400000114e0 */
[-C--:B------:R-:W-:Y:S02]  /*ad30*/  LEA R29, P4, R224, R126.reuse, 0x2 ;  /* 0x0000007ee01d7211 */ /* 0x080fe400078810ff */
[----:B------:R-:W-:Y:S02]  /*ad40*/  SHF.R.S32.HI R34, RZ, 0x1f, R225 ;  /* 0x0000001fff227819 */ /* 0x000fe400000114e1 */
[----:B------:R-:W-:-:S02]  /*ad50*/  LEA R31, P5, R225, R126, 0x2 ;  /* 0x0000007ee11f7211 */ /* 0x000fc400078a10ff */
[-C--:B------:R-:W-:Y:S02]  /*ad60*/  LEA.HI.X R33, R224, R129.reuse, R18, 0x2, P4 ;  /* 0x00000081e0217211 */ /* 0x080fe400020f1412 */
[----:B------:R-:W-:Y:S01]  /*ad70*/  LEA.HI.X R34, R225, R129, R34, 0x2, P5 ;  /* 0x00000081e1227211 */ /* 0x000fe200028f1422 */
[----:B------:R-:W3:Y:S04]  /*ad80*/  LDL.LU R224, [R1+0x164] ;  /* 0x0001640001e07983 */ /* 0x000ee80000300800 */
[----:B------:R-:W3:Y:S01]  /*ad90*/  LDL.LU R225, [R1+0x168] ;  /* 0x0001680001e17983 */ /* 0x000ee20000300800 */
[----:B--2---:R-:W-:Y:S02]  /*ada0*/  SHF.R.S32.HI R16, RZ, 0x1f, R214 ;  /* 0x0000001fff107819 */ /* 0x004fe400000114d6 */
[----:B------:R-:W-:-:S04]  /*adb0*/  LEA R30, P6, R214, R126, 0x2 ;  /* 0x0000007ed61e7211 */ /* 0x000fc800078c10ff */
[----:B------:R-:W-:Y:S02]  /*adc0*/  LEA.HI.X R35, R214, R129, R16, 0x2, P6 ;  /* 0x00000081d6237211 */ /* 0x000fe400030f1410 */
[----:B------:R-:W2:Y:S01]  /*add0*/  LDL.LU R214, [R1+0x16c] ;  /* 0x00016c0001d67983 */ /* 0x000ea20000300800 */
[----:B------:R-:W-:Y:S01]  /*ade0*/  SHF.R.S32.HI R146, RZ, 0x1f, R215 ;  /* 0x0000001fff927819 */ /* 0x000fe200000114d7 */
[----:B------:R-:W-:Y:S01]  /*adf0*/  IMAD R216, R216, R160, RZ ;  /* 0x000000a0d8d87224 */ /* 0x000fe200078e02ff */
[----:B------:R-:W-:Y:S01]  /*ae00*/  SHF.R.S32.HI R16, RZ, 0x1f, R158 ;  /* 0x0000001fff107819 */ /* 0x000fe2000001149e */
[----:B------:R-:W2:Y:S01]  /*ae10*/  LDL.LU R175, [R1+0x170] ;  /* 0x0001700001af7983 */ /* 0x000ea20000300800 */
[----:B------:R-:W-:Y:S02]  /*ae20*/  SHF.L.U64.HI R146, R215, 0x2, R146 ;  /* 0x00000002d7927819 */ /* 0x000fe40000010292 */
[----:B------:R-:W1:Y:S02]  /*ae30*/  S2R R215, SR_TID.X ;  /* 0x0000000000d77919 */ /* 0x000e640000002100 */
[----:B-1----:R-:W-:-:S05]  /*ae40*/  LEA.HI R215, R215, 0x3e, RZ, 0x1a ;  /* 0x0000003ed7d77811 */ /* 0x002fca00078fd0ff */
[----:B------:R-:W-:-:S05]  /*ae50*/  IMAD R215, R215, R160, RZ ;  /* 0x000000a0d7d77224 */ /* 0x000fca00078e02ff */
[----:B------:R-:W-:-:S04]  /*ae60*/  SHF.R.S32.HI R145, RZ, 0x1f, R215 ;  /* 0x0000001fff917819 */ /* 0x000fc800000114d7 */
[----:B------:R-:W-:Y:S02]  /*ae70*/  SHF.L.U64.HI R145, R215, 0x2, R145 ;  /* 0x00000002d7917819 */ /* 0x000fe40000010291 */
[----:B----4-:R-:W-:Y:S01]  /*ae80*/  SHF.R.S32.HI R44, RZ, 0x1f, R137 ;  /* 0x0000001fff2c7819 */ /* 0x010fe20000011489 */
[----:B------:R-:W1:Y:S01]  /*ae90*/  S2R R215, SR_TID.X ;  /* 0x0000000000d77919 */ /* 0x000e620000002100 */
[----:B------:R-:W-:-:S04]  /*aea0*/  LEA R37, P6, R137, R126, 0x2 ;  /* 0x0000007e89257211 */ /* 0x000fc800078c10ff */
[-C--:B------:R-:W-:Y:S02]  /*aeb0*/  LEA.HI.X R44, R137, R129.reuse, R44, 0x2, P6 ;  /* 0x00000081892c7211 */ /* 0x080fe400030f142c */
[----:B---3--:R-:W-:Y:S01]  /*aec0*/  SHF.R.S32.HI R50, RZ, 0x1f, R157 ;  /* 0x0000001fff327819 */ /* 0x008fe2000001149d */
[----:B------:R-:W3:Y:S01]  /*aed0*/  LDL.LU R137, [R1+0x174] ;  /* 0x0001740001897983 */ /* 0x000ee20000300800 */
[----:B------:R-:W-:Y:S02]  /*aee0*/  LEA R41, P6, R157, R126, 0x2 ;  /* 0x0000007e9d297211 */ /* 0x000fe400078c10ff */
[----:B-1----:R-:W-:Y:S01]  /*aef0*/  LEA.HI R215, R215, 0x4e, RZ, 0x1a ;  /* 0x0000004ed7d77811 */ /* 0x002fe200078fd0ff */
[----:B------:R-:W4:Y:S01]  /*af00*/  LDL.LU R248, [R1+0x178] ;  /* 0x0001780001f87983 */ /* 0x000f220000300800 */
[----:B------:R-:W-:Y:S02]  /*af10*/  LEA.HI.X R50, R157, R129, R50, 0x2, P6 ;  /* 0x000000819d327211 */ /* 0x000fe400030f1432 */
[----:B------:R-:W1:Y:S01]  /*af20*/  S2R R157, SR_TID.X ;  /* 0x00000000009d7919 */ /* 0x000e620000002100 */
[----:B------:R-:W-:Y:S01]  /*af30*/  IMAD R215, R215, R160, RZ ;  /* 0x000000a0d7d77224 */ /* 0x000fe200078e02ff */
[----:B------:R-:W-:-:S02]  /*af40*/  SHF.R.S32.HI R40, RZ, 0x1f, R159 ;  /* 0x0000001fff287819 */ /* 0x000fc4000001149f */
[CC--:B------:R-:W-:Y:S02]  /*af50*/  LEA R38, P5, R159.reuse, R126.reuse, 0x2 ;  /* 0x0000007e9f267211 */ /* 0x0c0fe400078a10ff */
[----:B------:R-:W-:Y:S02]  /*af60*/  SHF.R.S32.HI R144, RZ, 0x1f, R215 ;  /* 0x0000001fff907819 */ /* 0x000fe400000114d7 */
[-C--:B------:R-:W-:Y:S02]  /*af70*/  LEA R36, P4, R158, R126.reuse, 0x2 ;  /* 0x0000007e9e247211 */ /* 0x080fe400078810ff */
[----:B------:R-:W-:Y:S02]  /*af80*/  LEA.HI.X R40, R159, R129, R40, 0x2, P5 ;  /* 0x000000819f287211 */ /* 0x000fe400028f1428 */
[----:B------:R-:W-:Y:S02]  /*af90*/  SHF.R.S32.HI R46, RZ, 0x1f, R131 ;  /* 0x0000001fff2e7819 */ /* 0x000fe40000011483 */
[----:B------:R-:W-:-:S02]  /*afa0*/  LEA R42, P5, R131, R126, 0x2 ;  /* 0x0000007e832a7211 */ /* 0x000fc400078a10ff */
[----:B------:R-:W-:Y:S02]  /*afb0*/  SHF.L.U64.HI R144, R215, 0x2, R144 ;  /* 0x00000002d7907819 */ /* 0x000fe40000010290 */
[-C--:B------:R-:W-:Y:S01]  /*afc0*/  LEA.HI.X R39, R158, R129.reuse, R16, 0x2, P4 ;  /* 0x000000819e277211 */ /* 0x080fe200020f1410 */
[----:B------:R-:W4:Y:S01]  /*afd0*/  LDL.LU R215, [R1+0xbc] ;  /* 0x0000bc0001d77983 */ /* 0x000f220000300800 */
[----:B------:R-:W-:Y:S02]  /*afe0*/  SHF.R.S32.HI R16, RZ, 0x1f, R216 ;  /* 0x0000001fff107819 */ /* 0x000fe400000114d8 */
[----:B------:R-:W-:Y:S01]  /*aff0*/  LEA.HI.X R46, R131, R129, R46, 0x2, P5 ;  /* 0x00000081832e7211 */ /* 0x000fe200028f142e */
[----:B------:R-:W4:Y:S01]  /*b000*/  LDL.LU R158, [R1+0x17c] ;  /* 0x00017c00019e7983 */ /* 0x000f220000300800 */
[----:B-1----:R-:W-:-:S03]  /*b010*/  LEA.HI R157, R157, 0x6e, RZ, 0x1a ;  /* 0x0000006e9d9d7811 */ /* 0x002fc600078fd0ff */
[----:B------:R-:W4:Y:S02]  /*b020*/  LDL.LU R159, [R1+0x180] ;  /* 0x00018000019f7983 */ /* 0x000f240000300800 */
[----:B------:R-:W-:Y:S01]  /*b030*/  IMAD R157, R157, R160, RZ ;  /* 0x000000a09d9d7224 */ /* 0x000fe200078e02ff */
[----:B------:R-:W-:Y:S01]  /*b040*/  SHF.R.S32.HI R18, RZ, 0x1f, R217 ;  /* 0x0000001fff127819 */ /* 0x000fe200000114d9 */
[----:B------:R-:W4:Y:S01]  /*b050*/  LDL.LU R131, [R1+0x184] ;  /* 0x0001840001837983 */ /* 0x000f220000300800 */
[C---:B------:R-:W-:Y:S02]  /*b060*/  LEA R43, P4, R217.reuse, R126, 0x2 ;  /* 0x0000007ed92b7211 */ /* 0x040fe400078810ff */
[----:B------:R-:W-:Y:S02]  /*b070*/  SHF.R.S32.HI R17, RZ, 0x1f, R157 ;  /* 0x0000001fff117819 */ /* 0x000fe4000001149d */
[----:B------:R-:W-:Y:S02]  /*b080*/  SHF.L.U64.HI R16, R216, 0x2, R16 ;  /* 0x00000002d8107819 */ /* 0x000fe40000010210 */
[----:B------:R-:W-:Y:S01]  /*b090*/  LEA.HI.X R45, R217, R129, R18, 0x2, P4 ;  /* 0x00000081d92d7211 */ /* 0x000fe200020f1412 */
[----:B------:R-:W4:Y:S01]  /*b0a0*/  LDL.LU R216, [R1+0x188] ;  /* 0x0001880001d87983 */ /* 0x000f220000300800 */
[----:B------:R-:W-:-:S02]  /*b0b0*/  SHF.R.S32.HI R54, RZ, 0x1f, R224 ;  /* 0x0000001fff367819 */ /* 0x000fc400000114e0 */
[CC--:B------:R-:W-:Y:S01]  /*b0c0*/  LEA R49, P4, R224.reuse, R126.reuse, 0x2 ;  /* 0x0000007ee0317211 */ /* 0x0c0fe200078810ff */
[----:B------:R-:W4:Y:S01]  /*b0d0*/  LDL.LU R217, [R1+0x190] ;  /* 0x0001900001d97983 */ /* 0x000f220000300800 */
[----:B------:R-:W-:Y:S02]  /*b0e0*/  SHF.L.U64.HI R17, R157, 0x2, R17 ;  /* 0x000000029d117819 */ /* 0x000fe40000010211 */
[----:B------:R-:W-:Y:S01]  /*b0f0*/  SHF.R.S32.HI R52, RZ, 0x1f, R225 ;  /* 0x0000001fff347819 */ /* 0x000fe200000114e1 */
[----:B------:R-:W4:Y:S01]  /*b100*/  LDL.LU R157, [R1+0x194] ;  /* 0x00019400019d7983 */ /* 0x000f220000300800 */
[C---:B------:R-:W-:Y:S02]  /*b110*/  LEA R48, P5, R225.reuse, R126, 0x2 ;  /* 0x0000007ee1307211 */ /* 0x040fe400078a10ff */
[-C--:B------:R-:W-:Y:S02]  /*b120*/  LEA.HI.X R51, R224, R129.reuse, R54, 0x2, P4 ;  /* 0x00000081e0337211 */ /* 0x080fe400020f1436 */
[----:B------:R-:W-:Y:S01]  /*b130*/  LEA.HI.X R52, R225, R129, R52, 0x2, P5 ;  /* 0x00000081e1347211 */ /* 0x000fe200028f1434 */
[----:B------:R-:W4:Y:S04]  /*b140*/  LDL.LU R224, [R1+0x198] ;  /* 0x0001980001e07983 */ /* 0x000f280000300800 */
[----:B------:R-:W4:Y:S01]  /*b150*/  LDL.LU R225, [R1+0x19c] ;  /* 0x00019c0001e17983 */ /* 0x000f220000300800 */
[----:B--2---:R-:W-:-:S02]  /*b160*/  SHF.R.S32.HI R18, RZ, 0x1f, R214 ;  /* 0x0000001fff127819 */ /* 0x004fc400000114d6 */
[----:B------:R-:W-:-:S04]  /*b170*/  LEA R47, P6, R214, R126, 0x2 ;  /* 0x0000007ed62f7211 */ /* 0x000fc800078c10ff */
[-C--:B------:R-:W-:Y:S02]  /*b180*/  LEA.HI.X R135, R214, R129.reuse, R18, 0x2, P6 ;  /* 0x00000081d6877211 */ /* 0x080fe400030f1412 */
[----:B------:R-:W2:Y:S01]  /*b190*/  LDL.LU R214, [R1+0x1a0] ;  /* 0x0001a00001d67983 */ /* 0x000ea20000300800 */
[----:B------:R-:W-:Y:S01]  /*b1a0*/  IMAD R174, R136, R160, RZ ;  /* 0x000000a088ae7224 */ /* 0x000fe200078e02ff */
[----:B------:R-:W-:Y:S02]  /*b1b0*/  SHF.R.S32.HI R136, RZ, 0x1f, R175 ;  /* 0x0000001fff887819 */ /* 0x000fe400000114af */
[----:B------:R-:W-:Y:S01]  /*b1c0*/  LEA R55, P4, R175, R126, 0x2 ;  /* 0x0000007eaf377211 */ /* 0x000fe200078810ff */
[----:B------:R-:W-:Y:S01]  /*b1d0*/  IMAD R176, R235, R160, RZ ;  /* 0x000000a0ebb07224 */ /* 0x000fe200078e02ff */
[----:B------:R-:W-:Y:S02]  /*b1e0*/  LOP3.LUT R235, R3, 0x3a, RZ, 0xfc, !PT ;  /* 0x0000003a03eb7812 */ /* 0x000fe400078efcff */
[----:B------:R-:W-:-:S02]  /*b1f0*/  LEA.HI.X R136, R175, R129, R136, 0x2, P4 ;  /* 0x00000081af887211 */ /* 0x000fc400020f1488 */
[----:B------:R-:W-:Y:S01]  /*b200*/  SHF.R.S32.HI R18, RZ, 0x1f, R174 ;  /* 0x0000001fff127819 */ /* 0x000fe200000114ae */
[----:B------:R-:W-:Y:S01]  /*b210*/  IMAD R175, R235, R160, RZ ;  /* 0x000000a0ebaf7224 */ /* 0x000fe200078e02ff */
[----:B------:R-:W-:Y:S02]  /*b220*/  LOP3.LUT R235, R3, 0x38, RZ, 0xfc, !PT ;  /* 0x0000003803eb7812 */ /* 0x000fe400078efcff */
[----:B------:R-:W-:-:S03]  /*b230*/  SHF.L.U64.HI R18, R174, 0x2, R18 ;  /* 0x00000002ae127819 */ /* 0x000fc60000010212 */
[----:B------:R-:W-:Y:S01]  /*b240*/  IMAD R174, R235, R160, RZ ;  /* 0x000000a0ebae7224 */ /* 0x000fe200078e02ff */
[----:B------:R-:W-:-:S05]  /*b250*/  LOP3.LUT R235, R3, 0x36, RZ, 0xfc, !PT ;  /* 0x0000003603eb7812 */ /* 0x000fca00078efcff */
[----:B------:R-:W-:Y:S01]  /*b260*/  IMAD R173, R235, R160, RZ ;  /* 0x000000a0ebad7224 */ /* 0x000fe200078e02ff */
[----:B------:R-:W-:-:S05]  /*b270*/  LOP3.LUT R235, R3, 0x34, RZ, 0xfc, !PT ;  /* 0x0000003403eb7812 */ /* 0x000fca00078efcff */
[-C--:B------:R-:W-:Y:S01]  /*b280*/  IMAD R172, R235, R160.reuse, RZ ;  /* 0x000000a0ebac7224 */ /* 0x080fe200078e02ff */
[C---:B------:R-:W-:Y:S01]  /*b290*/  LOP3.LUT R235, R3.reuse, 0x32, RZ, 0xfc, !PT ;  /* 0x0000003203eb7812 */ /* 0x040fe200078efcff */
[----:B------:R-:W-:Y:S01]  /*b2a0*/  IMAD R189, R252, R160, RZ ;  /* 0x000000a0fcbd7224 */ /* 0x000fe200078e02ff */
[----:B------:R-:W-:-:S03]  /*b2b0*/  LOP3.LUT R252, R3, 0x56, RZ, 0xfc, !PT ;  /* 0x0000005603fc7812 */ /* 0x000fc600078efcff */
[-C--:B------:R-:W-:Y:S01]  /*b2c0*/  IMAD R171, R235, R160.reuse, RZ ;  /* 0x000000a0ebab7224 */ /* 0x080fe200078e02ff */
[----:B------:R-:W-:Y:S01]  /*b2d0*/  LOP3.LUT R235, R3, 0x30, RZ, 0xfc, !PT ;  /* 0x0000003003eb7812 */ /* 0x000fe200078efcff */
[----:B------:R-:W-:Y:S01]  /*b2e0*/  IMAD R187, R252, R160, RZ ;  /* 0x000000a0fcbb7224 */ /* 0x000fe200078e02ff */
[----:B---3--:R-:W-:Y:S02]  /*b2f0*/  SHF.R.S32.HI R124, RZ, 0x1f, R137 ;  /* 0x0000001fff7c7819 */ /* 0x008fe40000011489 */
[CC--:B------:R-:W-:Y:S02]  /*b300*/  LEA R54, P5, R137.reuse, R126.reuse, 0x2 ;  /* 0x0000007e89367211 */ /* 0x0c0fe400078a10ff */
[----:B----4-:R-:W-:Y:S02]  /*b310*/  SHF.R.S32.HI R142, RZ, 0x1f, R248 ;  /* 0x0000001fff8e7819 */ /* 0x010fe400000114f8 */
[----:B------:R-:W-:Y:S02]  /*b320*/  LEA R53, P6, R248, R126, 0x2 ;  /* 0x0000007ef8357211 */ /* 0x000fe400078c10ff */
[----:B------:R-:W-:-:S02]  /*b330*/  LEA.HI.X R137, R137, R129, R124, 0x2, P5 ;  /* 0x0000008189897211 */ /* 0x000fc400028f147c */
[----:B------:R-:W-:Y:S02]  /*b340*/  LEA.HI.X R142, R248, R129, R142, 0x2, P6 ;  /* 0x00000081f88e7211 */ /* 0x000fe400030f148e */
[----:B------:R-:W-:Y:S02]  /*b350*/  SHF.R.S32.HI R124, RZ, 0x1f, R158 ;  /* 0x0000001fff7c7819 */ /* 0x000fe4000001149e */
[----:B------:R-:W-:-:S04]  /*b360*/  LEA R141, P4, R158, R126, 0x2 ;  /* 0x0000007e9e8d7211 */ /* 0x000fc800078810ff */
[-C--:B------:R-:W-:Y:S02]  /*b370*/  LEA.HI.X R143, R158, R129.reuse, R124, 0x2, P4 ;  /* 0x000000819e8f7211 */ /* 0x080fe400020f147c */
[----:B------:R-:W-:Y:S02]  /*b380*/  SHF.R.S32.HI R148, RZ, 0x1f, R159 ;  /* 0x0000001fff947819 */ /* 0x000fe4000001149f */
[-C--:B------:R-:W-:Y:S02]  /*b390*/  LEA R140, P5, R159, R126.reuse, 0x2 ;  /* 0x0000007e9f8c7211 */ /* 0x080fe400078a10ff */
[----:B------:R-:W-:Y:S02]  /*b3a0*/  SHF.R.S32.HI R152, RZ, 0x1f, R131 ;  /* 0x0000001fff987819 */ /* 0x000fe40000011483 */
[----:B------:R-:W-:Y:S02]  /*b3b0*/  LEA R138, P6, R131, R126, 0x2 ;  /* 0x0000007e838a7211 */ /* 0x000fe400078c10ff */
[----:B------:R-:W-:-:S02]  /*b3c0*/  LEA.HI.X R148, R159, R129, R148, 0x2, P5 ;  /* 0x000000819f947211 */ /* 0x000fc400028f1494 */
[----:B------:R-:W-:Y:S02]  /*b3d0*/  LEA.HI.X R152, R131, R129, R152, 0x2, P6 ;  /* 0x0000008183987211 */ /* 0x000fe400030f1498 */
[----:B------:R-:W-:Y:S02]  /*b3e0*/  SHF.R.S32.HI R131, RZ, 0x1f, R20 ;  /* 0x0000001fff837819 */ /* 0x000fe40000011414 */
[----:B------:R-:W-:Y:S02]  /*b3f0*/  SHF.R.S32.HI R153, RZ, 0x1f, R216 ;  /* 0x0000001fff997819 */ /* 0x000fe400000114d8 */
[----:B------:R-:W-:Y:S02]  /*b400*/  SHF.R.S32.HI R124, RZ, 0x1f, R217 ;  /* 0x0000001fff7c7819 */ /* 0x000fe400000114d9 */
[----:B------:R-:W-:Y:S02]  /*b410*/  LEA R150, P5, R217, R126, 0x2 ;  /* 0x0000007ed9967211 */ /* 0x000fe400078a10ff */
[----:B------:R-:W-:-:S02]  /*b420*/  SHF.R.S32.HI R154, RZ, 0x1f, R157 ;  /* 0x0000001fff9a7819 */ /* 0x000fc4000001149d */
[-C--:B------:R-:W-:Y:S02]  /*b430*/  LEA R149, P6, R157, R126.reuse, 0x2 ;  /* 0x0000007e9d957211 */ /* 0x080fe400078c10ff */
[C---:B------:R-:W-:Y:S02]  /*b440*/  LEA R151, P4, R216.reuse, R126, 0x2 ;  /* 0x0000007ed8977211 */ /* 0x040fe400078810ff */
[----:B------:R-:W-:Y:S02]  /*b450*/  LEA.HI R131, R131, R20, RZ, 0x7 ;  /* 0x0000001483837211 */ /* 0x000fe400078f38ff */
[-C--:B------:R-:W-:Y:S02]  /*b460*/  LEA.HI.X R20, R217, R129.reuse, R124, 0x2, P5 ;  /* 0x00000081d9147211 */ /* 0x080fe400028f147c */
[-C--:B------:R-:W-:Y:S02]  /*b470*/  LEA.HI.X R154, R157, R129.reuse, R154, 0x2, P6 ;  /* 0x000000819d9a7211 */ /* 0x080fe400030f149a */
[----:B------:R-:W-:-:S02]  /*b480*/  LEA.HI.X R153, R216, R129, R153, 0x2, P4 ;  /* 0x00000081d8997211 */ /* 0x000fc400020f1499 */
[----:B------:R-:W-:Y:S02]  /*b490*/  SHF.R.S32.HI R157, RZ, 0x1f, R224 ;  /* 0x0000001fff9d7819 */ /* 0x000fe400000114e0 */
[----:B------:R-:W-:Y:S02]  /*b4a0*/  SHF.R.S32.HI R128, RZ, 0x1f, R225 ;  /* 0x0000001fff807819 */ /* 0x000fe400000114e1 */
[CC--:B------:R-:W-:Y:S02]  /*b4b0*/  LEA R155, P5, R224.reuse, R126.reuse, 0x2 ;  /* 0x0000007ee09b7211 */ /* 0x0c0fe400078a10ff */
[C---:B------:R-:W-:Y:S02]  /*b4c0*/  LEA R124, P6, R225.reuse, R126, 0x2 ;  /* 0x0000007ee17c7211 */ /* 0x040fe400078c10ff */
[-C--:B------:R-:W-:Y:S02]  /*b4d0*/  LEA.HI.X R157, R224, R129.reuse, R157, 0x2, P5 ;  /* 0x00000081e09d7211 */ /* 0x080fe400028f149d */
[----:B------:R-:W-:Y:S01]  /*b4e0*/  LEA.HI.X R128, R225, R129, R128, 0x2, P6 ;  /* 0x00000081e1807211 */ /* 0x000fe200030f1480 */
[----:B------:R-:W-:Y:S01]  /*b4f0*/  IMAD R170, R235, R160, RZ ;  /* 0x000000a0ebaa7224 */ /* 0x000fe200078e02ff */
[----:B------:R-:W-:-:S02]  /*b500*/  LOP3.LUT R252, R3, 0x50, RZ, 0xfc, !PT ;  /* 0x0000005003fc7812 */ /* 0x000fc400078efcff */
[----:B------:R-:W-:-:S03]  /*b510*/  LOP3.LUT R235, R3, 0x2c, RZ, 0xfc, !PT ;  /* 0x0000002c03eb7812 */ /* 0x000fc600078efcff */
[-C--:B------:R-:W-:Y:S01]  /*b520*/  IMAD R184, R252, R160.reuse, RZ ;  /* 0x000000a0fcb87224 */ /* 0x080fe200078e02ff */
[----:B------:R-:W-:Y:S01]  /*b530*/  LOP3.LUT R252, R3, 0x48, RZ, 0xfc, !PT ;  /* 0x0000004803fc7812 */ /* 0x000fe200078efcff */
[----:B------:R-:W-:Y:S01]  /*b540*/  IMAD R169, R235, R160, RZ ;  /* 0x000000a0eba97224 */ /* 0x000fe200078e02ff */
        /* <DEDUP_REMOVED lines=17> */
[-C--:B------:R-:W-:Y:S02]  /*b660*/  IMAD R177, R252, R160.reuse, RZ ;  /* 0x000000a0fcb17224 */ /* 0x080fe400078e02ff */
[----:B------:R-:W-:Y:S01]  /*b670*/  IMAD R164, R235, R160, RZ ;  /* 0x000000a0eba47224 */ /* 0x000fe200078e02ff */
[----:B--2---:R-:W-:Y:S02]  /*b680*/  SHF.R.S32.HI R156, RZ, 0x1f, R214 ;  /* 0x0000001fff9c7819 */ /* 0x004fe400000114d6 */
[----:B------:R-:W-:-:S04]  /*b690*/  LEA R126, P4, R214, R126, 0x2 ;  /* 0x0000007ed67e7211 */ /* 0x000fc800078810ff */
[----:B------:R-:W-:Y:S02]  /*b6a0*/  LEA.HI.X R129, R214, R129, R156, 0x2, P4 ;  /* 0x00000081d6817211 */ /* 0x000fe400020f149c */
[----:B------:R-:W2:Y:S04]  /*b6b0*/  LDL.LU R214, [R1+0x1a8] ;  /* 0x0001a80001d67983 */ /* 0x000ea80000300800 */
[----:B------:R-:W3:Y:S04]  /*b6c0*/  LDL R252, [R1+0x4c] ;  /* 0x00004c0001fc7983 */ /* 0x000ee80000100800 */
[----:B------:R-:W4:Y:S01]  /*b6d0*/  LDL R235, [R1+0x48] ;  /* 0x0000480001eb7983 */ /* 0x000f220000100800 */
[----:B------:R-:W-:-:S02]  /*b6e0*/  IADD3 R29, P5, R29, UR20, RZ ;  /* 0x000000141d1d7c10 */ /* 0x000fc4000ffbe0ff */
[----:B------:R-:W-:Y:S02]  /*b6f0*/  IADD3 R27, P6, R27, UR20, RZ ;  /* 0x000000141b1b7c10 */ /* 0x000fe4000ffde0ff */
[----:B------:R-:W-:Y:S02]  /*b700*/  IADD3.X R33, R33, UR21, RZ, P5, !PT ;  /* 0x0000001521217c10 */ /* 0x000fe4000affe4ff */
[----:B------:R-:W-:Y:S02]  /*b710*/  IADD3.X R28, R28, UR21, RZ, P6, !PT ;  /* 0x000000151c1c7c10 */ /* 0x000fe4000b7fe4ff */
[----:B------:R-:W-:Y:S02]  /*b720*/  IADD3 R36, P5, R36, UR20, RZ ;  /* 0x0000001424247c10 */ /* 0x000fe4000ffbe0ff */
[----:B------:R-:W-:Y:S02]  /*b730*/  IADD3 R31, P6, R31, UR20, RZ ;  /* 0x000000141f1f7c10 */ /* 0x000fe4000ffde0ff */
[----:B------:R-:W-:-:S02]  /*b740*/  IADD3.X R39, R39, UR21, RZ, P5, !PT ;  /* 0x0000001527277c10 */ /* 0x000fc4000affe4ff */
[----:B------:R-:W-:Y:S02]  /*b750*/  IADD3.X R34, R34, UR21, RZ, P6, !PT ;  /* 0x0000001522227c10 */ /* 0x000fe4000b7fe4ff */
[----:B------:R-:W-:Y:S02]  /*b760*/  IADD3 R43, P5, R43, UR20, RZ ;  /* 0x000000142b2b7c10 */ /* 0x000fe4000ffbe0ff */
[----:B------:R-:W-:Y:S02]  /*b770*/  IADD3 R38, P6, R38, UR20, RZ ;  /* 0x0000001426267c10 */ /* 0x000fe4000ffde0ff */
[----:B------:R-:W-:Y:S02]  /*b780*/  IADD3.X R45, R45, UR21, RZ, P5, !PT ;  /* 0x000000152d2d7c10 */ /* 0x000fe4000affe4ff */
[----:B------:R-:W-:Y:S02]  /*b790*/  IADD3.X R40, R40, UR21, RZ, P6, !PT ;  /* 0x0000001528287c10 */ /* 0x000fe4000b7fe4ff */
        /* <DEDUP_REMOVED lines=22> */
[----:B------:R-:W-:Y:S02]  /*b900*/  R2UR UR58, R20 ;  /* 0x00000000143a72ca */ /* 0x000fe400000e0000 */
[----:B------:R-:W-:Y:S02]  /*b910*/  IADD3 R21, P6, R21, UR20, RZ ;  /* 0x0000001415157c10 */ /* 0x000fe4000ffde0ff */
[----:B------:R-:W-:-:S02]  /*b920*/  IADD3.X R23, R23, UR21, RZ, P5, !PT ;  /* 0x0000001517177c10 */ /* 0x000fc4000affe4ff */
[----:B------:R-:W-:Y:S02]  /*b930*/  IADD3 R20, P5, R25, UR20, RZ ;  /* 0x0000001419147c10 */ /* 0x000fe4000ffbe0ff */
[----:B------:R-:W-:Y:S02]  /*b940*/  IADD3.X R32, R32, UR21, RZ, P4, !PT ;  /* 0x0000001520207c10 */ /* 0x000fe4000a7fe4ff */
[----:B------:R-:W-:Y:S02]  /*b950*/  IADD3.X R57, R57, UR21, RZ, P6, !PT ;  /* 0x0000001539397c10 */ /* 0x000fe4000b7fe4ff */
[----:B------:R-:W-:Y:S02]  /*b960*/  IADD3 R30, P4, R30, UR20, RZ ;  /* 0x000000141e1e7c10 */ /* 0x000fe4000ff9e0ff */
        /* <DEDUP_REMOVED lines=39> */
[----:B------:R-:W-:Y:S02]  /*bbe0*/  R2UR UR53, R140 ;  /* 0x000000008c3572ca */ /* 0x000fe400000e0000 */
[----:B------:R-:W-:Y:S02]  /*bbf0*/  IADD3.X R154, R154, UR21, RZ, P4, !PT ;  /* 0x000000159a9a7c10 */ /* 0x000fe4000a7fe4ff */
[----:B------:R-:W-:Y:S02]  /*bc00*/  IADD3.X R85, R85, UR21, RZ, P6, !PT ;  /* 0x0000001555557c10 */ /* 0x000fe4000b7fe4ff */
[----:B------:R-:W-:Y:S02]  /*bc10*/  IADD3 R82, P6, R82, UR20, RZ ;  /* 0x0000001452527c10 */ /* 0x000fe4000ffde0ff */
[----:B------:R-:W-:-:S02]  /*bc20*/  IADD3.X R87, R87, UR21, RZ, P5, !PT ;  /* 0x0000001557577c10 */ /* 0x000fc4000affe4ff */
[----:B------:R-:W-:Y:S01]  /*bc30*/  IADD3 R84, P5, R84, UR20, RZ ;  /* 0x0000001454547c10 */ /* 0x000fe2000ffbe0ff */
[----:B------:R-:W-:Y:S01]  /*bc40*/  IMAD R204, R191, R160, RZ ;  /* 0x000000a0bfcc7224 */ /* 0x000fe200078e02ff */
[----:B------:R-:W-:Y:S02]  /*bc50*/  IADD3.X R89, R89, UR21, RZ, P6, !PT ;  /* 0x0000001559597c10 */ /* 0x000fe4000b7fe4ff */
[----:B------:R-:W-:Y:S02]  /*bc60*/  IADD3 R86, P6, R86, UR20, RZ ;  /* 0x0000001456567c10 */ /* 0x000fe4000ffde0ff */
[----:B------:R-:W-:Y:S02]  /*bc70*/  IADD3.X R91, R91, UR21, RZ, P5, !PT ;  /* 0x000000155b5b7c10 */ /* 0x000fe4000affe4ff */
[----:B------:R-:W-:Y:S02]  /*bc80*/  LOP3.LUT R191, R3, 0x74, RZ, 0xfc, !PT ;  /* 0x0000007403bf7812 */ /* 0x000fe400078efcff */
[----:B------:R-:W-:-:S02]  /*bc90*/  IADD3 R88, P5, R88, UR20, RZ ;  /* 0x0000001458587c10 */ /* 0x000fc4000ffbe0ff */
[----:B------:R-:W-:Y:S01]  /*bca0*/  IADD3.X R93, R93, UR21, RZ, P6, !PT ;  /* 0x000000155d5d7c10 */ /* 0x000fe2000b7fe4ff */
[----:B------:R-:W-:Y:S01]  /*bcb0*/  IMAD R200, R191, R160, RZ ;  /* 0x000000a0bfc87224 */ /* 0x000fe200078e02ff */
[----:B------:R-:W-:Y:S02]  /*bcc0*/  IADD3 R90, P6, R90, UR20, RZ ;  /* 0x000000145a5a7c10 */ /* 0x000fe4000ffde0ff */
[----:B------:R-:W-:Y:S02]  /*bcd0*/  IADD3.X R95, R95, UR21, RZ, P5, !PT ;  /* 0x000000155f5f7c10 */ /* 0x000fe4000affe4ff */
[----:B------:R-:W-:Y:S02]  /*bce0*/  IADD3 R92, P5, R92, UR20, RZ ;  /* 0x000000145c5c7c10 */ /* 0x000fe4000ffbe0ff */
[----:B------:R-:W-:Y:S02]  /*bcf0*/  LOP3.LUT R191, R3, 0x6a, RZ, 0xfc, !PT ;  /* 0x0000006a03bf7812 */ /* 0x000fe400078efcff */
[----:B------:R-:W-:-:S02]  /*bd00*/  IADD3.X R97, R97, UR21, RZ, P6, !PT ;  /* 0x0000001561617c10 */ /* 0x000fc4000b7fe4ff */
[----:B------:R-:W-:Y:S02]  /*bd10*/  IADD3 R94, P6, R94, UR20, RZ ;  /* 0x000000145e5e7c10 */ /* 0x000fe4000ffde0ff */
[----:B------:R-:W-:Y:S01]  /*bd20*/  IADD3.X R99, R99, UR21, RZ, P5, !PT ;  /* 0x0000001563637c10 */ /* 0x000fe2000affe4ff */
[----:B------:R-:W-:Y:S01]  /*bd30*/  IMAD R196, R191, R160, RZ ;  /* 0x000000a0bfc47224 */ /* 0x000fe200078e02ff */
[----:B------:R-:W-:Y:S02]  /*bd40*/  IADD3 R96, P5, R96, UR20, RZ ;  /* 0x0000001460607c10 */ /* 0x000fe4000ffbe0ff */
[C---:B------:R-:W-:Y:S02]  /*bd50*/  LOP3.LUT R225, R3.reuse, 0x16, RZ, 0xfc, !PT ;  /* 0x0000001603e17812 */ /* 0x040fe400078efcff */
[----:B------:R-:W-:Y:S02]  /*bd60*/  LOP3.LUT R191, R3, 0x62, RZ, 0xfc, !PT ;  /* 0x0000006203bf7812 */ /* 0x000fe400078efcff */
[----:B------:R-:W-:-:S02]  /*bd70*/  IADD3.X R101, R101, UR21, RZ, P6, !PT ;  /* 0x0000001565657c10 */ /* 0x000fc4000b7fe4ff */
[----:B------:R-:W-:Y:S02]  /*bd80*/  IADD3 R98, P6, R98, UR20, RZ ;  /* 0x0000001462627c10 */ /* 0x000fe4000ffde0ff */
[----:B------:R-:W-:Y:S02]  /*bd90*/  IADD3.X R103, R103, UR21, RZ, P5, !PT ;  /* 0x0000001567677c10 */ /* 0x000fe4000affe4ff */
[----:B------:R-:W-:Y:S01]  /*bda0*/  IADD3 R100, P5, R100, UR20, RZ ;  /* 0x0000001464647c10 */ /* 0x000fe2000ffbe0ff */
[-C--:B------:R-:W-:Y:S01]  /*bdb0*/  IMAD R159, R225, R160.reuse, RZ ;  /* 0x000000a0e19f7224 */ /* 0x080fe200078e02ff */
[----:B------:R-:W-:Y:S01]  /*bdc0*/  LOP3.LUT R225, R3, 0x76, RZ, 0xfc, !PT ;  /* 0x0000007603e17812 */ /* 0x000fe200078efcff */
[----:B------:R-:W-:Y:S01]  /*bdd0*/  IMAD R192, R191, R160, RZ ;  /* 0x000000a0bfc07224 */ /* 0x000fe200078e02ff */
[----:B------:R-:W-:Y:S02]  /*bde0*/  IADD3.X R105, R105, UR21, RZ, P6, !PT ;  /* 0x0000001569697c10 */ /* 0x000fe4000b7fe4ff */
[----:B------:R-:W-:-:S02]  /*bdf0*/  IADD3 R102, P6, R102, UR20, RZ ;  /* 0x0000001466667c10 */ /* 0x000fc4000ffde0ff */
[----:B------:R-:W-:Y:S02]  /*be00*/  IADD3.X R107, R107, UR21, RZ, P5, !PT ;  /* 0x000000156b6b7c10 */ /* 0x000fe4000affe4ff */
[----:B------:R-:W-:Y:S01]  /*be10*/  IADD3 R104, P5, R104, UR20, RZ ;  /* 0x0000001468687c10 */ /* 0x000fe2000ffbe0ff */
[----:B------:R-:W-:Y:S01]  /*be20*/  IMAD R201, R225, R160, RZ ;  /* 0x000000a0e1c97224 */ /* 0x000fe200078e02ff */
[----:B------:R-:W-:Y:S02]  /*be30*/  IADD3.X R109, R109, UR21, RZ, P6, !PT ;  /* 0x000000156d6d7c10 */ /* 0x000fe4000b7fe4ff */
[----:B------:R-:W-:Y:S02]  /*be40*/  LOP3.LUT R225, R3, 0x6c, RZ, 0xfc, !PT ;  /* 0x0000006c03e17812 */ /* 0x000fe400078efcff */
[----:B------:R-:W-:Y:S02]  /*be50*/  IADD3 R106, P6, R106, UR20, RZ ;  /* 0x000000146a6a7c10 */ /* 0x000fe4000ffde0ff */
[----:B------:R-:W-:-:S02]  /*be60*/  IADD3.X R111, R111, UR21, RZ, P5, !PT ;  /* 0x000000156f6f7c10 */ /* 0x000fc4000affe4ff */
[----:B------:R-:W-:Y:S01]  /*be70*/  IADD3 R108, P5, R108, UR20, RZ ;  /* 0x000000146c6c7c10 */ /* 0x000fe2000ffbe0ff */
[----:B------:R-:W-:Y:S01]  /*be80*/  IMAD R197, R225, R160, RZ ;  /* 0x000000a0e1c57224 */ /* 0x000fe200078e02ff */
[----:B------:R-:W-:Y:S02]  /*be90*/  IADD3.X R113, R113, UR21, RZ, P6, !PT ;  /* 0x0000001571717c10 */ /* 0x000fe4000b7fe4ff */
[----:B------:R-:W-:Y:S02]  /*bea0*/  R2UR UR4, R155 ;  /* 0x000000009b0472ca */ /* 0x000fe400000e0000 */
[----:B------:R-:W-:Y:S02]  /*beb0*/  IADD3 R110, P6, R110, UR20, RZ ;  /* 0x000000146e6e7c10 */ /* 0x000fe4000ffde0ff */
[----:B------:R-:W-:Y:S02]  /*bec0*/  IADD3.X R115, R115, UR21, RZ, P5, !PT ;  /* 0x0000001573737c10 */ /* 0x000fe4000affe4ff */
[----:B------:R-:W-:-:S02]  /*bed0*/  LOP3.LUT R225, R3, 0x64, RZ, 0xfc, !PT ;  /* 0x0000006403e17812 */ /* 0x000fc400078efcff */
[----:B------:R-:W-:Y:S02]  /*bee0*/  IADD3 R112, P5, R112, UR20, RZ ;  /* 0x0000001470707c10 */ /* 0x000fe4000ffbe0ff */
[----:B------:R-:W-:Y:S01]  /*bef0*/  IADD3.X R117, R117, UR21, RZ, P6, !PT ;  /* 0x0000001575757c10 */ /* 0x000fe2000b7fe4ff */
[----:B------:R-:W-:Y:S01]  /*bf00*/  IMAD R193, R225, R160, RZ ;  /* 0x000000a0e1c17224 */ /* 0x000fe200078e02ff */
[----:B------:R-:W-:Y:S02]  /*bf10*/  IADD3 R114, P6, R114, UR20, RZ ;  /* 0x0000001472727c10 */ /* 0x000fe4000ffde0ff */
[----:B------:R-:W-:Y:S02]  /*bf20*/  IADD3.X R119, R119, UR21, RZ, P5, !PT ;  /* 0x0000001577777c10 */ /* 0x000fe4000affe4ff */
[----:B------:R-:W-:Y:S02]  /*bf30*/  IADD3 R116, P5, R116, UR20, RZ ;  /* 0x0000001474747c10 */ /* 0x000fe4000ffbe0ff */
[----:B--2---:R-:W-:-:S02]  /*bf40*/  LEA R140, P4, R14, R214, 0x3 ;  /* 0x000000d60e8c7211 */ /* 0x004fc400078818ff */
[----:B------:R-:W-:-:S05]  /*bf50*/  LOP3.LUT R214, R3, 0x7a, RZ, 0xfc, !PT ;  /* 0x0000007a03d67812 */ /* 0x000fca00078efcff */
[----:B------:R-:W-:Y:S01]  /*bf60*/  IMAD R203, R214, R160, RZ ;  /* 0x000000a0d6cb7224 */ /* 0x000fe200078e02ff */
        /* <DEDUP_REMOVED lines=9> */
[-C--:B------:R-:W-:Y:S01]  /*c000*/  IMAD R185, R214, R160.reuse, RZ ;  /* 0x000000a0d6b97224 */ /* 0x080fe200078e02ff */
[C---:B------:R-:W-:Y:S02]  /*c010*/  LOP3.LUT R214, R3.reuse, 0x4a, RZ, 0xfc, !PT ;  /* 0x0000004a03d67812 */ /* 0x040fe400078efcff */
[C---:B------:R-:W-:Y:S02]  /*c020*/  LOP3.LUT R224, R3.reuse, 0x78, RZ, 0xfc, !PT ;  /* 0x0000007803e07812 */ /* 0x040fe400078efcff */
[C---:B------:R-:W-:Y:S01]  /*c030*/  LOP3.LUT R225, R3.reuse, 0x54, RZ, 0xfc, !PT ;  /* 0x0000005403e17812 */ /* 0x040fe200078efcff */
[----:B------:R-:W-:Y:S01]  /*c040*/  IMAD R182, R214, R160, RZ ;  /* 0x000000a0d6b67224 */ /* 0x000fe200078e02ff */
[----:B------:R-:W-:Y:S02]  /*c050*/  LOP3.LUT R214, R3, 0x20, RZ, 0xfc, !PT ;  /* 0x0000002003d67812 */ /* 0x000fe400078efcff */
[----:B------:R-:W-:Y:S02]  /*c060*/  IADD3.X R121, R121, UR21, RZ, P6, !PT ;  /* 0x0000001579797c10 */ /* 0x000fe4000b7fe4ff */
[----:B------:R-:W-:-:S02]  /*c070*/  IADD3 R118, P6, R118, UR20, RZ ;  /* 0x0000001476767c10 */ /* 0x000fc4000ffde0ff */
[----:B------:R-:W-:Y:S01]  /*c080*/  IADD3.X R123, R123, UR21, RZ, P5, !PT ;  /* 0x000000157b7b7c10 */ /* 0x000fe2000affe4ff */
[-C--:B------:R-:W-:Y:S01]  /*c090*/  IMAD R202, R224, R160.reuse, RZ ;  /* 0x000000a0e0ca7224 */ /* 0x080fe200078e02ff */
[----:B------:R-:W-:Y:S01]  /*c0a0*/  IADD3 R120, P5, R120, UR20, RZ ;  /* 0x0000001478787c10 */ /* 0x000fe2000ffbe0ff */
[-C--:B------:R-:W-:Y:S01]  /*c0b0*/  IMAD R186, R225, R160.reuse, RZ ;  /* 0x000000a0e1ba7224 */ /* 0x080fe200078e02ff */
[----:B------:R-:W-:Y:S01]  /*c0c0*/  R2UR UR55, R138 ;  /* 0x000000008a3772ca */ /* 0x000fe200000e0000 */
[----:B------:R-:W-:Y:S01]  /*c0d0*/  IMAD.U32 R138, RZ, RZ, UR4 ;  /* 0x00000004ff8a7e24 */ /* 0x000fe2000f8e00ff */
[C---:B------:R-:W-:Y:S01]  /*c0e0*/  LOP3.LUT R224, R3.reuse, 0x70, RZ, 0xfc, !PT ;  /* 0x0000007003e07812 */ /* 0x040fe200078efcff */
[----:B------:R-:W-:Y:S01]  /*c0f0*/  IMAD R163, R214, R160, RZ ;  /* 0x000000a0d6a37224 */ /* 0x000fe200078e02ff */
[----:B------:R-:W-:Y:S02]  /*c100*/  LOP3.LUT R225, R3, 0x4c, RZ, 0xfc, !PT ;  /* 0x0000004c03e17812 */ /* 0x000fe400078efcff */
[----:B------:R-:W-:-:S02]  /*c110*/  R2UR UR4, R157 ;  /* 0x000000009d0472ca */ /* 0x000fc400000e0000 */
[----:B------:R-:W-:Y:S02]  /*c120*/  IADD3.X R125, R125, UR21, RZ, P6, !PT ;  /* 0x000000157d7d7c10 */ /* 0x000fe4000b7fe4ff */
[----:B------:R-:W-:Y:S02]  /*c130*/  LOP3.LUT R214, R3, 0x1c, RZ, 0xfc, !PT ;  /* 0x0000001c03d67812 */ /* 0x000fe400078efcff */
[----:B------:R-:W-:Y:S02]  /*c140*/  R2UR UR46, R137 ;  /* 0x00000000892e72ca */ /* 0x000fe400000e0000 */
[----:B------:R-:W-:Y:S02]  /*c150*/  IADD3 R122, P6, R122, UR20, RZ ;  /* 0x000000147a7a7c10 */ /* 0x000fe4000ffde0ff */
[----:B------:R-:W-:Y:S02]  /*c160*/  IADD3.X R127, R127, UR21, RZ, P5, !PT ;  /* 0x000000157f7f7c10 */ /* 0x000fe4000affe4ff */
[----:B------:R-:W-:-:S02]  /*c170*/  R2UR UR50, R143 ;  /* 0x000000008f3272ca */ /* 0x000fc400000e0000 */
[----:B------:R-:W-:Y:S02]  /*c180*/  SHF.R.S32.HI R137, RZ, 0x1f, R14 ;  /* 0x0000001fff897819 */ /* 0x000fe4000001140e */
[----:B------:R-:W-:Y:S01]  /*c190*/  IADD3 R124, P5, R124, UR20, RZ ;  /* 0x000000147c7c7c10 */ /* 0x000fe2000ffbe0ff */
[-C--:B------:R-:W-:Y:S01]  /*c1a0*/  IMAD R198, R224, R160.reuse, RZ ;  /* 0x000000a0e0c67224 */ /* 0x080fe200078e02ff */
[----:B------:R-:W-:Y:S01]  /*c1b0*/  LOP3.LUT R224, R3, 0x66, RZ, 0xfc, !PT ;  /* 0x0000006603e07812 */ /* 0x000fe200078efcff */
[-C--:B------:R-:W-:Y:S01]  /*c1c0*/  IMAD R183, R225, R160.reuse, RZ ;  /* 0x000000a0e1b77224 */ /* 0x080fe200078e02ff */
[----:B------:R-:W-:Y:S01]  /*c1d0*/  IADD3.X R130, R130, UR21, RZ, P6, !PT ;  /* 0x0000001582827c10 */ /* 0x000fe2000b7fe4ff */
[----:B------:R-:W-:Y:S01]  /*c1e0*/  IMAD R162, R214, R160, RZ ;  /* 0x000000a0d6a27224 */ /* 0x000fe200078e02ff */
[----:B------:R-:W-:Y:S02]  /*c1f0*/  LOP3.LUT R225, R3, 0x1a, RZ, 0xfc, !PT ;  /* 0x0000001a03e17812 */ /* 0x000fe400078efcff */
[----:B------:R-:W-:-:S02]  /*c200*/  R2UR UR57, R151 ;  /* 0x00000000973972ca */ /* 0x000fc400000e0000 */
[----:B------:R-:W-:Y:S02]  /*c210*/  R2UR UR59, R150 ;  /* 0x00000000963b72ca */ /* 0x000fe400000e0000 */
[----:B------:R-:W-:Y:S02]  /*c220*/  R2UR UR61, R149 ;  /* 0x00000000953d72ca */ /* 0x000fe400000e0000 */
[----:B------:R-:W-:Y:S02]  /*c230*/  R2UR UR52, R148 ;  /* 0x00000000943472ca */ /* 0x000fe400000e0000 */
[----:B------:R-:W-:Y:S02]  /*c240*/  R2UR UR54, R152 ;  /* 0x00000000983672ca */ /* 0x000fe400000e0000 */
[----:B------:R-:W-:Y:S02]  /*c250*/  R2UR UR56, R153 ;  /* 0x00000000993872ca */ /* 0x000fe400000e0000 */
[----:B------:R-:W-:-:S02]  /*c260*/  R2UR UR60, R154 ;  /* 0x000000009a3c72ca */ /* 0x000fc400000e0000 */
[----:B------:R-:W-:Y:S02]  /*c270*/  IADD3 R140, P6, R140, UR22, RZ ;  /* 0x000000168c8c7c10 */ /* 0x000fe4000ffde0ff */
[----:B------:R-:W-:Y:S02]  /*c280*/  IADD3.X R128, R128, UR21, RZ, P5, !PT ;  /* 0x0000001580807c10 */ /* 0x000fe4000affe4ff */
[----:B------:R-:W-:Y:S02]  /*c290*/  LOP3.LUT R214, R3, 0x18, RZ, 0xfc, !PT ;  /* 0x0000001803d67812 */ /* 0x000fe400078efcff */
[----:B------:R-:W-:Y:S02]  /*c2a0*/  LEA.HI.X R24, R14, R24, R137, 0x3, P4 ;  /* 0x000000180e187211 */ /* 0x000fe400020f1c89 */
[----:B------:R-:W-:Y:S02]  /*c2b0*/  SHF.R.S32.HI R131, RZ, 0x7, R131 ;  /* 0x00000007ff837819 */ /* 0x000fe40000011483 */
[----:B------:R-:W-:-:S02]  /*c2c0*/  SHF.R.S32.HI R19, RZ, 0x1f, R215 ;  /* 0x0000001fff137819 */ /* 0x000fc400000114d7 */
[----:B------:R-:W-:Y:S02]  /*c2d0*/  IADD3 R126, P5, R126, UR20, RZ ;  /* 0x000000147e7e7c10 */ /* 0x000fe4000ffbe0ff */
[----:B-----5:R-:W-:Y:S02]  /*c2e0*/  SHF.R.S32.HI R148, RZ, 0x1f, R12 ;  /* 0x0000001fff947819 */ /* 0x020fe4000001140c */
[----:B------:R-:W-:Y:S02]  /*c2f0*/  SHF.R.S32.HI R149, RZ, 0x1f, R11 ;  /* 0x0000001fff957819 */ /* 0x000fe4000001140b */
[----:B------:R-:W-:Y:S02]  /*c300*/  SHF.R.S32.HI R150, RZ, 0x1f, R10 ;  /* 0x0000001fff967819 */ /* 0x000fe4000001140a */
[----:B---3--:R-:W-:Y:S02]  /*c310*/  SHF.R.S32.HI R151, RZ, 0x1f, R252 ;  /* 0x0000001fff977819 */ /* 0x008fe400000114fc */
[----:B------:R-:W-:-:S02]  /*c320*/  SHF.R.S32.HI R152, RZ, 0x1f, R9 ;  /* 0x0000001fff987819 */ /* 0x000fc40000011409 */
[----:B------:R-:W-:Y:S02]  /*c330*/  SHF.R.S32.HI R153, RZ, 0x1f, R8 ;  /* 0x0000001fff997819 */ /* 0x000fe40000011408 */
[----:B------:R-:W-:Y:S02]  /*c340*/  SHF.R.S32.HI R154, RZ, 0x1f, R7 ;  /* 0x0000001fff9a7819 */ /* 0x000fe40000011407 */
[----:B------:R-:W-:Y:S02]  /*c350*/  SHF.R.S32.HI R155, RZ, 0x1f, R6 ;  /* 0x0000001fff9b7819 */ /* 0x000fe40000011406 */
[----:B------:R-:W-:Y:S02]  /*c360*/  SHF.R.S32.HI R156, RZ, 0x1f, R5 ;  /* 0x0000001fff9c7819 */ /* 0x000fe40000011405 */
[----:B------:R-:W-:Y:S02]  /*c370*/  SHF.R.S32.HI R157, RZ, 0x1f, R4 ;  /* 0x0000001fff9d7819 */ /* 0x000fe40000011404 */
[----:B----4-:R-:W-:Y:S01]  /*c380*/  SHF.R.S32.HI R158, RZ, 0x1f, R235 ;  /* 0x0000001fff9e7819 */ /* 0x010fe200000114eb */
[-C--:B------:R-:W-:Y:S01]  /*c390*/  IMAD R194, R224, R160.reuse, RZ ;  /* 0x000000a0e0c27224 */ /* 0x080fe200078e02ff */
[----:B------:R-:W-:Y:S01]  /*c3a0*/  R2UR UR48, R142 ;  /* 0x000000008e3072ca */ /* 0x000fe200000e0000 */
[-C--:B------:R-:W-:Y:S01]  /*c3b0*/  IMAD R190, R190, R160.reuse, RZ ;  /* 0x000000a0bebe7224 */ /* 0x080fe200078e02ff */
[----:B------:R-:W-:Y:S01]  /*c3c0*/  R2UR UR14, R27 ;  /* 0x000000001b0e72ca */ /* 0x000fe200000e0000 */
[-C--:B------:R-:W-:Y:S01]  /*c3d0*/  IMAD R161, R225, R160.reuse, RZ ;  /* 0x000000a0e1a17224 */ /* 0x080fe200078e02ff */
[----:B------:R-:W-:Y:S01]  /*c3e0*/  R2UR UR5, R26 ;  /* 0x000000001a0572ca */ /* 0x000fe200000e0000 */
[----:B------:R-:W-:Y:S01]  /*c3f0*/  IMAD R160, R214, R160, RZ ;  /* 0x000000a0d6a07224 */ /* 0x000fe200078e02ff */
[----:B------:R-:W-:-:S02]  /*c400*/  R2UR UR6, R29 ;  /* 0x000000001d0672ca */ /* 0x000fc400000e0000 */
[----:B------:R-:W-:Y:S02]  /*c410*/  CS2R R26, SRZ ;  /* 0x00000000001a7805 */ /* 0x000fe4000001ff00 */
[----:B------:R-:W-:Y:S01]  /*c420*/  R2UR UR7, R31 ;  /* 0x000000001f0772ca */ /* 0x000fe200000e0000 */
[----:B------:R-:W-:Y:S01]  /*c430*/  VIADD R208, R131, 0xfffffffe ;  /* 0xfffffffe83d07836 */ /* 0x000fe20000000000 */
[----:B------:R-:W-:Y:S02]  /*c440*/  R2UR UR15, R30 ;  /* 0x000000001e0f72ca */ /* 0x000fe400000e0000 */
[----:B------:R-:W-:Y:S02]  /*c450*/  CS2R R30, SRZ ;  /* 0x00000000001e7805 */ /* 0x000fe4000001ff00 */
[----:B------:R-:W-:Y:S02]  /*c460*/  R2UR UR19, R36 ;  /* 0x00000000241372ca */ /* 0x000fe400000e0000 */
[----:B------:R-:W-:-:S02]  /*c470*/  R2UR UR29, R38 ;  /* 0x00000000261d72ca */ /* 0x000fc400000e0000 */
[----:B------:R-:W-:Y:S02]  /*c480*/  R2UR UR31, R37 ;  /* 0x00000000251f72ca */ /* 0x000fe400000e0000 */
[----:B------:R-:W-:Y:S02]  /*c490*/  CS2R R36, SRZ ;  /* 0x0000000000247805 */ /* 0x000fe4000001ff00 */
[----:B------:R-:W-:Y:S02]  /*c4a0*/  R2UR UR33, R43 ;  /* 0x000000002b2172ca */ /* 0x000fe400000e0000 */
[----:B------:R-:W-:Y:S02]  /*c4b0*/  R2UR UR35, R42 ;  /* 0x000000002a2372ca */ /* 0x000fe400000e0000 */
[----:B------:R-:W-:Y:S02]  /*c4c0*/  CS2R R42, SRZ ;  /* 0x00000000002a7805 */ /* 0x000fe4000001ff00 */
[----:B------:R-:W-:-:S02]  /*c4d0*/  R2UR UR37, R41 ;  /* 0x00000000292572ca */ /* 0x000fc400000e0000 */
[----:B------:R-:W-:Y:S02]  /*c4e0*/  R2UR UR39, R49 ;  /* 0x00000000312772ca */ /* 0x000fe400000e0000 */
[----:B------:R-:W-:Y:S02]  /*c4f0*/  R2UR UR41, R48 ;  /* 0x00000000302972ca */ /* 0x000fe400000e0000 */
[----:B------:R-:W-:Y:S02]  /*c500*/  CS2R R48, SRZ ;  /* 0x0000000000307805 */ /* 0x000fe4000001ff00 */
[----:B------:R-:W-:Y:S02]  /*c510*/  R2UR UR43, R47 ;  /* 0x000000002f2b72ca */ /* 0x000fe400000e0000 */
[----:B------:R-:W-:Y:S02]  /*c520*/  R2UR UR45, R55 ;  /* 0x00000000372d72ca */ /* 0x000fe400000e0000 */
[----:B------:R-:W-:-:S02]  /*c530*/  R2UR UR47, R54 ;  /* 0x00000000362f72ca */ /* 0x000fc400000e0000 */
[----:B------:R-:W-:Y:S02]  /*c540*/  CS2R R54, SRZ ;  /* 0x0000000000367805 */ /* 0x000fe4000001ff00 */
[----:B------:R-:W-:Y:S02]  /*c550*/  R2UR UR49, R53 ;  /* 0x00000000353172ca */ /* 0x000fe400000e0000 */
[----:B------:R-:W-:Y:S02]  /*c560*/  R2UR UR8, R28 ;  /* 0x000000001c0872ca */ /* 0x000fe400000e0000 */
[----:B------:R-:W-:Y:S02]  /*c570*/  CS2R R28, SRZ ;  /* 0x00000000001c7805 */ /* 0x000fe4000001ff00 */
[----:B------:R-:W-:Y:S02]  /*c580*/  R2UR UR9, R32 ;  /* 0x00000000200972ca */ /* 0x000fe400000e0000 */
[----:B------:R-:W-:-:S02]  /*c590*/  R2UR UR10, R33 ;  /* 0x00000000210a72ca */ /* 0x000fc400000e0000 */
[----:B------:R-:W-:Y:S02]  /*c5a0*/  CS2R R32, SRZ ;  /* 0x0000000000207805 */ /* 0x000fe4000001ff00 */
[----:B------:R-:W-:Y:S02]  /*c5b0*/  R2UR UR11, R34 ;  /* 0x00000000220b72ca */ /* 0x000fe400000e0000 */
[----:B------:R-:W-:Y:S02]  /*c5c0*/  R2UR UR12, R35 ;  /* 0x00000000230c72ca */ /* 0x000fe400000e0000 */
[----:B------:R-:W-:Y:S02]  /*c5d0*/  CS2R R34, SRZ ;  /* 0x0000000000227805 */ /* 0x000fe4000001ff00 */
[----:B------:R-:W-:Y:S02]  /*c5e0*/  R2UR UR18, R39 ;  /* 0x00000000271272ca */ /* 0x000fe400000e0000 */
[----:B------:R-:W-:-:S02]  /*c5f0*/  CS2R R38, SRZ ;  /* 0x0000000000267805 */ /* 0x000fc4000001ff00 */
[----:B------:R-:W-:Y:S02]  /*c600*/  R2UR UR28, R40 ;  /* 0x00000000281c72ca */ /* 0x000fe400000e0000 */
[----:B------:R-:W-:Y:S02]  /*c610*/  CS2R R40, SRZ ;  /* 0x0000000000287805 */ /* 0x000fe4000001ff00 */
[----:B------:R-:W-:Y:S02]  /*c620*/  R2UR UR30, R44 ;  /* 0x000000002c1e72ca */ /* 0x000fe400000e0000 */
[----:B------:R-:W-:Y:S02]  /*c630*/  R2UR UR32, R45 ;  /* 0x000000002d2072ca */ /* 0x000fe400000e0000 */
[----:B------:R-:W-:Y:S02]  /*c640*/  CS2R R44, SRZ ;  /* 0x00000000002c7805 */ /* 0x000fe4000001ff00 */
[----:B------:R-:W-:-:S02]  /*c650*/  R2UR UR34, R46 ;  /* 0x000000002e2272ca */ /* 0x000fc400000e0000 */
[----:B------:R-:W-:Y:S02]  /*c660*/  CS2R R46, SRZ ;  /* 0x00000000002e7805 */ /* 0x000fe4000001ff00 */
[----:B------:R-:W-:Y:S02]  /*c670*/  R2UR UR36, R50 ;  /* 0x00000000322472ca */ /* 0x000fe400000e0000 */
[----:B------:R-:W-:Y:S02]  /*c680*/  R2UR UR38, R51 ;  /* 0x00000000332672ca */ /* 0x000fe400000e0000 */
[----:B------:R-:W-:Y:S02]  /*c690*/  CS2R R50, SRZ ;  /* 0x0000000000327805 */ /* 0x000fe4000001ff00 */
[----:B------:R-:W-:Y:S02]  /*c6a0*/  R2UR UR40, R52 ;  /* 0x00000000342872ca */ /* 0x000fe400000e0000 */
[----:B------:R-:W-:-:S02]  /*c6b0*/  CS2R R52, SRZ ;  /* 0x0000000000347805 */ /* 0x000fc4000001ff00 */
[----:B------:R-:W-:Y:S01]  /*c6c0*/  R2UR UR42, R135 ;  /* 0x00000000872a72ca */ /* 0x000fe200000e0000 */
[----:B------:R-:W-:Y:S01]  /*c6d0*/  IMAD.MOV.U32 R135, RZ, RZ, 0x1 ;  /* 0x00000001ff877424 */ /* 0x000fe200078e00ff */
[----:B------:R-:W-:Y:S01]  /*c6e0*/  R2UR UR44, R136 ;  /* 0x00000000882c72ca */ /* 0x000fe200000e0000 */
[----:B------:R-:W-:Y:S01]  /*c6f0*/  IMAD.MOV.U32 R136, RZ, RZ, -0x1 ;  /* 0xffffffffff887424 */ /* 0x000fe200078e00ff */
[----:B------:R-:W-:Y:S02]  /*c700*/  IADD3.X R142, R24, UR23, RZ, P6, !PT ;  /* 0x00000017188e7c10 */ /* 0x000fe4000b7fe4ff */
[----:B------:R-:W-:Y:S02]  /*c710*/  CS2R R24, SRZ ;  /* 0x0000000000187805 */ /* 0x000fe4000001ff00 */
[C---:B------:R-:W-:Y:S01]  /*c720*/  SHF.L.U64.HI R133, R134.reuse, 0x2, R133 ;  /* 0x0000000286857819 */ /* 0x040fe20000010285 */
[----:B------:R-:W-:Y:S01]  /*c730*/  IMAD.SHL.U32 R134, R134, 0x4, RZ ;  /* 0x0000000486867824 */ /* 0x000fe200078e00ff */
[----:B------:R-:W-:-:S02]  /*c740*/  SHF.L.U64.HI R19, R215, 0x2, R19 ;  /* 0x00000002d7137819 */ /* 0x000fc40000010213 */
[----:B------:R-:W-:Y:S02]  /*c750*/  IADD3.X R129, R129, UR21, RZ, P5, !PT ;  /* 0x0000001581817c10 */ /* 0x000fe4000affe4ff */
[----:B------:R-:W-:Y:S02]  /*c760*/  SHF.L.U64.HI R137, R14, 0x2, R137 ;  /* 0x000000020e897819 */ /* 0x000fe40000010289 */
[----:B------:R-:W-:Y:S02]  /*c770*/  SHF.L.U64.HI R148, R12, 0x2, R148 ;  /* 0x000000020c947819 */ /* 0x000fe40000010294 */
[----:B------:R-:W-:Y:S02]  /*c780*/  SHF.L.U64.HI R149, R11, 0x2, R149 ;  /* 0x000000020b957819 */ /* 0x000fe40000010295 */
[----:B------:R-:W-:Y:S02]  /*c790*/  SHF.L.U64.HI R150, R10, 0x2, R150 ;  /* 0x000000020a967819 */ /* 0x000fe40000010296 */
[----:B------:R-:W-:-:S02]  /*c7a0*/  SHF.L.U64.HI R151, R252, 0x2, R151 ;  /* 0x00000002fc977819 */ /* 0x000fc40000010297 */
[----:B------:R-:W-:Y:S02]  /*c7b0*/  SHF.L.U64.HI R152, R9, 0x2, R152 ;  /* 0x0000000209987819 */ /* 0x000fe40000010298 */
[----:B------:R-:W-:Y:S02]  /*c7c0*/  SHF.L.U64.HI R153, R8, 0x2, R153 ;  /* 0x0000000208997819 */ /* 0x000fe40000010299 */
[----:B------:R-:W-:Y:S02]  /*c7d0*/  SHF.L.U64.HI R154, R7, 0x2, R154 ;  /* 0x00000002079a7819 */ /* 0x000fe4000001029a */
[----:B------:R-:W-:Y:S02]  /*c7e0*/  SHF.L.U64.HI R155, R6, 0x2, R155 ;  /* 0x00000002069b7819 */ /* 0x000fe4000001029b */
[----:B------:R-:W-:Y:S02]  /*c7f0*/  SHF.L.U64.HI R156, R5, 0x2, R156 ;  /* 0x00000002059c7819 */ /* 0x000fe4000001029c */
[----:B------:R-:W-:-:S02]  /*c800*/  SHF.L.U64.HI R157, R4, 0x2, R157 ;  /* 0x00000002049d7819 */ /* 0x000fc4000001029d */
[----:B------:R-:W-:Y:S02]  /*c810*/  SHF.L.U64.HI R158, R235, 0x2, R158 ;  /* 0x00000002eb9e7819 */ /* 0x000fe4000001029e */
[----:B------:R-:W-:Y:S01]  /*c820*/  R2UR UR51, R141 ;  /* 0x000000008d3372ca */ /* 0x000fe200000e0000 */
[----:B------:R-:W-:Y:S01]  /*c830*/  IMAD.U32 R141, RZ, RZ, UR4 ;  /* 0x00000004ff8d7e24 */ /* 0x000fe2000f8e00ff */
[----:B------:R-:W-:Y:S01]  /*c840*/  UIADD3 UR13, UR13, -0x100, URZ ;  /* 0xffffff000d0d7890 */ /* 0x000fe2000fffe03f */
[----:B------:R-:W-:-:S12]  /*c850*/  UMOV UR4, URZ ;  /* 0x0000003f00047c82 */ /* 0x000fd80008000000 */
.L_x_1:
[----:B------:R-:W1:Y:S01]  /*c860*/  S2R R143, SR_CgaCtaId ;  /* 0x00000000008f7919 */ /* 0x000e620000008800 */
[----:B------:R-:W-:Y:S01]  /*c870*/  VIADD R136, R136, 0x1 ;  /* 0x0000000188887836 */ /* 0x000fe20000000000 */
[----:B------:R-:W-:Y:S01]  /*c880*/  MOV R211, 0x400 ;  /* 0x0000040000d37802 */ /* 0x000fe20000000f00 */
[----:B------:R-:W-:-:S04]  /*c890*/  DEPBAR.LE SB0, 0x2 ;  /* 0x000080800000791a */ /* 0x000fc80000000000 */
[C---:B------:R-:W-:Y:S01]  /*c8a0*/  ISETP.GT.AND P4, PT, R136.reuse, 0x2, PT ;  /* 0x000000028800780c */ /* 0x040fe20003f84270 */
[----:B------:R-:W-:Y:S03]  /*c8b0*/  BAR.SYNC.DEFER_BLOCKING 0x0 ;  /* 0x0000000000007b1d */ /* 0x000fe60000010000 */
[----:B------:R-:W-:-:S03]  /*c8c0*/  SEL R136, R136, RZ, !P4 ;  /* 0x000000ff88887207 */ /* 0x000fc60006000000 */
[----:B------:R-:W-:Y:S01]  /*c8d0*/  UMOV UR21, 0x40000040 ;  /* 0x4000004000157882 */ /* 0x000fe20000000000 */
[----:B------:R-:W-:Y:S01]  /*c8e0*/  UMOV UR23, 0x40000040 ;  /* 0x4000004000177882 */ /* 0x000fe20000000000 */
[----:B------:R-:W-:Y:S01]  /*c8f0*/  IMAD.MOV.U32 R210, RZ, RZ, RZ ;  /* 0x000000ffffd27224 */ /* 0x000fe200078e00ff */
[----:B------:R-:W2:Y:S01]  /*c900*/  LDL R212, [R1+0x48] ;  /* 0x0000480001d47983 */ /* 0x000ea20000100800 */
[----:B------:R-:W-:Y:S01]  /*c910*/  ISETP.GE.AND P5, PT, R3, UR13, PT ;  /* 0x0000000d03007c0c */ /* 0x000fe2000bfa6270 */
[----:B------:R-:W-:Y:S02]  /*c920*/  VIADD R135, R135, 0x1 ;  /* 0x0000000187877836 */ /* 0x000fe40000000000 */
[----:B------:R-:W3:Y:S01]  /*c930*/  LDL R213, [R1+0x94] ;  /* 0x0000940001d57983 */ /* 0x000ee20000100800 */
[----:B-1----:R-:W-:-:S05]  /*c940*/  LEA R211, R143, R211, 0x18 ;  /* 0x000000d38fd37211 */ /* 0x002fca00078ec0ff */
[----:B------:R-:W-:-:S04]  /*c950*/  IMAD R209, R136, 0x8000, R211 ;  /* 0x0000800088d17824 */ /* 0x000fc800078e02d3 */
[----:B------:R-:W-:Y:S01]  /*c960*/  VIADD R143, R209, 0x18000 ;  /* 0x00018000d18f7836 */ /* 0x000fe20000000000 */
[----:B------:R-:W-:-:S04]  /*c970*/  SHF.R.U32.HI R209, RZ, 0x4, R209 ;  /* 0x00000004ffd17819 */ /* 0x000fc800000116d1 */
[----:B------:R-:W-:Y:S02]  /*c980*/  SHF.R.U32.HI R143, RZ, 0x4, R143 ;  /* 0x00000004ff8f7819 */ /* 0x000fe4000001168f */
[----:B------:R-:W-:Y:S02]  /*c990*/  SGXT.U32 R209, R209, 0xe ;  /* 0x0000000ed1d1781a */ /* 0x000fe40000000000 */
[----:B------:R-:W-:Y:S02]  /*c9a0*/  SGXT.U32 R143, R143, 0xe ;  /* 0x0000000e8f8f781a */ /* 0x000fe40000000000 */
[----:B------:R-:W-:Y:S02]  /*c9b0*/  R2UR UR20, R209 ;  /* 0x00000000d11472ca */ /* 0x000fe400000e0000 */
[----:B------:R-:W-:Y:S01]  /*c9c0*/  R2UR UR22, R143 ;  /* 0x000000008f1672ca */ /* 0x000fe200000e0000 */
[----:B------:R-:W-:-:S12]  /*c9d0*/  WARPGROUP.ARRIVE ;  /* 0x00000000000079c5 */ /* 0x000fd80000000000 */
[----:B------:R-:W-:Y:S01]  /*c9e0*/  HGMMA.64x64x8.F32.TF32 R24, gdesc[UR20], R24 ;  /* 0x04e00000141879f0 */ /* 0x000fe20008702818 */
[----:B------:R-:W-:-:S04]  /*c9f0*/  IADD3 R209, P4, R209, 0x2, RZ ;  /* 0x00000002d1d17810 */ /* 0x000fc80007f9e0ff */
[----:B------:R-:W-:Y:S01]  /*ca00*/  R2UR UR20, R209 ;  /* 0x00000000d11472ca */ /* 0x000fe200000e0000 */
[----:B------:R-:W-:Y:S01]  /*ca10*/  IMAD.MOV.U32 R209, RZ, RZ, RZ ;  /* 0x000000ffffd17224 */ /* 0x000fe200078e00ff */
[----:B------:R-:W-:Y:S02]  /*ca20*/  IADD3.X R210, R210, 0x40000040, RZ, P4, !PT ;  /* 0x40000040d2d27810 */ /* 0x000fe400027fe4ff */
[----:B------:R-:W-:-:S04]  /*ca30*/  IADD3 R143, P4, R143, 0x2, RZ ;  /* 0x000000028f8f7810 */ /* 0x000fc80007f9e0ff */
[----:B------:R-:W-:Y:S02]  /*ca40*/  IADD3.X R209, R209, 0x40000040, RZ, P4, !PT ;  /* 0x40000040d1d17810 */ /* 0x000fe400027fe4ff */
[----:B------:R-:W-:Y:S02]  /*ca50*/  R2UR UR21, R210 ;  /* 0x00000000d21572ca */ /* 0x000fe400000e0000 */
[----:B------:R-:W-:Y:S02]  /*ca60*/  R2UR UR22, R143 ;  /* 0x000000008f1672ca */ /* 0x000fe400000e0000 */
[----:B------:R-:W-:-:S13]  /*ca70*/  R2UR UR23, R209 ;  /* 0x00000000d11772ca */ /* 0x000fda00000e0000 */
[----:B------:R-:W-:Y:S01]  /*ca80*/  HGMMA.64x64x8.F32.TF32 R24, gdesc[UR20], R24 ;  /* 0x04e00000141879f0 */ /* 0x000fe20008702818 */
[----:B------:R-:W-:Y:S02]  /*ca90*/  UIADD3.64 UR24, UR20, 0x2, URZ ;  /* 0x0000000214187897 */ /* 0x000fe4000fffe03f */
[----:B------:R-:W-:-:S09]  /*caa0*/  UIADD3.64 UR26, UR22, 0x2, URZ ;  /* 0x00000002161a7897 */ /* 0x000fd2000fffe03f */
        /* <DEDUP_REMOVED lines=35> */
[----:B------:R-:W-:Y:S02]  /*cce0*/  UIADD3.64 UR26, UR22, 0x602, URZ ;  /* 0x00000602161a7897 */ /* 0x000fe4000fffe03f */
[----:B------:R-:W-:Y:S02]  /*ccf0*/  UIADD3.64 UR20, UR20, 0x604, URZ ;  /* 0x0000060414147897 */ /* 0x000fe4000fffe03f */
[----:B------:R-:W-:-:S05]  /*cd00*/  UIADD3.64 UR22, UR22, 0x604, URZ ;  /* 0x0000060416167897 */ /* 0x000fca000fffe03f */
[----:B------:R-:W-:Y:S04]  /*cd10*/  HGMMA.64x64x8.F32.TF32 R24, gdesc[UR24], R24 ;  /* 0x04e00000181879f0 */ /* 0x000fe80008702818 */
[----:B------:R-:W-:Y:S01]  /*cd20*/  HGMMA.64x64x8.F32.TF32 R24, gdesc[UR20], R24, gsb0 ;  /* 0x04e00000141879f0 */ /* 0x000fe20008002818 */
[----:B------:R-:W-:Y:S02]  /*cd30*/  R2UR UR26, R138 ;  /* 0x000000008a1a72ca */ /* 0x000fe400000e0000 */
[----:B------:R-:W-:Y:S02]  /*cd40*/  ISETP.LE.AND P4, PT, R208, UR4, PT ;  /* 0x00000004d0007c0c */ /* 0x000fe4000bf83270 */
[----:B------:R-:W-:Y:S02]  /*cd50*/  SEL R138, RZ, 0x4, P5 ;  /* 0x00000004ff8a7807 */ /* 0x000fe40002800000 */
[----:B------:R-:W-:-:S02]  /*cd60*/  ISETP.GT.AND P6, PT, R135, 0x2, PT ;  /* 0x000000028700780c */ /* 0x000fc40003fc4270 */
[----:B------:R-:W-:Y:S02]  /*cd70*/  SEL R138, R138, RZ, !P4 ;  /* 0x000000ff8a8a7207 */ /* 0x000fe40006000000 */
[----:B------:R-:W-:Y:S02]  /*cd80*/  SEL R135, R135, RZ, !P6 ;  /* 0x000000ff87877207 */ /* 0x000fe40007000000 */
[----:B------:R-:W-:Y:S02]  /*cd90*/  ISETP.NE.U32.AND P5, PT, R138, RZ, PT ;  /* 0x000000ff8a00720c */ /* 0x000fe40003fa5070 */
[----:B------:R-:W-:Y:S01]  /*cda0*/  R2UR UR27, R141 ;  /* 0x000000008d1b72ca */ /* 0x000fe200000e0000 */
[----:B------:R-:W-:Y:S01]  /*cdb0*/  IMAD.MOV.U32 R141, RZ, RZ, R142 ;  /* 0x000000ffff8d7224 */ /* 0x000fe200078e008e */
[----:B--2---:R-:W-:Y:S01]  /*cdc0*/  LEA R142, P6, R212, R140, 0x2 ;  /* 0x0000008cd48e7211 */ /* 0x004fe200078c10ff */
[----:B------:R-:W-:Y:S01]  /*cdd0*/  IMAD R138, R135, 0x8000, R211 ;  /* 0x00008000878a7824 */ /* 0x000fe200078e02d3 */
[----:B------:R-:W-:-:S03]  /*cde0*/  LOP3.LUT R211, R3, 0x2, RZ, 0xfc, !PT ;  /* 0x0000000203d37812 */ /* 0x000fc600078efcff */
[----:B------:R-:W-:Y:S02]  /*cdf0*/  IMAD.X R143, R141, 0x1, R158, P6 ;  /* 0x000000018d8f7824 */ /* 0x000fe400030e069e */
[----:B------:R-:W-:Y:S01]  /*ce00*/  IMAD.IADD R209, R2, 0x1, R138 ;  /* 0x0000000102d17824 */ /* 0x000fe200078e028a */
[----:B------:R-:W-:Y:S02]  /*ce10*/  WARPGROUP.DEPBAR.LE gsb0, 0x1 ;  /* 0x00008000000079c5 */ /* 0x000fe40000010100 */
[----:B------:R-:W-:Y:S06]  /*ce20*/  BAR.SYNC.DEFER_BLOCKING 0x0 ;  /* 0x0000000000007b1d */ /* 0x000fec0000010000 */
[----:B------:R-:W-:Y:S01]  /*ce30*/  @!PT LDS RZ, [RZ] ;  /* 0x00000000fffff984 */ /* 0x000fe20000000800 */
[----:B------:R-:W-:Y:S01]  /*ce40*/  @!PT LDS RZ, [RZ] ;  /* 0x00000000fffff984 */ /* 0x000fe20000000800 */
[----:B------:R-:W-:Y:S01]  /*ce50*/  @!PT LDS RZ, [RZ] ;  /* 0x00000000fffff984 */ /* 0x000fe20000000800 */
[----:B------:R1:W-:Y:S01]  /*ce60*/  LDGSTS.E [R209], desc[UR16][R142.64], P5 ;  /* 0x000000008ed17fae */ /* 0x0003e2000a921850 */
[----:B------:R-:W-:-:S04]  /*ce70*/  ISETP.GE.AND P5, PT, R211, UR13, PT ;  /* 0x0000000dd3007c0c */ /* 0x000fc8000bfa6270 */
[----:B-1----:R-:W-:-:S04]  /*ce80*/  SEL R142, RZ, 0x4, P5 ;  /* 0x00000004ff8e7807 */ /* 0x002fc80002800000 */
[----:B------:R-:W-:-:S04]  /*ce90*/  SEL R142, R142, RZ, !P4 ;  /* 0x000000ff8e8e7207 */ /* 0x000fc80006000000 */
[----:B------:R-:W-:Y:S02]  /*cea0*/  ISETP.NE.U32.AND P5, PT, R142, RZ, PT ;  /* 0x000000ff8e00720c */ /* 0x000fe40003fa5070 */
[----:B------:R-:W-:Y:S02]  /*ceb0*/  LEA R142, P6, R4, R140, 0x2 ;  /* 0x0000008c048e7211 */ /* 0x000fe400078c10ff */
[----:B------:R-:W-:-:S03]  /*cec0*/  LOP3.LUT R211, R3, 0x20, RZ, 0xfc, !PT ;  /* 0x0000002003d37812 */ /* 0x000fc600078efcff */
[----:B------:R-:W-:-:S06]  /*ced0*/  IMAD.X R143, R141, 0x1, R157, P6 ;  /* 0x000000018d8f7824 */ /* 0x000fcc00030e069d */
[----:B------:R1:W-:Y:S01]  /*cee0*/  LDGSTS.E [R209+0x8], desc[UR16][R142.64], P5 ;  /* 0x000080008ed17fae */ /* 0x0003e2000a921850 */
[----:B------:R-:W-:-:S04]  /*cef0*/  ISETP.GE.AND P5, PT, R211, UR13, PT ;  /* 0x0000000dd3007c0c */ /* 0x000fc8000bfa6270 */
[----:B-1----:R-:W-:-:S04]  /*cf00*/  SEL R142, RZ, 0x4, P5 ;  /* 0x00000004ff8e7807 */ /* 0x002fc80002800000 */
[----:B------:R-:W-:-:S04]  /*cf10*/  SEL R142, R142, RZ, !P4 ;  /* 0x000000ff8e8e7207 */ /* 0x000fc80006000000 */
[----:B------:R-:W-:Y:S01]  /*cf20*/  ISETP.NE.U32.AND P5, PT, R142, RZ, PT ;  /* 0x000000ff8e00720c */ /* 0x000fe20003fa5070 */
[----:B------:R-:W-:Y:S01]  /*cf30*/  IMAD.WIDE R142, R163, 0x4, R140 ;  /* 0x00000004a38e7825 */ /* 0x000fe200078e028c */
[----:B------:R-:W-:-:S11]  /*cf40*/  LOP3.LUT R211, R3, 0x22, RZ, 0xfc, !PT ;  /* 0x0000002203d37812 */ /* 0x000fd600078efcff */
        /* <DEDUP_REMOVED lines=39> */
[----:B------:R-:W-:Y:S02]  /*d1c0*/  ISETP.NE.U32.AND P5, PT, R142, RZ, PT ;  /* 0x000000ff8e00720c */ /* 0x000fe40003fa5070 */
[----:B------:R-:W-:Y:S02]  /*d1d0*/  LOP3.LUT R211, R2, 0x10, RZ, 0x3c, !PT ;  /* 0x0000001002d37812 */ /* 0x000fe400078e3cff */
[----:B------:R-:W-:-:S03]  /*d1e0*/  LEA R142, P6, R5, R140, 0x2 ;  /* 0x0000008c058e7211 */ /* 0x000fc600078c10ff */
[----:B------:R-:W-:Y:S02]  /*d1f0*/  IMAD.IADD R209, R211, 0x1, R138 ;  /* 0x00000001d3d17824 */ /* 0x000fe400078e028a */
[----:B------:R-:W-:Y:S01]  /*d200*/  IMAD.X R143, R141, 0x1, R156, P6 ;  /* 0x000000018d8f7824 */ /* 0x000fe200030e069c */
[----:B------:R-:W-:-:S04]  /*d210*/  LOP3.LUT R210, R3, 0x6, RZ, 0xfc, !PT ;  /* 0x0000000603d27812 */ /* 0x000fc800078efcff */
        /* <DEDUP_REMOVED lines=50> */
[----:B------:R1:W-:Y:S02]  /*d540*/  LDGSTS.E [R209+0x6008], desc[UR16][R142.64], P5 ;  /* 0x060080008ed17fae */ /* 0x0003e4000a921850 */
[----:B-1----:R-:W-:Y:S02]  /*d550*/  IMAD.IADD R209, R211, 0x1, R138 ;  /* 0x00000001d3d17824 */ /* 0x002fe400078e028a */
[----:B------:R-:W2:Y:S01]  /*d560*/  LDL R211, [R1+0x4c] ;  /* 0x00004c0001d37983 */ /* 0x000ea20000100800 */
[----:B------:R-:W-:-:S04]  /*d570*/  LOP3.LUT R210, R3, 0x8, RZ, 0xfc, !PT ;  /* 0x0000000803d27812 */ /* 0x000fc800078efcff */
[----:B------:R-:W-:-:S04]  /*d580*/  ISETP.GE.AND P5, PT, R210, UR13, PT ;  /* 0x0000000dd2007c0c */ /* 0x000fc8000bfa6270 */
[----:B------:R-:W-:-:S04]  /*d590*/  SEL R142, RZ, 0x4, P5 ;  /* 0x00000004ff8e7807 */ /* 0x000fc80002800000 */
[----:B------:R-:W-:-:S04]  /*d5a0*/  SEL R142, R142, RZ, !P4 ;  /* 0x000000ff8e8e7207 */ /* 0x000fc80006000000 */
[----:B------:R-:W-:Y:S02]  /*d5b0*/  ISETP.NE.U32.AND P5, PT, R142, RZ, PT ;  /* 0x000000ff8e00720c */ /* 0x000fe40003fa5070 */
[----:B------:R-:W-:Y:S02]  /*d5c0*/  LEA R142, P6, R7, R140, 0x2 ;  /* 0x0000008c078e7211 */ /* 0x000fe400078c10ff */
[----:B------:R-:W-:-:S03]  /*d5d0*/  LOP3.LUT R210, R3, 0xa, RZ, 0xfc, !PT ;  /* 0x0000000a03d27812 */ /* 0x000fc600078efcff */
[----:B------:R-:W-:-:S06]  /*d5e0*/  IMAD.X R143, R141, 0x1, R154, P6 ;  /* 0x000000018d8f7824 */ /* 0x000fcc00030e069a */
        /* <DEDUP_REMOVED lines=49> */
[----:B------:R-:W-:Y:S02]  /*d900*/  LOP3.LUT R212, R2, 0x30, RZ, 0x3c, !PT ;  /* 0x0000003002d47812 */ /* 0x000fe400078e3cff */
[----:B------:R-:W-:-:S09]  /*d910*/  LOP3.LUT R210, R3, 0xc, RZ, 0xfc, !PT ;  /* 0x0000000c03d27812 */ /* 0x000fd200078efcff */
[----:B------:R1:W-:Y:S02]  /*d920*/  LDGSTS.E [R209+0x6008], desc[UR16][R142.64], P5 ;  /* 0x060080008ed17fae */ /* 0x0003e4000a921850 */
[----:B-1----:R-:W-:Y:S02]  /*d930*/  IMAD.IADD R209, R212, 0x1, R138 ;  /* 0x00000001d4d17824 */ /* 0x002fe400078e028a */
[----:B------:R-:W4:Y:S01]  /*d940*/  LDL R212, [R1+0x8c] ;  /* 0x00008c0001d47983 */ /* 0x000f220000100800 */
[----:B------:R-:W-:Y:S02]  /*d950*/  ISETP.GE.AND P5, PT, R210, UR13, PT ;  /* 0x0000000dd2007c0c */ /* 0x000fe4000bfa6270 */
[----:B------:R-:W1:Y:S02]  /*d960*/  S2R R210, SR_TID.X ;  /* 0x0000000000d27919 */ /* 0x000e640000002100 */
[----:B------:R-:W-:-:S04]  /*d970*/  SEL R142, RZ, 0x4, P5 ;  /* 0x00000004ff8e7807 */ /* 0x000fc80002800000 */
[----:B------:R-:W-:-:S04]  /*d980*/  SEL R142, R142, RZ, !P4 ;  /* 0x000000ff8e8e7207 */ /* 0x000fc80006000000 */
[----:B------:R-:W-:Y:S02]  /*d990*/  ISETP.NE.U32.AND P5, PT, R142, RZ, PT ;  /* 0x000000ff8e00720c */ /* 0x000fe40003fa5070 */
[----:B------:R-:W-:-:S05]  /*d9a0*/  LEA R142, P6, R9, R140, 0x2 ;  /* 0x0000008c098e7211 */ /* 0x000fca00078c10ff */
[----:B------:R-:W-:-:S06]  /*d9b0*/  IMAD.X R143, R141, 0x1, R152, P6 ;  /* 0x000000018d8f7824 */ /* 0x000fcc00030e0698 */
[----:B------:R5:W-:Y:S01]  /*d9c0*/  LDGSTS.E [R209], desc[UR16][R142.64], P5 ;  /* 0x000000008ed17fae */ /* 0x000be2000a921850 */
[----:B-1----:R-:W-:-:S04]  /*d9d0*/  LEA.HI R210, R210, 0xe, RZ, 0x1a ;  /* 0x0000000ed2d27811 */ /* 0x002fc800078fd0ff */
[----:B------:R-:W-:-:S04]  /*d9e0*/  ISETP.GE.AND P5, PT, R210, UR13, PT ;  /* 0x0000000dd2007c0c */ /* 0x000fc8000bfa6270 */
[----:B-----5:R-:W-:-:S04]  /*d9f0*/  SEL R142, RZ, 0x4, P5 ;  /* 0x00000004ff8e7807 */ /* 0x020fc80002800000 */
[----:B------:R-:W-:-:S04]  /*da00*/  SEL R142, R142, RZ, !P4 ;  /* 0x000000ff8e8e7207 */ /* 0x000fc80006000000 */
[----:B------:R-:W-:Y:S02]  /*da10*/  ISETP.NE.U32.AND P5, PT, R142, RZ, PT ;  /* 0x000000ff8e00720c */ /* 0x000fe40003fa5070 */
[----:B--2---:R-:W-:Y:S02]  /*da20*/  LEA R142, P6, R211, R140, 0x2 ;  /* 0x0000008cd38e7211 */ /* 0x004fe400078c10ff */
[----:B------:R-:W2:Y:S01]  /*da30*/  LDL R211, [R1+0x84] ;  /* 0x0000840001d37983 */ /* 0x000ea20000100800 */
[----:B------:R-:W-:Y:S02]  /*da40*/  LOP3.LUT R210, R3, 0x2c, RZ, 0xfc, !PT ;  /* 0x0000002c03d27812 */ /* 0x000fe400078efcff */
[----:B------:R-:W-:-:S06]  /*da50*/  IMAD.X R143, R141, 0x1, R151, P6 ;  /* 0x000000018d8f7824 */ /* 0x000fcc00030e0697 */
[----:B------:R1:W-:Y:S01]  /*da60*/  LDGSTS.E [R209+0x8], desc[UR16][R142.64], P5 ;  /* 0x000080008ed17fae */ /* 0x0003e2000a921850 */
[----:B------:R-:W-:Y:S02]  /*da70*/  ISETP.GE.AND P5, PT, R210, UR13, PT ;  /* 0x0000000dd2007c0c */ /* 0x000fe4000bfa6270 */
[----:B------:R-:W5:Y:S02]  /*da80*/  S2R R210, SR_TID.X ;  /* 0x0000000000d27919 */ /* 0x000f640000002100 */
[----:B-1----:R-:W-:-:S04]  /*da90*/  SEL R142, RZ, 0x4, P5 ;  /* 0x00000004ff8e7807 */ /* 0x002fc80002800000 */
[----:B------:R-:W-:-:S04]  /*daa0*/  SEL R142, R142, RZ, !P4 ;  /* 0x000000ff8e8e7207 */ /* 0x000fc80006000000 */
[----:B------:R-:W-:Y:S01]  /*dab0*/  ISETP.NE.U32.AND P5, PT, R142, RZ, PT ;  /* 0x000000ff8e00720c */ /* 0x000fe20003fa5070 */
[----:B------:R-:W-:-:S12]  /*dac0*/  IMAD.WIDE R142, R169, 0x4, R140 ;  /* 0x00000004a98e7825 */ /* 0x000fd800078e028c */
[----:B------:R1:W-:Y:S01]  /*dad0*/  LDGSTS.E [R209+0x2000], desc[UR16][R142.64], P5 ;  /* 0x020000008ed17fae */ /* 0x0003e2000a921850 */
[----:B-----5:R-:W-:-:S04]  /*dae0*/  LEA.HI R210, R210, 0x2e, RZ, 0x1a ;  /* 0x0000002ed2d27811 */ /* 0x020fc800078fd0ff */
[----:B------:R-:W-:-:S04]  /*daf0*/  ISETP.GE.AND P5, PT, R210, UR13, PT ;  /* 0x0000000dd2007c0c */ /* 0x000fc8000bfa6270 */
[----:B-1----:R-:W-:-:S04]  /*db00*/  SEL R142, RZ, 0x4, P5 ;  /* 0x00000004ff8e7807 */ /* 0x002fc80002800000 */
[----:B------:R-:W-:-:S04]  /*db10*/  SEL R142, R142, RZ, !P4 ;  /* 0x000000ff8e8e7207 */ /* 0x000fc80006000000 */
[----:B------:R-:W-:Y:S02]  /*db20*/  ISETP.NE.U32.AND P5, PT, R142, RZ, PT ;  /* 0x000000ff8e00720c */ /* 0x000fe40003fa5070 */
[----:B---3--:R-:W-:Y:S02]  /*db30*/  IADD3 R142, P6, R213, R140, RZ ;  /* 0x0000008cd58e7210 */ /* 0x008fe40007fde0ff */
[----:B------:R-:W-:Y:S01]  /*db40*/  LOP3.LUT R210, R3, 0x4c, RZ, 0xfc, !PT ;  /* 0x0000004c03d27812 */ /* 0x000fe200078efcff */
[----:B------:R-:W3:Y:S02]  /*db50*/  LDL R213, [R1+0x90] ;  /* 0x0000900001d57983 */ /* 0x000ee40000100800 */
        /* <DEDUP_REMOVED lines=14> */
[----:B------:R-:W-:Y:S02]  /*dc40*/  LOP3.LUT R210, R3, 0x6c, RZ, 0xfc, !PT ;  /* 0x0000006c03d27812 */ /* 0x000fe400078efcff */
[----:B----4-:R-:W-:-:S05]  /*dc50*/  IADD3 R142, P6, R212, R140, RZ ;  /* 0x0000008cd48e7210 */ /* 0x010fca0007fde0ff */
[----:B------:R-:W-:-:S05]  /*dc60*/  IMAD.X R143, R141, 0x1, R144, P6 ;  /* 0x000000018d8f7824 */ /* 0x000fca00030e0690 */
[----:B------:R1:W-:Y:S01]  /*dc70*/  LDGSTS.E [R209+0x4008], desc[UR16][R142.64], P5 ;  /* 0x040080008ed17fae */ /* 0x0003e2000a921850 */
[----:B------:R-:W-:Y:S02]  /*dc80*/  ISETP.GE.AND P5, PT, R210, UR13, PT ;  /* 0x0000000dd2007c0c */ /* 0x000fe4000bfa6270 */
[----:B------:R-:W4:Y:S02]  /*dc90*/  S2R R210, SR_TID.X ;  /* 0x0000000000d27919 */ /* 0x000f240000002100 */
[----:B-1----:R-:W-:-:S04]  /*dca0*/  SEL R142, RZ, 0x4, P5 ;  /* 0x00000004ff8e7807 */ /* 0x002fc80002800000 */
[----:B------:R-:W-:-:S04]  /*dcb0*/  SEL R142, R142, RZ, !P4 ;  /* 0x000000ff8e8e7207 */ /* 0x000fc80006000000 */
[----:B------:R-:W-:Y:S01]  /*dcc0*/  ISETP.NE.U32.AND P5, PT, R142, RZ, PT ;  /* 0x000000ff8e00720c */ /* 0x000fe20003fa5070 */
[----:B------:R-:W-:-:S12]  /*dcd0*/  IMAD.WIDE R142, R197, 0x4, R140 ;  /* 0x00000004c58e7825 */ /* 0x000fd800078e028c */
[----:B------:R1:W-:Y:S01]  /*dce0*/  LDGSTS.E [R209+0x6000], desc[UR16][R142.64], P5 ;  /* 0x060000008ed17fae */ /* 0x0003e2000a921850 */
[----:B----4-:R-:W-:-:S04]  /*dcf0*/  LEA.HI R210, R210, 0x6e, RZ, 0x1a ;  /* 0x0000006ed2d27811 */ /* 0x010fc800078fd0ff */
[----:B------:R-:W-:-:S04]  /*dd00*/  ISETP.GE.AND P5, PT, R210, UR13, PT ;  /* 0x0000000dd2007c0c */ /* 0x000fc8000bfa6270 */
[----:B-1----:R-:W-:-:S04]  /*dd10*/  SEL R142, RZ, 0x4, P5 ;  /* 0x00000004ff8e7807 */ /* 0x002fc80002800000 */
[----:B------:R-:W-:-:S04]  /*dd20*/  SEL R142, R142, RZ, !P4 ;  /* 0x000000ff8e8e7207 */ /* 0x000fc80006000000 */
[----:B------:R-:W-:Y:S02]  /*dd30*/  ISETP.NE.U32.AND P5, PT, R142, RZ, PT ;  /* 0x000000ff8e00720c */ /* 0x000fe40003fa5070 */
[----:B--2---:R-:W-:Y:S02]  /*dd40*/  IADD3 R142, P6, R211, R140, RZ ;  /* 0x0000008cd38e7210 */ /* 0x004fe40007fde0ff */
[----:B------:R-:W-:-:S03]  /*dd50*/  LOP3.LUT R210, R3, 0x10, RZ, 0xfc, !PT ;  /* 0x0000001003d27812 */ /* 0x000fc600078efcff */
[----:B------:R-:W-:-:S06]  /*dd60*/  IMAD.X R143, R141, 0x1, R17, P6 ;  /* 0x000000018d8f7824 */ /* 0x000fcc00030e0611 */
        /* <DEDUP_REMOVED lines=126> */
[----:B------:R-:W-:Y:S01]  /*e550*/  ISETP.NE.U32.AND P5, PT, R142, RZ, PT ;  /* 0x000000ff8e00720c */ /* 0x000fe20003fa5070 */
[----:B------:R-:W-:Y:S01]  /*e560*/  IMAD.WIDE R142, R160, 0x4, R140 ;  /* 0x00000004a08e7825 */ /* 0x000fe200078e028c */
[----:B------:R-:W-:-:S11]  /*e570*/  LOP3.LUT R210, R3, 0x1a, RZ, 0xfc, !PT ;  /* 0x0000001a03d27812 */ /* 0x000fd600078efcff */
        /* <DEDUP_REMOVED lines=51> */
[----:B------:R-:W4:Y:S01]  /*e8b0*/  LDL R212, [R1+0x88] ;  /* 0x0000880001d47983 */ /* 0x000f220000100800 */
[----:B------:R-:W-:-:S04]  /*e8c0*/  LOP3.LUT R210, R3, 0x1c, RZ, 0xfc, !PT ;  /* 0x0000001c03d27812 */ /* 0x000fc800078efcff */
[----:B------:R-:W-:Y:S02]  /*e8d0*/  ISETP.GE.AND P5, PT, R210, UR13, PT ;  /* 0x0000000dd2007c0c */ /* 0x000fe4000bfa6270 */
[----:B------:R-:W1:Y:S02]  /*e8e0*/  S2R R210, SR_TID.X ;  /* 0x0000000000d27919 */ /* 0x000e640000002100 */
[----:B------:R-:W-:-:S04]  /*e8f0*/  SEL R142, RZ, 0x4, P5 ;  /* 0x00000004ff8e7807 */ /* 0x000fc80002800000 */
[----:B------:R-:W-:-:S04]  /*e900*/  SEL R142, R142, RZ, !P4 ;  /* 0x000000ff8e8e7207 */ /* 0x000fc80006000000 */
[----:B------:R-:W-:Y:S01]  /*e910*/  ISETP.NE.U32.AND P5, PT, R142, RZ, PT ;  /* 0x000000ff8e00720c */ /* 0x000fe20003fa5070 */
[----:B------:R-:W-:-:S12]  /*e920*/  IMAD.WIDE R142, R162, 0x4, R140 ;  /* 0x00000004a28e7825 */ /* 0x000fd800078e028c */
[----:B------:R5:W-:Y:S01]  /*e930*/  LDGSTS.E [R209], desc[UR16][R142.64], P5 ;  /* 0x000000008ed17fae */ /* 0x000be2000a921850 */
[----:B-1----:R-:W-:-:S04]  /*e940*/  LEA.HI R210, R210, 0x1e, RZ, 0x1a ;  /* 0x0000001ed2d27811 */ /* 0x002fc800078fd0ff */
[----:B------:R-:W-:-:S04]  /*e950*/  ISETP.GE.AND P5, PT, R210, UR13, PT ;  /* 0x0000000dd2007c0c */ /* 0x000fc8000bfa6270 */
[----:B-----5:R-:W-:-:S04]  /*e960*/  SEL R142, RZ, 0x4, P5 ;  /* 0x00000004ff8e7807 */ /* 0x020fc80002800000 */
[----:B------:R-:W-:-:S04]  /*e970*/  SEL R142, R142, RZ, !P4 ;  /* 0x000000ff8e8e7207 */ /* 0x000fc80006000000 */
[----:B------:R-:W-:Y:S02]  /*e980*/  ISETP.NE.U32.AND P5, PT, R142, RZ, PT ;  /* 0x000000ff8e00720c */ /* 0x000fe40003fa5070 */
[----:B--2---:R-:W-:Y:S02]  /*e990*/  IADD3 R142, P6, R211, R140, RZ ;  /* 0x0000008cd38e7210 */ /* 0x004fe40007fde0ff */
        /* <DEDUP_REMOVED lines=17> */
[----:B------:R-:W-:-:S03]  /*eab0*/  LOP3.LUT R210, R3, 0x5c, RZ, 0xfc, !PT ;  /* 0x0000005c03d27812 */ /* 0x000fc600078efcff */
[----:B------:R-:W-:-:S06]  /*eac0*/  IMAD.X R143, R141, 0x1, R145, P6 ;  /* 0x000000018d8f7824 */ /* 0x000fcc00030e0691 */
[----:B------:R1:W-:Y:S01]  /*ead0*/  LDGSTS.E [R209+0x2008], desc[UR16][R142.64], P5 ;  /* 0x020080008ed17fae */ /* 0x0003e2000a921850 */
[----:B------:R-:W-:Y:S02]  /*eae0*/  ISETP.GE.AND P5, PT, R210, UR13, PT ;  /* 0x0000000dd2007c0c */ /* 0x000fe4000bfa6270 */
[----:B------:R-:W3:Y:S02]  /*eaf0*/  S2R R210, SR_TID.X ;  /* 0x0000000000d27919 */ /* 0x000ee40000002100 */
[----:B-1----:R-:W-:-:S04]  /*eb00*/  SEL R142, RZ, 0x4, P5 ;  /* 0x00000004ff8e7807 */ /* 0x002fc80002800000 */
[----:B------:R-:W-:-:S04]  /*eb10*/  SEL R142, R142, RZ, !P4 ;  /* 0x000000ff8e8e7207 */ /* 0x000fc80006000000 */
[----:B------:R-:W-:Y:S01]  /*eb20*/  ISETP.NE.U32.AND P5, PT, R142, RZ, PT ;  /* 0x000000ff8e00720c */ /* 0x000fe20003fa5070 */
[----:B------:R-:W-:-:S12]  /*eb30*/  IMAD.WIDE R142, R190, 0x4, R140 ;  /* 0x00000004be8e7825 */ /* 0x000fd800078e028c */
[----:B------:R1:W-:Y:S01]  /*eb40*/  LDGSTS.E [R209+0x4000], desc[UR16][R142.64], P5 ;  /* 0x040000008ed17fae */ /* 0x0003e2000a921850 */
[----:B---3--:R-:W-:-:S04]  /*eb50*/  LEA.HI R210, R210, 0x5e, RZ, 0x1a ;  /* 0x0000005ed2d27811 */ /* 0x008fc800078fd0ff */
        /* <DEDUP_REMOVED lines=16> */
[----:B------:R-:W-:Y:S02]  /*ec60*/  ISETP.GE.AND P5, PT, R210, UR13, PT ;  /* 0x0000000dd2007c0c */ /* 0x000fe4000bfa6270 */
[----:B------:R-:W3:Y:S02]  /*ec70*/  S2R R210, SR_TID.X ;  /* 0x0000000000d27919 */ /* 0x000ee40000002100 */
[----:B-1----:R-:W-:-:S04]  /*ec80*/  SEL R142, RZ, 0x4, P5 ;  /* 0x00000004ff8e7807 */ /* 0x002fc80002800000 */
[----:B------:R-:W-:-:S04]  /*ec90*/  SEL R142, R142, RZ, !P4 ;  /* 0x000000ff8e8e7207 */ /* 0x000fc80006000000 */
[----:B------:R-:W-:Y:S02]  /*eca0*/  ISETP.NE.U32.AND P5, PT, R142, RZ, PT ;  /* 0x000000ff8e00720c */ /* 0x000fe40003fa5070 */
[----:B--2---:R-:W-:-:S05]  /*ecb0*/  IADD3 R142, P6, R211, R140, RZ ;  /* 0x0000008cd38e7210 */ /* 0x004fca0007fde0ff */
[----:B------:R-:W-:-:S06]  /*ecc0*/  IMAD.X R143, R141, 0x1, R18, P6 ;  /* 0x000000018d8f7824 */ /* 0x000fcc00030e0612 */
[----:B------:R1:W-:Y:S04]  /*ecd0*/  LDGSTS.E [R209+0x6008], desc[UR16][R142.64], P5 ;  /* 0x060080008ed17fae */ /* 0x0003e8000a921850 */
[----:B------:R-:W0:Y:S01]  /*ece0*/  LDGDEPBAR ;  /* 0x00000000000079af */ /* 0x000e220000000000 */
[----:B---3--:R-:W-:-:S04]  /*ecf0*/  LOP3.LUT R210, R210, 0x7f, RZ, 0xc0, !PT ;  /* 0x0000007fd2d27812 */ /* 0x008fc800078ec0ff */
[----:B------:R-:W-:-:S04]  /*ed00*/  ISETP.GE.AND P5, PT, R210, UR13, PT ;  /* 0x0000000dd2007c0c */ /* 0x000fc8000bfa6270 */
[----:B-1----:R-:W-:-:S04]  /*ed10*/  SEL R142, RZ, 0x4, P5 ;  /* 0x00000004ff8e7807 */ /* 0x002fc80002800000 */
[----:B------:R-:W-:-:S04]  /*ed20*/  SEL R142, R142, RZ, !P4 ;  /* 0x000000ff8e8e7207 */ /* 0x000fc80006000000 */
[----:B------:R-:W-:Y:S02]  /*ed30*/  ISETP.NE.U32.AND P4, PT, R142, RZ, PT ;  /* 0x000000ff8e00720c */ /* 0x000fe40003f85070 */
[----:B------:R-:W-:Y:S01]  /*ed40*/  IADD3 R142, P5, R13, R126, RZ ;  /* 0x0000007e0d8e7210 */ /* 0x000fe20007fbe0ff */
[----:B------:R-:W-:-:S04]  /*ed50*/  IMAD.IADD R209, R0, 0x1, R138 ;  /* 0x0000000100d17824 */ /* 0x000fc800078e028a */
[----:B------:R-:W-:-:S06]  /*ed60*/  IMAD.X R143, R129, 0x1, R19, P5 ;  /* 0x00000001818f7824 */ /* 0x000fcc00028e0613 */
[----:B------:R1:W-:Y:S02]  /*ed70*/  LDGSTS.E [R209+0x18000], desc[UR16][R142.64], P4 ;  /* 0x180000008ed17fae */ /* 0x0003e4000a121850 */
[----:B-1----:R-:W-:-:S04]  /*ed80*/  IADD3 R142, P5, R13, UR51, RZ ;  /* 0x000000330d8e7c10 */ /* 0x002fc8000ffbe0ff */
[----:B------:R-:W-:-:S05]  /*ed90*/  IADD3.X R143, R19, UR50, RZ, P5, !PT ;  /* 0x00000032138f7c10 */ /* 0x000fca000affe4ff */
[----:B------:R1:W-:Y:S02]  /*eda0*/  LDGSTS.E [R209+0x18400], desc[UR16][R142.64], P4 ;  /* 0x184000008ed17fae */ /* 0x0003e4000a121850 */
[----:B-1----:R-:W-:-:S04]  /*edb0*/  IADD3 R142, P5, R13, UR35, RZ ;  /* 0x000000230d8e7c10 */ /* 0x002fc8000ffbe0ff */
[----:B------:R-:W-:-:S05]  /*edc0*/  IADD3.X R143, R19, UR34, RZ, P5, !PT ;  /* 0x00000022138f7c10 */ /* 0x000fca000affe4ff */
[----:B------:R1:W-:Y:S02]  /*edd0*/  LDGSTS.E [R209+0x18800], desc[UR16][R142.64], P4 ;  /* 0x188000008ed17fae */ /* 0x0003e4000a121850 */
[----:B-1----:R-:W-:-:S04]  /*ede0*/  IADD3 R142, P5, R13, UR5, RZ ;  /* 0x000000050d8e7c10 */ /* 0x002fc8000ffbe0ff */
[----:B------:R-:W-:-:S05]  /*edf0*/  IADD3.X R143, R19, UR9, RZ, P5, !PT ;  /* 0x00000009138f7c10 */ /* 0x000fca000affe4ff */
[----:B------:R1:W-:Y:S02]  /*ee00*/  LDGSTS.E [R209+0x18c00], desc[UR16][R142.64], P4 ;  /* 0x18c000008ed17fae */ /* 0x0003e4000a121850 */
[----:B-1----:R-:W-:-:S05]  /*ee10*/  IADD3 R142, P5, R13, R110, RZ ;  /* 0x0000006e0d8e7210 */ /* 0x002fca0007fbe0ff */
[----:B------:R-:W-:-:S05]  /*ee20*/  IMAD.X R143, R117, 0x1, R19, P5 ;  /* 0x00000001758f7824 */ /* 0x000fca00028e0613 */
[----:B------:R1:W-:Y:S02]  /*ee30*/  LDGSTS.E [R209+0x19000], desc[UR16][R142.64], P4 ;  /* 0x190000008ed17fae */ /* 0x0003e4000a121850 */
[----:B-1----:R-:W-:-:S05]  /*ee40*/  IADD3 R142, P5, R13, R94, RZ ;  /* 0x0000005e0d8e7210 */ /* 0x002fca0007fbe0ff */
[----:B------:R-:W-:-:S05]  /*ee50*/  IMAD.X R143, R101, 0x1, R19, P5 ;  /* 0x00000001658f7824 */ /* 0x000fca00028e0613 */
[----:B------:R1:W-:Y:S02]  /*ee60*/  LDGSTS.E [R209+0x19400], desc[UR16][R142.64], P4 ;  /* 0x194000008ed17fae */ /* 0x0003e4000a121850 */
[----:B-1----:R-:W-:-:S05]  /*ee70*/  IADD3 R142, P5, R13, R78, RZ ;  /* 0x0000004e0d8e7210 */ /* 0x002fca0007fbe0ff */
[----:B------:R-:W-:-:S05]  /*ee80*/  IMAD.X R143, R85, 0x1, R19, P5 ;  /* 0x00000001558f7824 */ /* 0x000fca00028e0613 */
[----:B------:R1:W-:Y:S01]  /*ee90*/  LDGSTS.E [R209+0x19800], desc[UR16][R142.64], P4 ;  /* 0x198000008ed17fae */ /* 0x0003e2000a121850 */
[----:B------:R-:W-:Y:S02]  /*eea0*/  LOP3.LUT R210, R0, 0x10, RZ, 0x3c, !PT ;  /* 0x0000001000d27812 */ /* 0x000fe400078e3cff */
[----:B-1----:R-:W-:-:S05]  /*eeb0*/  IADD3 R142, P5, R13, R62, RZ ;  /* 0x0000003e0d8e7210 */ /* 0x002fca0007fbe0ff */
[----:B------:R-:W-:-:S05]  /*eec0*/  IMAD.X R143, R69, 0x1, R19, P5 ;  /* 0x00000001458f7824 */ /* 0x000fca00028e0613 */
[----:B------:R1:W-:Y:S02]  /*eed0*/  LDGSTS.E [R209+0x19c00], desc[UR16][R142.64], P4 ;  /* 0x19c000008ed17fae */ /* 0x0003e4000a121850 */
[----:B-1----:R-:W-:Y:S01]  /*eee0*/  IADD3 R142, P5, R13, R124, RZ ;  /* 0x0000007c0d8e7210 */ /* 0x002fe20007fbe0ff */
[----:B------:R-:W-:-:S04]  /*eef0*/  IMAD.IADD R209, R210, 0x1, R138 ;  /* 0x00000001d2d17824 */ /* 0x000fc800078e028a */
[----:B------:R-:W-:-:S05]  /*ef00*/  IMAD.X R143, R128, 0x1, R19, P5 ;  /* 0x00000001808f7824 */ /* 0x000fca00028e0613 */
        /* <DEDUP_REMOVED lines=23> */
[----:B-1----:R-:W-:Y:S01]  /*f080*/  IADD3 R142, P5, R13, UR26, RZ ;  /* 0x0000001a0d8e7c10 */ /* 0x002fe2000ffbe0ff */
[----:B------:R-:W-:-:S03]  /*f090*/  IMAD.IADD R209, R210, 0x1, R138 ;  /* 0x00000001d2d17824 */ /* 0x000fc600078e028a */
        /* <DEDUP_REMOVED lines=127> */
[----:B------:R1:W-:Y:S01]  /*f890*/  LDGSTS.E [R209+0x19f00], desc[UR16][R142.64], P4 ;  /* 0x19f000008ed17fae */ /* 0x0003e2000a121850 */
[----:B------:R-:W-:Y:S01]  /*f8a0*/  IMAD.IADD R138, R210, 0x1, R138 ;  /* 0x00000001d28a7824 */ /* 0x000fe200078e028a */
        /* <DEDUP_REMOVED lines=21> */
[----:B------:R-:W-:Y:S02]  /*fa00*/  IADD3 R21, P6, R21, R134, RZ ;  /* 0x0000008615157210 */ /* 0x000fe40007fde0ff */
[----:B-1----:R-:W-:-:S05]  /*fa10*/  IADD3 R142, P5, R13, R132, RZ ;  /* 0x000000840d8e7210 */ /* 0x002fca0007fbe0ff */
[----:B------:R-:W-:Y:S02]  /*fa20*/  IMAD.X R143, R23, 0x1, R19, P5 ;  /* 0x00000001178f7824 */ /* 0x000fe400028e0613 */
[----:B------:R-:W-:-:S03]  /*fa30*/  IMAD.X R57, R57, 0x1, R133, P6 ;  /* 0x0000000139397824 */ /* 0x000fc600030e0685 */
[----:B------:R1:W-:Y:S01]  /*fa40*/  LDGSTS.E [R138+0x19f80], desc[UR16][R142.64], P4 ;  /* 0x19f800008e8a7fae */ /* 0x0003e2000a121850 */
[----:B------:R-:W-:Y:S02]  /*fa50*/  LEA R140, P4, R14, R140, 0x2 ;  /* 0x0000008c0e8c7211 */ /* 0x000fe400078810ff */
[-C--:B------:R-:W-:Y:S02]  /*fa60*/  IADD3 R56, P6, R56, R134.reuse, RZ ;  /* 0x0000008638387210 */ /* 0x080fe40007fde0ff */
[----:B------:R-:W-:Y:S02]  /*fa70*/  R2UR UR20, R134 ;  /* 0x00000000861472ca */ /* 0x000fe400000e0000 */
[----:B------:R-:W-:Y:S01]  /*fa80*/  R2UR UR21, R133 ;  /* 0x00000000851572ca */ /* 0x000fe200000e0000 */
[----:B------:R-:W-:Y:S01]  /*fa90*/  IMAD.X R63, R63, 0x1, R133, P6 ;  /* 0x000000013f3f7824 */ /* 0x000fe200030e0685 */
[-C--:B------:R-:W-:Y:S01]  /*faa0*/  IADD3 R62, P6, R62, R134.reuse, RZ ;  /* 0x000000863e3e7210 */ /* 0x080fe20007fde0ff */
[----:B------:R-:W-:Y:S01]  /*fab0*/  UIADD3 UR4, UR4, 0x1, URZ ;  /* 0x0000000104047890 */ /* 0x000fe2000fffe03f */
[-C--:B------:R-:W-:Y:S01]  /*fac0*/  IADD3 R20, P5, R20, R134.reuse, RZ ;  /* 0x0000008614147210 */ /* 0x080fe20007fbe0ff */
[----:B-1----:R-:W-:Y:S01]  /*fad0*/  IMAD.X R142, R141, 0x1, R137, P4 ;  /* 0x000000018d8e7824 */ /* 0x002fe200020e0689 */
[-C--:B------:R-:W-:Y:S01]  /*fae0*/  IADD3 R132, P4, R132, R134.reuse, RZ ;  /* 0x0000008684847210 */ /* 0x080fe20007f9e0ff */
[--C-:B------:R-:W-:Y:S01]  /*faf0*/  IMAD.X R69, R69, 0x1, R133.reuse, P6 ;  /* 0x0000000145457824 */ /* 0x100fe200030e0685 */
[-C--:B------:R-:W-:Y:S01]  /*fb00*/  IADD3 R68, P6, R68, R134.reuse, RZ ;  /* 0x0000008644447210 */ /* 0x080fe20007fde0ff */
[----:B------:R-:W-:Y:S01]  /*fb10*/  UIADD3 UR13, UR13, -0x80, URZ ;  /* 0xffffff800d0d7890 */ /* 0x000fe2000fffe03f */
[----:B------:R-:W0:Y:S01]  /*fb20*/  LDGDEPBAR ;  /* 0x00000000000079af */ /* 0x000e220000000000 */
[--C-:B------:R-:W-:Y:S01]  /*fb30*/  IMAD.X R23, R23, 0x1, R133.reuse, P4 ;  /* 0x0000000117177824 */ /* 0x100fe200020e0685 */
[-C--:B------:R-:W-:Y:S01]  /*fb40*/  IADD3 R22, P4, R22, R134.reuse, RZ ;  /* 0x0000008616167210 */ /* 0x080fe20007f9e0ff */
[--C-:B------:R-:W-:Y:S01]  /*fb50*/  IMAD.X R59, R59, 0x1, R133.reuse, P5 ;  /* 0x000000013b3b7824 */ /* 0x100fe200028e0685 */
[----:B------:R-:W-:Y:S01]  /*fb60*/  IADD3 R58, P5, R58, R134, RZ ;  /* 0x000000863a3a7210 */ /* 0x000fe20007fbe0ff */
[----:B------:R-:W-:-:S02]  /*fb70*/  IMAD.X R75, R75, 0x1, R133, P6 ;  /* 0x000000014b4b7824 */ /* 0x000fc400030e0685 */
[--C-:B------:R-:W-:Y:S01]  /*fb80*/  IMAD.X R61, R61, 0x1, R133.reuse, P4 ;  /* 0x000000013d3d7824 */ /* 0x100fe200020e0685 */
[-C--:B------:R-:W-:Y:S02]  /*fb90*/  IADD3 R60, P4, R60, R134.reuse, RZ ;  /* 0x000000863c3c7210 */ /* 0x080fe40007f9e0ff */
[-C--:B------:R-:W-:Y:S01]  /*fba0*/  IADD3 R74, P6, R74, R134.reuse, RZ ;  /* 0x000000864a4a7210 */ /* 0x080fe20007fde0ff */
[--C-:B------:R-:W-:Y:S01]  /*fbb0*/  IMAD.X R65, R65, 0x1, R133.reuse, P5 ;  /* 0x0000000141417824 */ /* 0x100fe200028e0685 */
        /* <DEDUP_REMOVED lines=39> */
[----:B------:R-:W-:Y:S01]  /*fe30*/  UIADD3 UR6, UP5, UR6, UR20, URZ ;  /* 0x0000001406067290 */ /* 0x000fe2000ffbe03f */
[--C-:B------:R-:W-:Y:S01]  /*fe40*/  IMAD.X R117, R117, 0x1, R133.reuse, P6 ;  /* 0x0000000175757824 */ /* 0x100fe200030e0685 */
[-C--:B------:R-:W-:Y:S01]  /*fe50*/  IADD3 R116, P6, R116, R134.reuse, RZ ;  /* 0x0000008674747210 */ /* 0x080fe20007fde0ff */
[--C-:B------:R-:W-:Y:S01]  /*fe60*/  IMAD.X R107, R107, 0x1, R133.reuse, P5 ;  /* 0x000000016b6b7824 */ /* 0x100fe200028e0685 */
[----:B------:R-:W-:Y:S01]  /*fe70*/  UIADD3.X UR10, UR10, UR21, URZ, UP5, !UPT ;  /* 0x000000150a0a7290 */ /* 0x000fe2000affe43f */
[--C-:B------:R-:W-:Y:S01]  /*fe80*/  IMAD.X R109, R109, 0x1, R133.reuse, P4 ;  /* 0x000000016d6d7824 */ /* 0x100fe200020e0685 */
[----:B------:R-:W-:Y:S01]  /*fe90*/  UIADD3 UR35, UP5, UR35, UR20, URZ ;  /* 0x0000001423237290 */ /* 0x000fe2000ffbe03f */
[-C--:B------:R-:W-:Y:S01]  /*fea0*/  IADD3 R106, P5, R106, R134.reuse, RZ ;  /* 0x000000866a6a7210 */ /* 0x080fe20007fbe0ff */
[----:B------:R-:W-:Y:S01]  /*feb0*/  UIADD3 UR14, UP2, UR14, UR20, URZ ;  /* 0x000000140e0e7290 */ /* 0x000fe2000ff5e03f */
[-C--:B------:R-:W-:Y:S01]  /*fec0*/  IADD3 R108, P4, R108, R134.reuse, RZ ;  /* 0x000000866c6c7210 */ /* 0x080fe20007f9e0ff */
[----:B------:R-:W-:Y:S01]  /*fed0*/  UIADD3 UR5, UP6, UR5, UR20, URZ ;  /* 0x0000001405057290 */ /* 0x000fe2000ffde03f */
[--C-:B------:R-:W-:Y:S01]  /*fee0*/  IMAD.X R123, R123, 0x1, R133.reuse, P6 ;  /* 0x000000017b7b7824 */ /* 0x100fe200030e0685 */
[-C--:B------:R-:W-:Y:S01]  /*fef0*/  IADD3 R122, P6, R122, R134.reuse, RZ ;  /* 0x000000867a7a7210 */ /* 0x080fe20007fde0ff */
[----:B------:R-:W-:Y:S01]  /*ff00*/  UIADD3.X UR34, UR34, UR21, URZ, UP5, !UPT ;  /* 0x0000001522227290 */ /* 0x000fe2000affe43f */
[--C-:B------:R-:W-:Y:S01]  /*ff10*/  IMAD.X R113, R113, 0x1, R133.reuse, P5 ;  /* 0x0000000171717824 */ /* 0x100fe200028e0685 */
[----:B------:R-:W-:Y:S01]  /*ff20*/  UIADD3.X UR8, UR8, UR21, URZ, UP2, !UPT ;  /* 0x0000001508087290 */ /* 0x000fe200097fe43f */
[--C-:B------:R-:W-:Y:S01]  /*ff30*/  IMAD.X R115, R115, 0x1, R133.reuse, P4 ;  /* 0x0000000173737824 */ /* 0x100fe200020e0685 */
[----:B------:R-:W-:Y:S01]  /*ff40*/  UIADD3.X UR9, UR9, UR21, URZ, UP6, !UPT ;  /* 0x0000001509097290 */ /* 0x000fe2000b7fe43f */
[-C--:B------:R-:W-:Y:S01]  /*ff50*/  IADD3 R112, P5, R112, R134.reuse, RZ ;  /* 0x0000008670707210 */ /* 0x080fe20007fbe0ff */
[----:B------:R-:W-:Y:S01]  /*ff60*/  UIADD3 UR49, UP5, UR49, UR20, URZ ;  /* 0x0000001431317290 */ /* 0x000fe2000ffbe03f */
[----:B------:R-:W-:Y:S01]  /*ff70*/  IADD3 R114, P4, R114, R134, RZ ;  /* 0x0000008672727210 */ /* 0x000fe20007f9e0ff */
[----:B------:R-:W-:Y:S01]  /*ff80*/  UIADD3 UR7, UP1, UR7, UR20, URZ ;  /* 0x0000001407077290 */ /* 0x000fe2000ff3e03f */
[----:B------:R-:W-:Y:S01]  /*ff90*/  IMAD.X R130, R130, 0x1, R133, P6 ;  /* 0x0000000182827824 */ /* 0x000fe200030e0685 */
[----:B------:R-:W-:-:S02]  /*ffa0*/  UIADD3 UR15, UP0, UR15, UR20, URZ ;  /* 0x000000140f0f7290 */ /* 0x000fc4000ff1e03f */
[----:B------:R-:W-:Y:S02]  /*ffb0*/  UIADD3 UR19, UP4, UR19, UR20, URZ ;  /* 0x0000001413137290 */ /* 0x000fe4000ff9e03f */
[----:B------:R-:W-:Y:S02]  /*ffc0*/  UIADD3 UR29, UP3, UR29, UR20, URZ ;  /* 0x000000141d1d7290 */ /* 0x000fe4000ff7e03f */
[----:B------:R-:W-:Y:S02]  /*ffd0*/  UIADD3 UR31, UP2, UR31, UR20, URZ ;  /* 0x000000141f1f7290 */ /* 0x000fe4000ff5e03f */
[----:B------:R-:W-:Y:S01]  /*ffe0*/  UIADD3 UR33, UP6, UR33, UR20, URZ ;  /* 0x0000001421217290 */ /* 0x000fe2000ffde03f */
[----:B------:R-:W-:Y:S01]  /*fff0*/  ISETP.NE.U32.AND P6, PT, R131, UR4, PT ;  /* 0x0000000483007c0c */ /* 0x000fe2000bfc5070 */
[----:B------:R-:W-:Y:S01]  /*10000*/  UIADD3.X UR48, UR48, UR21, URZ, UP5, !UPT ;  /* 0x0000001530307290 */ /* 0x000fe2000affe43f */
[--C-:B------:R-:W-:Y:S01]  /*10010*/  IMAD.X R119, R119, 0x1, R133.reuse, P5 ;  /* 0x0000000177777824 */ /* 0x100fe200028e0685 */
[----:B------:R-:W-:Y:S01]  /*10020*/  UIADD3.X UR11, UR11, UR21, URZ, UP1, !UPT ;  /* 0x000000150b0b7290 */ /* 0x000fe20008ffe43f */
[----:B------:R-:W-:Y:S01]  /*10030*/  IMAD.X R121, R121, 0x1, R133, P4 ;  /* 0x0000000179797824 */ /* 0x000fe200020e0685 */
[----:B------:R-:W-:-:S02]  /*10040*/  UIADD3.X UR12, UR12, UR21, URZ, UP0, !UPT ;  /* 0x000000150c0c7290 */ /* 0x000fc400087fe43f */
[----:B------:R-:W-:Y:S02]  /*10050*/  UIADD3.X UR18, UR18, UR21, URZ, UP4, !UPT ;  /* 0x0000001512127290 */ /* 0x000fe4000a7fe43f */
[----:B------:R-:W-:Y:S02]  /*10060*/  UIADD3.X UR28, UR28, UR21, URZ, UP3, !UPT ;  /* 0x000000151c1c7290 */ /* 0x000fe40009ffe43f */
[----:B------:R-:W-:Y:S02]  /*10070*/  UIADD3.X UR30, UR30, UR21, URZ, UP2, !UPT ;  /* 0x000000151e1e7290 */ /* 0x000fe400097fe43f */
[----:B------:R-:W-:Y:S02]  /*10080*/  UIADD3.X UR32, UR32, UR21, URZ, UP6, !UPT ;  /* 0x0000001520207290 */ /* 0x000fe4000b7fe43f */
[----:B------:R-:W-:Y:S01]  /*10090*/  UIADD3 UR26, UP5, UR26, UR20, URZ ;  /* 0x000000141a1a7290 */ /* 0x000fe2000ffbe03f */
[-C--:B------:R-:W-:Y:S01]  /*100a0*/  IADD3 R118, P5, R118, R134.reuse, RZ ;  /* 0x0000008676767210 */ /* 0x080fe20007fbe0ff */
[----:B------:R-:W-:Y:S01]  /*100b0*/  UIADD3 UR37, UP1, UR37, UR20, URZ ;  /* 0x0000001425257290 */ /* 0x000fe2000ff3e03f */
[----:B------:R-:W-:Y:S01]  /*100c0*/  IADD3 R120, P4, R120, R134, RZ ;  /* 0x0000008678787210 */ /* 0x000fe20007f9e0ff */
[----:B------:R-:W-:-:S02]  /*100d0*/  UIADD3 UR39, UP0, UR39, UR20, URZ ;  /* 0x0000001427277290 */ /* 0x000fc4000ff1e03f */
[----:B------:R-:W-:Y:S02]  /*100e0*/  UIADD3 UR41, UP4, UR41, UR20, URZ ;  /* 0x0000001429297290 */ /* 0x000fe4000ff9e03f */
[----:B------:R-:W-:Y:S02]  /*100f0*/  UIADD3 UR43, UP3, UR43, UR20, URZ ;  /* 0x000000142b2b7290 */ /* 0x000fe4000ff7e03f */
[----:B------:R-:W-:Y:S02]  /*10100*/  UIADD3 UR45, UP2, UR45, UR20, URZ ;  /* 0x000000142d2d7290 */ /* 0x000fe4000ff5e03f */
[----:B------:R-:W-:Y:S02]  /*10110*/  UIADD3 UR47, UP6, UR47, UR20, URZ ;  /* 0x000000142f2f7290 */ /* 0x000fe4000ffde03f */
[----:B------:R-:W-:Y:S02]  /*10120*/  UIADD3.X UR27, UR27, UR21, URZ, UP5, !UPT ;  /* 0x000000151b1b7290 */ /* 0x000fe4000affe43f */
[----:B------:R-:W-:-:S02]  /*10130*/  UIADD3.X UR36, UR36, UR21, URZ, UP1, !UPT ;  /* 0x0000001524247290 */ /* 0x000fc40008ffe43f */
[----:B------:R-:W-:Y:S02]  /*10140*/  UIADD3.X UR38, UR38, UR21, URZ, UP0, !UPT ;  /* 0x0000001526267290 */ /* 0x000fe400087fe43f */
[----:B------:R-:W-:Y:S02]  /*10150*/  UIADD3.X UR40, UR40, UR21, URZ, UP4, !UPT ;  /* 0x0000001528287290 */ /* 0x000fe4000a7fe43f */
[----:B------:R-:W-:Y:S02]  /*10160*/  UIADD3.X UR42, UR42, UR21, URZ, UP3, !UPT ;  /* 0x000000152a2a7290 */ /* 0x000fe40009ffe43f */
[----:B------:R-:W-:Y:S02]  /*10170*/  UIADD3.X UR44, UR44, UR21, URZ, UP2, !UPT ;  /* 0x000000152c2c7290 */ /* 0x000fe400097fe43f */
[----:B------:R-:W-:Y:S01]  /*10180*/  UIADD3.X UR46, UR46, UR21, URZ, UP6, !UPT ;  /* 0x000000152e2e7290 */ /* 0x000fe2000b7fe43f */
[--C-:B------:R-:W-:Y:S01]  /*10190*/  IMAD.X R125, R125, 0x1, R133.reuse, P5 ;  /* 0x000000017d7d7824 */ /* 0x100fe200028e0685 */
[----:B------:R-:W-:Y:S01]  /*101a0*/  UIADD3 UR51, UP1, UR51, UR20, URZ ;  /* 0x0000001433337290 */ /* 0x000fe2000ff3e03f */
[----:B------:R-:W-:Y:S01]  /*101b0*/  IMAD.X R127, R127, 0x1, R133, P4 ;  /* 0x000000017f7f7824 */ /* 0x000fe200020e0685 */
[----:B------:R-:W-:-:S02]  /*101c0*/  UIADD3 UR53, UP0, UR53, UR20, URZ ;  /* 0x0000001435357290 */ /* 0x000fc4000ff1e03f */
[----:B------:R-:W-:Y:S02]  /*101d0*/  UIADD3 UR55, UP4, UR55, UR20, URZ ;  /* 0x0000001437377290 */ /* 0x000fe4000ff9e03f */
[----:B------:R-:W-:Y:S02]  /*101e0*/  UIADD3 UR57, UP3, UR57, UR20, URZ ;  /* 0x0000001439397290 */ /* 0x000fe4000ff7e03f */
[----:B------:R-:W-:Y:S02]  /*101f0*/  UIADD3 UR59, UP2, UR59, UR20, URZ ;  /* 0x000000143b3b7290 */ /* 0x000fe4000ff5e03f */
[----:B------:R-:W-:Y:S01]  /*10200*/  UIADD3 UR61, UP6, UR61, UR20, URZ ;  /* 0x000000143d3d7290 */ /* 0x000fe2000ffde03f */
[-C--:B------:R-:W-:Y:S02]  /*10210*/  IADD3 R124, P5, R124, R134.reuse, RZ ;  /* 0x000000867c7c7210 */ /* 0x080fe40007fbe0ff */
[----:B------:R-:W-:Y:S01]  /*10220*/  IADD3 R126, P4, R126, R134, RZ ;  /* 0x000000867e7e7210 */ /* 0x000fe20007f9e0ff */
[----:B------:R-:W-:Y:S01]  /*10230*/  IMAD.U32 R138, RZ, RZ, UR26 ;  /* 0x0000001aff8a7e24 */ /* 0x000fe2000f8e00ff */
[----:B------:R-:W-:Y:S01]  /*10240*/  UIADD3.X UR50, UR50, UR21, URZ, UP1, !UPT ;  /* 0x0000001532327290 */ /* 0x000fe20008ffe43f */
[----:B------:R-:W-:Y:S01]  /*10250*/  IMAD.U32 R141, RZ, RZ, UR27 ;  /* 0x0000001bff8d7e24 */ /* 0x000fe2000f8e00ff */
[----:B------:R-:W-:-:S02]  /*10260*/  UIADD3.X UR52, UR52, UR21, URZ, UP0, !UPT ;  /* 0x0000001534347290 */ /* 0x000fc400087fe43f */
[----:B------:R-:W-:Y:S02]  /*10270*/  UIADD3.X UR54, UR54, UR21, URZ, UP4, !UPT ;  /* 0x0000001536367290 */ /* 0x000fe4000a7fe43f */
[----:B------:R-:W-:Y:S02]  /*10280*/  UIADD3.X UR56, UR56, UR21, URZ, UP3, !UPT ;  /* 0x0000001538387290 */ /* 0x000fe40009ffe43f */
[----:B------:R-:W-:Y:S02]  /*10290*/  UIADD3.X UR58, UR58, UR21, URZ, UP2, !UPT ;  /* 0x000000153a3a7290 */ /* 0x000fe400097fe43f */
[----:B------:R-:W-:Y:S01]  /*102a0*/  UIADD3.X UR60, UR60, UR21, URZ, UP6, !UPT ;  /* 0x000000153c3c7290 */ /* 0x000fe2000b7fe43f */
[--C-:B------:R-:W-:Y:S02]  /*102b0*/  IMAD.X R128, R128, 0x1, R133.reuse, P5 ;  /* 0x0000000180807824 */ /* 0x100fe400028e0685 */
[----:B------:R-:W-:Y:S01]  /*102c0*/  IMAD.X R129, R129, 0x1, R133, P4 ;  /* 0x0000000181817824 */ /* 0x000fe200020e0685 */
[----:B------:R-:W-:Y:S08]  /*102d0*/  @P6 BRA `(.L_x_1) ;  /* 0xffffffc400606947 */ /* 0x000ff0000383ffff */
.L_x_0:
[----:B------:R-:W-:Y:S02]  /*102e0*/  WARPGROUP.DEPBAR.LE gsb0, 0x0 ;  /* 0x00008000000079c5 */ /* 0x000fe40000010000 */
[----:B------:R-:W-:-:S04]  /*102f0*/  DEPBAR.LE SB0, 0x0 ;  /* 0x000080000000791a */ /* 0x000fc80000000000 */
[----:B------:R-:W-:Y:S08]  /*10300*/  BAR.SYNC.DEFER_BLOCKING 0x0 ;  /* 0x0000000000007b1d */ /* 0x000ff00000010000 */
[----:B------:R-:W1:Y:S01]  /*10310*/  LDC R68, c[0x0][0x248] ;  /* 0x00009200ff447b82 */ /* 0x000e620000000800 */
[----:B------:R-:W-:Y:S01]  /*10320*/  ULDC UR4, c[0x0][0x244] ;  /* 0x0000910000047ab9 */ /* 0x000fe20000000800 */
[----:B------:R-:W2:Y:S01]  /*10330*/  LDL.LU R143, [R1+0x18c] ;  /* 0x00018c00018f7983 */ /* 0x000ea20000300800 */
[----:B------:R-:W-:-:S02]  /*10340*/  ISETP.LT.AND P4, PT, R207, R139, !P2 ;  /* 0x0000008bcf00720c */ /* 0x000fc40005781270 */
[C---:B------:R-:W-:Y:S01]  /*10350*/  LOP3.LUT R14, R15.reuse, 0x8, RZ, 0xfc, !PT ;  /* 0x000000080f0e7812 */ /* 0x040fe200078efcff */
[----:B------:R-:W-:Y:S02]  /*10360*/  STSM.16.M88.4 [R206], R24 ;  /* 0x00000018ce007844 */ /* 0x000fe40000000200 */
[----:B------:R-:W-:Y:S01]  /*10370*/  BAR.SYNC.DEFER_BLOCKING 0x0 ;  /* 0x0000000000007b1d */ /* 0x000fe20000010000 */
[----:B-1----:R-:W-:-:S05]  /*10380*/  IMAD R3, R15, R68, RZ ;  /* 0x000000440f037224 */ /* 0x002fca00078e02ff */
[----:B------:R-:W1:Y:S02]  /*10390*/  LDS.128 R56, [R205] ;  /* 0x00000000cd387984 */ /* 0x000e640000000c00 */
[----:B------:R-:W-:Y:S06]  /*103a0*/  BAR.SYNC.DEFER_BLOCKING 0x0 ;  /* 0x0000000000007b1d */ /* 0x000fec0000010000 */
[----:B------:R3:W-:Y:S02]  /*103b0*/  STSM.16.M88.4 [R206], R28 ;  /* 0x0000001cce007844 */ /* 0x0007e40000000200 */
[----:B------:R-:W-:Y:S06]  /*103c0*/  BAR.SYNC.DEFER_BLOCKING 0x0 ;  /* 0x0000000000007b1d */ /* 0x000fec0000010000 */
[----:B------:R-:W4:Y:S02]  /*103d0*/  LDS.128 R60, [R205] ;  /* 0x00000000cd3c7984 */ /* 0x000f240000000c00 */
[----:B------:R-:W-:Y:S06]  /*103e0*/  BAR.SYNC.DEFER_BLOCKING 0x0 ;  /* 0x0000000000007b1d */ /* 0x000fec0000010000 */
[----:B------:R3:W-:Y:S02]  /*103f0*/  STSM.16.M88.4 [R206], R32 ;  /* 0x00000020ce007844 */ /* 0x0007e40000000200 */
[----:B------:R-:W-:Y:S06]  /*10400*/  BAR.SYNC.DEFER_BLOCKING 0x0 ;  /* 0x0000000000007b1d */ /* 0x000fec0000010000 */
[----:B------:R-:W4:Y:S02]  /*10410*/  LDS.128 R64, [R205] ;  /* 0x00000000cd407984 */ /* 0x000f240000000c00 */
[----:B------:R-:W-:Y:S06]  /*10420*/  BAR.SYNC.DEFER_BLOCKING 0x0 ;  /* 0x0000000000007b1d */ /* 0x000fec0000010000 */
[----:B------:R-:W-:Y:S02]  /*10430*/  STSM.16.M88.4 [R206], R36 ;  /* 0x00000024ce007844 */ /* 0x000fe40000000200 */
        /* <DEDUP_REMOVED lines=8> */
[----:B------:R-:W-:Y:S01]  /*104c0*/  BAR.SYNC.DEFER_BLOCKING 0x0 ;  /* 0x0000000000007b1d */ /* 0x000fe20000010000 */
[----:B--2---:R-:W-:-:S05]  /*104d0*/  IMAD R0, R143, UR4, RZ ;  /* 0x000000048f007c24 */ /* 0x004fca000f8e02ff */
[----:B------:R-:W-:Y:S02]  /*104e0*/  ULDC.64 UR4, c[0x0][0x220] ;  /* 0x0000880000047ab9 */ /* 0x000fe40000000a00 */
[----:B---3--:R-:W-:-:S04]  /*104f0*/  LEA R30, P5, R0, UR4, 0x2 ;  /* 0x00000004001e7c11 */ /* 0x008fc8000f8a10ff */
[----:B------:R-:W-:Y:S01]  /*10500*/  LEA.HI.X.SX32 R32, R0, UR5, 0x2, P5 ;  /* 0x0000000500207c11 */ /* 0x000fe2000a8f16ff */
[C---:B------:R-:W-:Y:S01]  /*10510*/  IMAD R0, R68.reuse, 0x2, R3 ;  /* 0x0000000244007824 */ /* 0x040fe200078e0203 */
[----:B------:R-:W-:Y:S02]  /*10520*/  ISETP.LT.AND P5, PT, R15, R139, !P2 ;  /* 0x0000008b0f00720c */ /* 0x000fe400057a1270 */
[----:B------:R-:W-:Y:S01]  /*10530*/  LEA R2, P6, R3, R30, 0x2 ;  /* 0x0000001e03027211 */ /* 0x000fe200078c10ff */
[----:B------:R-:W-:-:S03]  /*10540*/  IMAD R25, R68, 0x2, R0 ;  /* 0x0000000244197824 */ /* 0x000fc600078e0200 */
[----:B------:R-:W-:Y:S01]  /*10550*/  LEA.HI.X.SX32 R3, R3, R32, 0x2, P6 ;  /* 0x0000002003037211 */ /* 0x000fe200030f16ff */
[----:B------:R-:W-:Y:S01]  /*10560*/  IMAD R27, R68, 0x2, R25 ;  /* 0x00000002441b7824 */ /* 0x000fe200078e0219 */
[----:B-----5:R-:W-:Y:S01]  /*10570*/  LEA R12, P6, R0, R30, 0x2 ;  /* 0x0000001e000c7211 */ /* 0x020fe200078c10ff */
[----:B------:R-:W2:Y:S02]  /*10580*/  LDS.128 R8, [R205] ;  /* 0x00000000cd087984 */ /* 0x000ea40000000c00 */
[----:B------:R-:W-:Y:S01]  /*10590*/  IMAD R28, R68, 0x2, R27 ;  /* 0x00000002441c7824 */ /* 0x000fe200078e021b */
[----:B------:R-:W-:Y:S01]  /*105a0*/  LEA.HI.X.SX32 R13, R0, R32, 0x2, P6 ;  /* 0x00000020000d7211 */ /* 0x000fe200030f16ff */
[----:B------:R-:W-:Y:S01]  /*105b0*/  BAR.SYNC.DEFER_BLOCKING 0x0 ;  /* 0x0000000000007b1d */ /* 0x000fe20000010000 */
[----:B------:R-:W-:Y:S01]  /*105c0*/  LOP3.LUT R0, R15, 0xa, RZ, 0xfc, !PT ;  /* 0x0000000a0f007812 */ /* 0x000fe200078efcff */
[----:B------:R-:W-:-:S04]  /*105d0*/  IMAD R29, R68, 0x2, R28 ;  /* 0x00000002441d7824 */ /* 0x000fc800078e021c */
[----:B------:R-:W-:Y:S02]  /*105e0*/  STSM.16.M88.4 [R206], R48 ;  /* 0x00000030ce007844 */ /* 0x000fe40000000200 */
[----:B------:R-:W-:Y:S06]  /*105f0*/  BAR.SYNC.DEFER_BLOCKING 0x0 ;  /* 0x0000000000007b1d */ /* 0x000fec0000010000 */
[----:B------:R-:W3:Y:S02]  /*10600*/  LDS.128 R4, [R205] ;  /* 0x00000000cd047984 */ /* 0x000ee40000000c00 */
[----:B------:R-:W-:Y:S06]  /*10610*/  BAR.SYNC.DEFER_BLOCKING 0x0 ;  /* 0x0000000000007b1d */ /* 0x000fec0000010000 */
[----:B------:R-:W-:Y:S02]  /*10620*/  STSM.16.M88.4 [R206], R52 ;  /* 0x00000034ce007844 */ /* 0x000fe40000000200 */
[----:B------:R-:W-:Y:S06]  /*10630*/  BAR.SYNC.DEFER_BLOCKING 0x0 ;  /* 0x0000000000007b1d */ /* 0x000fec0000010000 */
[----:B-1----:R1:W-:Y:S01]  /*10640*/  @P5 STG.E desc[UR16][R2.64], R56 ;  /* 0x0000003802005986 */ /* 0x0023e2000c101910 */
[----:B------:R-:W-:-:S03]  /*10650*/  LEA R26, P5, R27, R30, 0x2 ;  /* 0x0000001e1b1a7211 */ /* 0x000fc600078a10ff */
[----:B------:R4:W-:Y:S01]  /*10660*/  @P4 STG.E desc[UR16][R12.64], R57 ;  /* 0x000000390c004986 */ /* 0x0009e2000c101910 */
[----:B------:R-:W-:Y:S02]  /*10670*/  LEA R24, P4, R25, R30, 0x2 ;  /* 0x0000001e19187211 */ /* 0x000fe400078810ff */
[-C--:B------:R-:W-:Y:S01]  /*10680*/  LEA.HI.X.SX32 R27, R27, R32.reuse, 0x2, P5 ;  /* 0x000000201b1b7211 */ /* 0x080fe200028f16ff */
[----:B------:R-:W3:Y:S01]  /*10690*/  LDS.128 R204, [R205] ;  /* 0x00000000cdcc7984 */ /* 0x000ee20000000c00 */
[----:B------:R-:W-:Y:S02]  /*106a0*/  LEA.HI.X.SX32 R25, R25, R32, 0x2, P4 ;  /* 0x0000002019197211 */ /* 0x000fe400020f16ff */
[-C--:B------:R-:W-:Y:S02]  /*106b0*/  ISETP.LT.AND P5, PT, R14, R139.reuse, !P2 ;  /* 0x0000008b0e00720c */ /* 0x080fe400057a1270 */
[----:B------:R-:W-:Y:S01]  /*106c0*/  ISETP.LT.AND P4, PT, R0, R139, !P2 ;  /* 0x0000008b0000720c */ /* 0x000fe20005781270 */
[----:B------:R-:W-:Y:S01]  /*106d0*/  @P0 STG.E desc[UR16][R24.64], R58 ;  /* 0x0000003a18000986 */ /* 0x000fe2000c101910 */
[----:B-1----:R-:W-:-:S02]  /*106e0*/  LEA R2, P0, R28, R30, 0x2 ;  /* 0x0000001e1c027211 */ /* 0x002fc400078010ff */
[----:B------:R-:W-:Y:S01]  /*106f0*/  LOP3.LUT R14, R15, 0xc, RZ, 0xfc, !PT ;  /* 0x0000000c0f0e7812 */ /* 0x000fe200078efcff */
[----:B------:R1:W-:Y:S01]  /*10700*/  @P1 STG.E desc[UR16][R26.64], R59 ;  /* 0x0000003b1a001986 */ /* 0x0003e2000c101910 */
[----:B----4-:R-:W-:Y:S02]  /*10710*/  LEA R12, P1, R29, R30, 0x2 ;  /* 0x0000001e1d0c7211 */ /* 0x010fe400078210ff */
[----:B------:R-:W-:Y:S02]  /*10720*/  LOP3.LUT R0, R15, 0xe, RZ, 0xfc, !PT ;  /* 0x0000000e0f007812 */ /* 0x000fe400078efcff */
[-C--:B------:R-:W-:Y:S01]  /*10730*/  LEA.HI.X.SX32 R13, R29, R32.reuse, 0x2, P1 ;  /* 0x000000201d0d7211 */ /* 0x080fe200008f16ff */
[----:B------:R-:W-:Y:S01]  /*10740*/  IMAD R29, R68, 0x2, R29 ;  /* 0x00000002441d7824 */ /* 0x000fe200078e021d */
[----:B------:R-:W-:Y:S02]  /*10750*/  LEA.HI.X.SX32 R3, R28, R32, 0x2, P0 ;  /* 0x000000201c037211 */ /* 0x000fe400000f16ff */
[----:B------:R-:W-:-:S02]  /*10760*/  ISETP.LT.AND P1, PT, R14, R139, !P2 ;  /* 0x0000008b0e00720c */ /* 0x000fc40005721270 */
[----:B------:R-:W-:Y:S01]  /*10770*/  ISETP.LT.AND P0, PT, R0, R139, !P2 ;  /* 0x0000008b0000720c */ /* 0x000fe20005701270 */
[C---:B-1----:R-:W-:Y:S01]  /*10780*/  IMAD R27, R68.reuse, 0x2, R29 ;  /* 0x00000002441b7824 */ /* 0x042fe200078e021d */
[----:B------:R-:W-:Y:S01]  /*10790*/  @P5 STG.E desc[UR16][R2.64], R60 ;  /* 0x0000003c02005986 */ /* 0x000fe2000c101910 */
[----:B------:R-:W-:Y:S02]  /*107a0*/  LOP3.LUT R14, R15, 0x10, RZ, 0xfc, !PT ;  /* 0x000000100f0e7812 */ /* 0x000fe400078efcff */
[----:B------:R-:W-:Y:S01]  /*107b0*/  IMAD R28, R68, 0x2, R27 ;  /* 0x00000002441c7824 */ /* 0x000fe200078e021b */
[----:B------:R1:W-:Y:S01]  /*107c0*/  @P4 STG.E desc[UR16][R12.64], R61 ;  /* 0x0000003d0c004986 */ /* 0x0003e2000c101910 */
[-C--:B------:R-:W-:Y:S02]  /*107d0*/  LEA R24, P4, R29, R30.reuse, 0x2 ;  /* 0x0000001e1d187211 */ /* 0x080fe400078810ff */
[----:B------:R-:W-:Y:S02]  /*107e0*/  LEA R26, P5, R27, R30, 0x2 ;  /* 0x0000001e1b1a7211 */ /* 0x000fe400078a10ff */
[----:B------:R-:W-:-:S02]  /*107f0*/  LOP3.LUT R0, R15, 0x12, RZ, 0xfc, !PT ;  /* 0x000000120f007812 */ /* 0x000fc400078efcff */
[-C--:B------:R-:W-:Y:S01]  /*10800*/  LEA.HI.X.SX32 R25, R29, R32.reuse, 0x2, P4 ;  /* 0x000000201d197211 */ /* 0x080fe200020f16ff */
[----:B------:R-:W-:Y:S01]  /*10810*/  IMAD R29, R68, 0x2, R28 ;  /* 0x00000002441d7824 */ /* 0x000fe200078e021c */
[----:B------:R-:W-:Y:S02]  /*10820*/  LEA.HI.X.SX32 R27, R27, R32, 0x2, P5 ;  /* 0x000000201b1b7211 */ /* 0x000fe400028f16ff */
[-C--:B------:R-:W-:Y:S01]  /*10830*/  ISETP.LT.AND P5, PT, R14, R139.reuse, !P2 ;  /* 0x0000008b0e00720c */ /* 0x080fe200057a1270 */
[----:B------:R-:W-:Y:S01]  /*10840*/  @P1 STG.E desc[UR16][R24.64], R62 ;  /* 0x0000003e18001986 */ /* 0x000fe2000c101910 */
[----:B------:R-:W-:Y:S02]  /*10850*/  ISETP.LT.AND P4, PT, R0, R139, !P2 ;  /* 0x0000008b0000720c */ /* 0x000fe40005781270 */
[-C--:B-1----:R-:W-:Y:S01]  /*10860*/  LEA R12, P1, R29, R30.reuse, 0x2 ;  /* 0x0000001e1d0c7211 */ /* 0x082fe200078210ff */
[----:B------:R1:W-:Y:S01]  /*10870*/  @P0 STG.E desc[UR16][R26.64], R63 ;  /* 0x0000003f1a000986 */ /* 0x0003e2000c101910 */
[----:B------:R-:W-:-:S02]  /*10880*/  LEA R2, P0, R28, R30, 0x2 ;  /* 0x0000001e1c027211 */ /* 0x000fc400078010ff */
[----:B------:R-:W-:Y:S02]  /*10890*/  LOP3.LUT R14, R15, 0x14, RZ, 0xfc, !PT ;  /* 0x000000140f0e7812 */ /* 0x000fe400078efcff */
[-C--:B------:R-:W-:Y:S01]  /*108a0*/  LEA.HI.X.SX32 R13, R29, R32.reuse, 0x2, P1 ;  /* 0x000000201d0d7211 */ /* 0x080fe200008f16ff */
[----:B------:R-:W-:Y:S01]  /*108b0*/  IMAD R29, R68, 0x2, R29 ;  /* 0x00000002441d7824 */ /* 0x000fe200078e021d */
[----:B------:R-:W-:Y:S02]  /*108c0*/  LEA.HI.X.SX32 R3, R28, R32, 0x2, P0 ;  /* 0x000000201c037211 */ /* 0x000fe400000f16ff */
[C---:B------:R-:W-:Y:S02]  /*108d0*/  LOP3.LUT R0, R15.reuse, 0x16, RZ, 0xfc, !PT ;  /* 0x000000160f007812 */ /* 0x040fe400078efcff */
[-C--:B------:R-:W-:Y:S01]  /*108e0*/  ISETP.LT.AND P1, PT, R14, R139.reuse, !P2 ;  /* 0x0000008b0e00720c */ /* 0x080fe20005721270 */
[----:B-1----:R-:W-:Y:S01]  /*108f0*/  IMAD R27, R68, 0x2, R29 ;  /* 0x00000002441b7824 */ /* 0x002fe200078e021d */
[----:B------:R-:W-:Y:S01]  /*10900*/  ISETP.LT.AND P0, PT, R0, R139, !P2 ;  /* 0x0000008b0000720c */ /* 0x000fe20005701270 */
[----:B------:R-:W-:Y:S01]  /*10910*/  @P5 STG.E desc[UR16][R2.64], R64 ;  /* 0x0000004002005986 */ /* 0x000fe2000c101910 */
[----:B------:R-:W-:Y:S01]  /*10920*/  LOP3.LUT R14, R15, 0x18, RZ, 0xfc, !PT ;  /* 0x000000180f0e7812 */ /* 0x000fe200078efcff */
[----:B------:R-:W-:Y:S01]  /*10930*/  IMAD R28, R68, 0x2, R27 ;  /* 0x00000002441c7824 */ /* 0x000fe200078e021b */
[-C--:B------:R-:W-:Y:S01]  /*10940*/  LEA R26, P5, R27, R30.reuse, 0x2 ;  /* 0x0000001e1b1a7211 */ /* 0x080fe200078a10ff */
[----:B------:R1:W-:Y:S01]  /*10950*/  @P4 STG.E desc[UR16][R12.64], R65 ;  /* 0x000000410c004986 */ /* 0x0003e2000c101910 */
[----:B------:R-:W-:-:S02]  /*10960*/  LEA R24, P4, R29, R30, 0x2 ;  /* 0x0000001e1d187211 */ /* 0x000fc400078810ff */
[----:B------:R-:W-:Y:S02]  /*10970*/  LOP3.LUT R0, R15, 0x1a, RZ, 0xfc, !PT ;  /* 0x0000001a0f007812 */ /* 0x000fe400078efcff */
        /* <DEDUP_REMOVED lines=9> */
[-C--:B------:R-:W-:Y:S01]  /*10a10*/  LEA.HI.X.SX32 R13, R29, R32.reuse, 0x2, P1 ;  /* 0x000000201d0d7211 */ /* 0x080fe200008f16ff */
[----:B------:R-:W-:Y:S01]  /*10a20*/  IMAD R29, R68, 0x2, R29 ;  /* 0x00000002441d7824 */ /* 0x000fe200078e021d */
[C---:B------:R-:W-:Y:S02]  /*10a30*/  LOP3.LUT R14, R15.reuse, 0x1c, RZ, 0xfc, !PT ;  /* 0x0000001c0f0e7812 */ /* 0x040fe400078efcff */
[C---:B------:R-:W-:Y:S02]  /*10a40*/  LOP3.LUT R0, R15.reuse, 0x1e, RZ, 0xfc, !PT ;  /* 0x0000001e0f007812 */ /* 0x040fe400078efcff */
[----:B------:R-:W-:Y:S02]  /*10a50*/  LEA.HI.X.SX32 R3, R28, R32, 0x2, P0 ;  /* 0x000000201c037211 */ /* 0x000fe400000f16ff */
[-C--:B------:R-:W-:Y:S01]  /*10a60*/  ISETP.LT.AND P1, PT, R14, R139.reuse, !P2 ;  /* 0x0000008b0e00720c */ /* 0x080fe20005721270 */
[----:B-1----:R-:W-:Y:S01]  /*10a70*/  IMAD R27, R68, 0x2, R29 ;  /* 0x00000002441b7824 */ /* 0x002fe200078e021d */
[----:B------:R-:W-:Y:S01]  /*10a80*/  ISETP.LT.AND P0, PT, R0, R139, !P2 ;  /* 0x0000008b0000720c */ /* 0x000fe20005701270 */
[----:B------:R1:W-:Y:S01]  /*10a90*/  @P5 STG.E desc[UR16][R2.64], R20 ;  /* 0x0000001402005986 */ /* 0x0003e2000c101910 */
[----:B------:R-:W-:Y:S01]  /*10aa0*/  LOP3.LUT R14, R15, 0x20, RZ, 0xfc, !PT ;  /* 0x000000200f0e7812 */ /* 0x000fe200078efcff */
[----:B------:R-:W-:Y:S01]  /*10ab0*/  IMAD R28, R68, 0x2, R27 ;  /* 0x00000002441c7824 */ /* 0x000fe200078e021b */
[-C--:B------:R-:W-:Y:S01]  /*10ac0*/  LEA R26, P5, R27, R30.reuse, 0x2 ;  /* 0x0000001e1b1a7211 */ /* 0x080fe200078a10ff */
[----:B------:R4:W-:Y:S01]  /*10ad0*/  @P4 STG.E desc[UR16][R12.64], R21 ;  /* 0x000000150c004986 */ /* 0x0009e2000c101910 */
[----:B------:R-:W-:-:S02]  /*10ae0*/  LEA R24, P4, R29, R30, 0x2 ;  /* 0x0000001e1d187211 */ /* 0x000fc400078810ff */
[----:B------:R-:W-:Y:S02]  /*10af0*/  LOP3.LUT R0, R15, 0x22, RZ, 0xfc, !PT ;  /* 0x000000220f007812 */ /* 0x000fe400078efcff */
[-C--:B------:R-:W-:Y:S02]  /*10b00*/  LEA.HI.X.SX32 R25, R29, R32.reuse, 0x2, P4 ;  /* 0x000000201d197211 */ /* 0x080fe400020f16ff */
[----:B------:R-:W-:Y:S01]  /*10b10*/  LEA.HI.X.SX32 R27, R27, R32, 0x2, P5 ;  /* 0x000000201b1b7211 */ /* 0x000fe200028f16ff */
[----:B-1----:R-:W-:Y:S01]  /*10b20*/  IMAD R20, R68, 0x2, R28 ;  /* 0x0000000244147824 */ /* 0x002fe200078e021c */
[-C--:B------:R-:W-:Y:S01]  /*10b30*/  ISETP.LT.AND P5, PT, R14, R139.reuse, !P2 ;  /* 0x0000008b0e00720c */ /* 0x080fe200057a1270 */
[----:B------:R-:W-:Y:S01]  /*10b40*/  @P1 STG.E desc[UR16][R24.64], R22 ;  /* 0x0000001618001986 */ /* 0x000fe2000c101910 */
[----:B------:R-:W-:Y:S01]  /*10b50*/  ISETP.LT.AND P4, PT, R0, R139, !P2 ;  /* 0x0000008b0000720c */ /* 0x000fe20005781270 */
[----:B----4-:R-:W-:Y:S01]  /*10b60*/  IMAD R21, R68, 0x2, R20 ;  /* 0x0000000244157824 */ /* 0x010fe200078e0214 */
[-C--:B------:R-:W-:Y:S01]  /*10b70*/  LEA R12, P1, R20, R30.reuse, 0x2 ;  /* 0x0000001e140c7211 */ /* 0x080fe200078210ff */
[----:B------:R1:W-:Y:S01]  /*10b80*/  @P0 STG.E desc[UR16][R26.64], R23 ;  /* 0x000000171a000986 */ /* 0x0003e2000c101910 */
[----:B------:R-:W-:-:S02]  /*10b90*/  LEA R2, P0, R28, R30, 0x2 ;  /* 0x0000001e1c027211 */ /* 0x000fc400078010ff */
[C---:B------:R-:W-:Y:S02]  /*10ba0*/  LOP3.LUT R14, R15.reuse, 0x24, RZ, 0xfc, !PT ;  /* 0x000000240f0e7812 */ /* 0x040fe400078efcff */
[C---:B------:R-:W-:Y:S02]  /*10bb0*/  LOP3.LUT R0, R15.reuse, 0x26, RZ, 0xfc, !PT ;  /* 0x000000260f007812 */ /* 0x040fe400078efcff */
[-C--:B------:R-:W-:Y:S02]  /*10bc0*/  LEA.HI.X.SX32 R3, R28, R32.reuse, 0x2, P0 ;  /* 0x000000201c037211 */ /* 0x080fe400000f16ff */
        /* <DEDUP_REMOVED lines=15> */
[----:B------:R1:W-:Y:S01]  /*10cc0*/  @P1 STG.E desc[UR16][R20.64], R18 ;  /* 0x0000001214001986 */ /* 0x0003e2000c101910 */
[----:B------:R-:W-:Y:S01]  /*10cd0*/  ISETP.LT.AND P4, PT, R0, R139, !P2 ;  /* 0x0000008b0000720c */ /* 0x000fe20005781270 */
[----:B----4-:R-:W-:Y:S01]  /*10ce0*/  IMAD R17, R68, 0x2, R16 ;  /* 0x0000000244117824 */ /* 0x010fe200078e0210 */
[-C--:B------:R-:W-:Y:S01]  /*10cf0*/  LEA R12, P1, R16, R30.reuse, 0x2 ;  /* 0x0000001e100c7211 */ /* 0x080fe200078210ff */
[----:B------:R4:W-:Y:S01]  /*10d00*/  @P0 STG.E desc[UR16][R22.64], R19 ;  /* 0x0000001316000986 */ /* 0x0009e2000c101910 */
[----:B------:R-:W-:-:S02]  /*10d10*/  LEA R2, P0, R24, R30, 0x2 ;  /* 0x0000001e18027211 */ /* 0x000fc400078010ff */
[C---:B------:R-:W-:Y:S02]  /*10d20*/  LOP3.LUT R14, R15.reuse, 0x2c, RZ, 0xfc, !PT ;  /* 0x0000002c0f0e7812 */ /* 0x040fe400078efcff */
[-C--:B------:R-:W-:Y:S02]  /*10d30*/  LEA.HI.X.SX32 R3, R24, R32.reuse, 0x2, P0 ;  /* 0x0000002018037211 */ /* 0x080fe400000f16ff */
[----:B------:R-:W-:Y:S01]  /*10d40*/  LEA.HI.X.SX32 R13, R16, R32, 0x2, P1 ;  /* 0x00000020100d7211 */ /* 0x000fe200008f16ff */
[----:B-1----:R-:W-:Y:S01]  /*10d50*/  IMAD R20, R68, 0x2, R17 ;  /* 0x0000000244147824 */ /* 0x002fe200078e0211 */
[----:B------:R-:W-:Y:S01]  /*10d60*/  LOP3.LUT R0, R15, 0x2e, RZ, 0xfc, !PT ;  /* 0x0000002e0f007812 */ /* 0x000fe200078efcff */
[----:B--2---:R-:W-:Y:S01]  /*10d70*/  @P5 STG.E desc[UR16][R2.64], R8 ;  /* 0x0000000802005986 */ /* 0x004fe2000c101910 */
[-C--:B------:R-:W-:Y:S02]  /*10d80*/  ISETP.LT.AND P1, PT, R14, R139.reuse, !P2 ;  /* 0x0000008b0e00720c */ /* 0x080fe40005721270 */
[----:B------:R-:W-:Y:S01]  /*10d90*/  ISETP.LT.AND P0, PT, R0, R139, !P2 ;  /* 0x0000008b0000720c */ /* 0x000fe20005701270 */
[----:B------:R1:W-:Y:S01]  /*10da0*/  @P4 STG.E desc[UR16][R12.64], R9 ;  /* 0x000000090c004986 */ /* 0x0003e2000c101910 */
[----:B------:R-:W-:-:S02]  /*10db0*/  LEA R16, P4, R17, R30, 0x2 ;  /* 0x0000001e11107211 */ /* 0x000fc400078810ff */
[C---:B------:R-:W-:Y:S02]  /*10dc0*/  LEA R18, P6, R20.reuse, R30, 0x2 ;  /* 0x0000001e14127211 */ /* 0x040fe400078c10ff */
[----:B------:R-:W-:Y:S02]  /*10dd0*/  LOP3.LUT R0, R15, 0x38, RZ, 0xfc, !PT ;  /* 0x000000380f007812 */ /* 0x000fe400078efcff */
[-C--:B------:R-:W-:Y:S02]  /*10de0*/  LEA.HI.X.SX32 R17, R17, R32.reuse, 0x2, P4 ;  /* 0x0000002011117211 */ /* 0x080fe400020f16ff */
[----:B----4-:R-:W-:Y:S01]  /*10df0*/  LEA.HI.X.SX32 R19, R20, R32, 0x2, P6 ;  /* 0x0000002014137211 */ /* 0x010fe200030f16ff */
[----:B------:R-:W-:Y:S01]  /*10e00*/  IMAD R20, R68, 0x2, R20 ;  /* 0x0000000244147824 */ /* 0x000fe200078e0214 */
[-C--:B------:R-:W-:Y:S01]  /*10e10*/  ISETP.LT.AND P4, PT, R0, R139.reuse, !P2 ;  /* 0x0000008b0000720c */ /* 0x080fe20005781270 */
[----:B------:R2:W-:Y:S01]  /*10e20*/  @P1 STG.E desc[UR16][R16.64], R10 ;  /* 0x0000000a10001986 */ /* 0x0005e2000c101910 */
[C---:B------:R-:W-:Y:S01]  /*10e30*/  LOP3.LUT R0, R15.reuse, 0x30, RZ, 0xfc, !PT ;  /* 0x000000300f007812 */ /* 0x040fe200078efcff */
[----:B-1----:R-:W-:Y:S01]  /*10e40*/  IMAD R9, R68, 0x2, R20 ;  /* 0x0000000244097824 */ /* 0x002fe200078e0214 */
[----:B------:R-:W-:Y:S01]  /*10e50*/  LOP3.LUT R14, R15, 0x32, RZ, 0xfc, !PT ;  /* 0x000000320f0e7812 */ /* 0x000fe200078efcff */
[----:B------:R1:W-:Y:S01]  /*10e60*/  @P0 STG.E desc[UR16][R18.64], R11 ;  /* 0x0000000b12000986 */ /* 0x0003e2000c101910 */
[-C--:B------:R-:W-:Y:S01]  /*10e70*/  ISETP.LT.AND P1, PT, R0, R139.reuse, !P2 ;  /* 0x0000008b0000720c */ /* 0x080fe20005721270 */
[----:B------:R-:W-:Y:S01]  /*10e80*/  IMAD R13, R68, 0x2, R9 ;  /* 0x00000002440d7824 */ /* 0x000fe200078e0209 */
[----:B------:R-:W-:-:S02]  /*10e90*/  ISETP.LT.AND P5, PT, R14, R139, !P2 ;  /* 0x0000008b0e00720c */ /* 0x000fc400057a1270 */
[-C--:B------:R-:W-:Y:S01]  /*10ea0*/  LEA R2, P0, R20, R30.reuse, 0x2 ;  /* 0x0000001e14027211 */ /* 0x080fe200078010ff */
[----:B------:R-:W-:Y:S01]  /*10eb0*/  IMAD R14, R68, 0x2, R13 ;  /* 0x00000002440e7824 */ /* 0x000fe200078e020d */
[C---:B------:R-:W-:Y:S02]  /*10ec0*/  LEA R8, P6, R9.reuse, R30, 0x2 ;  /* 0x0000001e09087211 */ /* 0x040fe400078c10ff */
[-C--:B------:R-:W-:Y:S01]  /*10ed0*/  LEA.HI.X.SX32 R3, R20, R32.reuse, 0x2, P0 ;  /* 0x0000002014037211 */ /* 0x080fe200000f16ff */
[C---:B--2---:R-:W-:Y:S01]  /*10ee0*/  IMAD R17, R68.reuse, 0x2, R14 ;  /* 0x0000000244117824 */ /* 0x044fe200078e020e */
[----:B------:R-:W-:Y:S02]  /*10ef0*/  LEA.HI.X.SX32 R9, R9, R32, 0x2, P6 ;  /* 0x0000002009097211 */ /* 0x000fe400030f16ff */
[----:B------:R-:W-:Y:S01]  /*10f00*/  LOP3.LUT R0, R15, 0x36, RZ, 0xfc, !PT ;  /* 0x000000360f007812 */ /* 0x000fe200078efcff */
[----:B---3--:R2:W-:Y:S01]  /*10f10*/  @P1 STG.E desc[UR16][R2.64], R4 ;  /* 0x0000000402001986 */ /* 0x0085e2000c101910 */
[-C--:B------:R-:W-:Y:S01]  /*10f20*/  LEA R10, P6, R13, R30.reuse, 0x2 ;  /* 0x0000001e0d0a7211 */ /* 0x080fe200078c10ff */
[----:B-1----:R-:W-:Y:S01]  /*10f30*/  IMAD R18, R68, 0x2, R17 ;  /* 0x0000000244127824 */ /* 0x002fe200078e0211 */
[----:B------:R-:W-:Y:S01]  /*10f40*/  ISETP.LT.AND P0, PT, R0, R139, !P2 ;  /* 0x0000008b0000720c */ /* 0x000fe20005701270 */
[----:B------:R1:W-:Y:S01]  /*10f50*/  @P5 STG.E desc[UR16][R8.64], R5 ;  /* 0x0000000508005986 */ /* 0x0003e2000c101910 */
[----:B------:R-:W-:Y:S01]  /*10f60*/  LEA R12, P5, R14, R30, 0x2 ;  /* 0x0000001e0e0c7211 */ /* 0x000fe200078a10ff */
[----:B------:R-:W-:Y:S01]  /*10f70*/  IMAD R19, R68, 0x2, R18 ;  /* 0x0000000244137824 */ /* 0x000fe200078e0212 */
[----:B------:R-:W-:-:S02]  /*10f80*/  LOP3.LUT R0, R15, 0x34, RZ, 0xfc, !PT ;  /* 0x000000340f007812 */ /* 0x000fc400078efcff */
[-C--:B------:R-:W-:Y:S02]  /*10f90*/  LEA.HI.X.SX32 R11, R13, R32.reuse, 0x2, P6 ;  /* 0x000000200d0b7211 */ /* 0x080fe400030f16ff */
[----:B------:R-:W-:Y:S01]  /*10fa0*/  LEA.HI.X.SX32 R13, R14, R32, 0x2, P5 ;  /* 0x000000200e0d7211 */ /* 0x000fe200028f16ff */
[----:B------:R-:W-:Y:S01]  /*10fb0*/  IMAD R14, R68, 0x2, R19 ;  /* 0x00000002440e7824 */ /* 0x000fe200078e0213 */
[----:B------:R-:W-:Y:S02]  /*10fc0*/  ISETP.LT.AND P1, PT, R0, R139, !P2 ;  /* 0x0000008b0000720c */ /* 0x000fe40005721270 */
[C---:B--2---:R-:W-:Y:S02]  /*10fd0*/  LEA R2, P5, R18.reuse, R30, 0x2 ;  /* 0x0000001e12027211 */ /* 0x044fe400078a10ff */
[----:B------:R-:W-:Y:S02]  /*10fe0*/  LOP3.LUT R0, R15, 0x3a, RZ, 0xfc, !PT ;  /* 0x0000003a0f007812 */ /* 0x000fe400078efcff */
[----:B------:R-:W-:-:S02]  /*10ff0*/  LEA.HI.X.SX32 R3, R18, R32, 0x2, P5 ;  /* 0x0000002012037211 */ /* 0x000fc400028f16ff */
[-C--:B------:R-:W-:Y:S02]  /*11000*/  ISETP.LT.AND P5, PT, R0, R139.reuse, !P2 ;  /* 0x0000008b0000720c */ /* 0x080fe400057a1270 */
[----:B------:R-:W-:Y:S02]  /*11010*/  LOP3.LUT R0, R15, 0x3e, RZ, 0xfc, !PT ;  /* 0x0000003e0f007812 */ /* 0x000fe400078efcff */
[C---:B------:R-:W-:Y:S01]  /*11020*/  LEA R16, P6, R17.reuse, R30, 0x2 ;  /* 0x0000001e11107211 */ /* 0x040fe200078c10ff */
[----:B------:R2:W-:Y:S01]  /*11030*/  @P1 STG.E desc[UR16][R10.64], R6 ;  /* 0x000000060a001986 */ /* 0x0005e2000c101910 */
[----:B------:R-:W-:Y:S02]  /*11040*/  ISETP.LT.AND P2, PT, R0, R139, !P2 ;  /* 0x0000008b0000720c */ /* 0x000fe40005741270 */
[----:B------:R-:W-:Y:S01]  /*11050*/  LEA.HI.X.SX32 R17, R17, R32, 0x2, P6 ;  /* 0x0000002011117211 */ /* 0x000fe200030f16ff */
[----:B------:R2:W-:Y:S01]  /*11060*/  @P0 STG.E desc[UR16][R12.64], R7 ;  /* 0x000000070c000986 */ /* 0x0005e2000c101910 */
[----:B------:R-:W-:-:S03]  /*11070*/  LEA R4, P6, R19, R30, 0x2 ;  /* 0x0000001e13047211 */ /* 0x000fc600078c10ff */
[----:B------:R2:W-:Y:S01]  /*11080*/  @P4 STG.E desc[UR16][R16.64], R204 ;  /* 0x000000cc10004986 */ /* 0x0005e2000c101910 */
[----:B-1----:R-:W-:Y:S02]  /*11090*/  LEA.HI.X.SX32 R5, R19, R32, 0x2, P6 ;  /* 0x0000002013057211 */ /* 0x002fe400030f16ff */
[C---:B------:R-:W-:Y:S01]  /*110a0*/  LEA R8, P6, R14.reuse, R30, 0x2 ;  /* 0x0000001e0e087211 */ /* 0x040fe200078c10ff */
[----:B------:R2:W-:Y:S03]  /*110b0*/  @P5 STG.E desc[UR16][R2.64], R205 ;  /* 0x000000cd02005986 */ /* 0x0005e6000c101910 */
[----:B------:R-:W-:Y:S01]  /*110c0*/  LEA.HI.X.SX32 R9, R14, R32, 0x2, P6 ;  /* 0x000000200e097211 */ /* 0x000fe200030f16ff */
[----:B------:R2:W-:Y:S01]  /*110d0*/  @P3 STG.E desc[UR16][R4.64], R206 ;  /* 0x000000ce04003986 */ /* 0x0005e2000c101910 */
[----:B------:R-:W-:Y:S07]  /*110e0*/  @!P2 EXIT ;  /* 0x000000000000a94d */ /* 0x000fee0003800000 */
[----:B------:R-:W-:Y:S01]  /*110f0*/  STG.E desc[UR16][R8.64], R207 ;  /* 0x000000cf08007986 */ /* 0x000fe2000c101910 */
[----:B------:R-:W-:Y:S05]  /*11100*/  EXIT ;  /* 0x000000000000794d */ /* 0x000fea0003800000 */
.L_x_2:
[----:B------:R-:W-:-:S00]  /*11110*/  BRA `(.L_x_2) ;  /* 0xfffffffc00fc7947 */ /* 0x000fc0000383ffff */
[----:B------:R-:W-:-:S00]  /*11120*/  NOP ;  /* 0x0000000000007918 */ /* 0x000fc00000000000 */
        /* <DEDUP_REMOVED lines=13> */
.L_x_3:


//--------------------- .nv.shared.matmul_kernel  --------------------------
	.section	.nv.shared.matmul_kernel,"aw",@nobits
	.sectionflags	@""
	.align	16
	.zero		1024


//--------------------- .nv.shared.reserved.0     --------------------------
	.section	.nv.shared.reserved.0,"aw",@nobits
	.weak		__nv_reservedSMEM_offset_0_alias
	.size		__nv_reservedSMEM_offset_0_alias, 0, 0
	.other		__nv_reservedSMEM_offset_0_alias,@"STO_CUDA_RESERVED_SHARED STV_DEFAULT"
__nv_reservedSMEM_offset_0_alias:
	.zero		0


//--------------------- .nv.constant0.matmul_kernel --------------------------
	.section	.nv.constant0.matmul_kernel,"a",@progbits
	.sectionflags	@""
	.align	4
.nv.constant0.matmul_kernel:
	.zero		608


//--------------------- SYMBOLS --------------------------

	.type		.nv.reservedSmem.offset0,@object
	.size		.nv.reservedSmem.offset0,0x4
